	.target	sm_90a

	.elftype	@"ET_EXEC"


//--------------------- .note.nv.tkinfo           --------------------------
	.section	.note.nv.tkinfo,"",@"SHT_NOTE"
	.sectionflags	@"SHF_NOTE_NV_TKINFO"
	.tkinfo
        /*0018*/ 	.word	0x00000002
        /*0030*/ 	.string	""
        /*0030*/ 	.string	"ptxas"
        /*0030*/ 	.string	"Cuda compilation tools, release 13.0, V13.0.88"
        /*0030*/ 	.string	"Build cuda_13.0.r13.0/compiler.36424714_0"
        /*0030*/ 	.string	"-arch sm_90a -m 64 "



//--------------------- .note.nv.cuinfo           --------------------------
	.section	.note.nv.cuinfo,"",@"SHT_NOTE"
	.sectionflags	@"SHF_NOTE_NV_CUINFO"
        /*0018*/ 	.short	0x0002
        /*001a*/ 	.short	0x005a
        /*001c*/ 	.short	0x0082
	.zero		2


//--------------------- .nv.info                  --------------------------
	.section	.nv.info,"",@"SHT_CUDA_INFO"
	.align	4


	//----- nvinfo : EIATTR_REGCOUNT
	.align		4
        /*0000*/ 	.byte	0x04, 0x2f
        /*0002*/ 	.short	(.L_16 - .L_15)
	.align		4
.L_15:
        /*0004*/ 	.word	index@(_ZN7cutlass13device_kernelINS_4gemm6kernel13GemmUniversalIN4cute5tupleIJiiiiEEENS1_10collective13CollectiveMmaINS1_37MainloopSm90TmaGmmaWarpSpecializedFP8ILi8ENS5_IJNS4_1CILi1EEESB_SB_EEENS1_35KernelTmaWarpSpecializedCooperativeEEENS5_IJNSA_ILi256EEENSA_ILi128EEENSA_ILi64EEEEEENS_12float_e4m3_tENS5_IJlSB_lEEESJ_SK_NS4_8TiledMMAINS4_8MMA_AtomIJNS4_4SM904GMMA31MMA_64x128x32_F32E4M3E4M3_SS_TNILNSO_7ScaleInE1ELSQ_1EEEEEENS4_6LayoutINS5_IJNSA_ILi2EEESB_SB_EEENS5_IJSB_NSA_ILi0EEESW_EEEEENS5_IJNS4_10UnderscoreESZ_SZ_EEEEENS4_13SM90_TMA_LOADENS4_14ComposedLayoutINS4_7SwizzleILi2ELi4ELi3EEENS4_18smem_ptr_flag_bitsILi8EEENST_INS5_IJNSA_ILi8EEESH_EEENS5_IJSH_SB_EEEEEEEvNS4_8identityES12_S1C_vS1D_EENS_8epilogue10collective18CollectiveEpilogueINS1F_22Sm90TmaWarpSpecializedILi4ELi2ELi16ELb0ELb0EEEJSI_NS5_IJSG_NSA_ILi32EEEEEESJ_SK_SJ_SK_NS1F_6fusion15FusionCallbacksIS1J_NS1M_17LinearCombinationISJ_fSJ_fLNS_15FloatRoundStyleE2EEESI_S1L_JEEES12_NS13_INS14_ILi1ELi4ELi3EEES17_NST_INS5_IJS18_S1K_EEENS5_IJS1K_SB_EEEEEEENS4_39AutoVectorizingCopyWithAssumedAlignmentILi128EEENS4_14SM90_TMA_STOREES1W_S1Y_NS4_9Copy_AtomIJNS4_17SM90_U32x4_STSM_NENS_6half_tEEEEvEEEvvEEEEvNT_6ParamsE)
        /*0008*/ 	.word	0x000000a8


	//----- nvinfo : EIATTR_FRAME_SIZE
	.align		4
.L_16:
        /*000c*/ 	.byte	0x04, 0x11
        /*000e*/ 	.short	(.L_18 - .L_17)
	.align		4
.L_17:
        /*0010*/ 	.word	index@(_ZN7cutlass13device_kernelINS_4gemm6kernel13GemmUniversalIN4cute5tupleIJiiiiEEENS1_10collective13CollectiveMmaINS1_37MainloopSm90TmaGmmaWarpSpecializedFP8ILi8ENS5_IJNS4_1CILi1EEESB_SB_EEENS1_35KernelTmaWarpSpecializedCooperativeEEENS5_IJNSA_ILi256EEENSA_ILi128EEENSA_ILi64EEEEEENS_12float_e4m3_tENS5_IJlSB_lEEESJ_SK_NS4_8TiledMMAINS4_8MMA_AtomIJNS4_4SM904GMMA31MMA_64x128x32_F32E4M3E4M3_SS_TNILNSO_7ScaleInE1ELSQ_1EEEEEENS4_6LayoutINS5_IJNSA_ILi2EEESB_SB_EEENS5_IJSB_NSA_ILi0EEESW_EEEEENS5_IJNS4_10UnderscoreESZ_SZ_EEEEENS4_13SM90_TMA_LOADENS4_14ComposedLayoutINS4_7SwizzleILi2ELi4ELi3EEENS4_18smem_ptr_flag_bitsILi8EEENST_INS5_IJNSA_ILi8EEESH_EEENS5_IJSH_SB_EEEEEEEvNS4_8identityES12_S1C_vS1D_EENS_8epilogue10collective18CollectiveEpilogueINS1F_22Sm90TmaWarpSpecializedILi4ELi2ELi16ELb0ELb0EEEJSI_NS5_IJSG_NSA_ILi32EEEEEESJ_SK_SJ_SK_NS1F_6fusion15FusionCallbacksIS1J_NS1M_17LinearCombinationISJ_fSJ_fLNS_15FloatRoundStyleE2EEESI_S1L_JEEES12_NS13_INS14_ILi1ELi4ELi3EEES17_NST_INS5_IJS18_S1K_EEENS5_IJS1K_SB_EEEEEEENS4_39AutoVectorizingCopyWithAssumedAlignmentILi128EEENS4_14SM90_TMA_STOREES1W_S1Y_NS4_9Copy_AtomIJNS4_17SM90_U32x4_STSM_NENS_6half_tEEEEvEEEvvEEEEvNT_6ParamsE)
        /*0014*/ 	.word	0x000000d8


	//----- nvinfo : EIATTR_MIN_STACK_SIZE
	.align		4
.L_18:
        /*0018*/ 	.byte	0x04, 0x12
        /*001a*/ 	.short	(.L_20 - .L_19)
	.align		4
.L_19:
        /*001c*/ 	.word	index@(_ZN7cutlass13device_kernelINS_4gemm6kernel13GemmUniversalIN4cute5tupleIJiiiiEEENS1_10collective13CollectiveMmaINS1_37MainloopSm90TmaGmmaWarpSpecializedFP8ILi8ENS5_IJNS4_1CILi1EEESB_SB_EEENS1_35KernelTmaWarpSpecializedCooperativeEEENS5_IJNSA_ILi256EEENSA_ILi128EEENSA_ILi64EEEEEENS_12float_e4m3_tENS5_IJlSB_lEEESJ_SK_NS4_8TiledMMAINS4_8MMA_AtomIJNS4_4SM904GMMA31MMA_64x128x32_F32E4M3E4M3_SS_TNILNSO_7ScaleInE1ELSQ_1EEEEEENS4_6LayoutINS5_IJNSA_ILi2EEESB_SB_EEENS5_IJSB_NSA_ILi0EEESW_EEEEENS5_IJNS4_10UnderscoreESZ_SZ_EEEEENS4_13SM90_TMA_LOADENS4_14ComposedLayoutINS4_7SwizzleILi2ELi4ELi3EEENS4_18smem_ptr_flag_bitsILi8EEENST_INS5_IJNSA_ILi8EEESH_EEENS5_IJSH_SB_EEEEEEEvNS4_8identityES12_S1C_vS1D_EENS_8epilogue10collective18CollectiveEpilogueINS1F_22Sm90TmaWarpSpecializedILi4ELi2ELi16ELb0ELb0EEEJSI_NS5_IJSG_NSA_ILi32EEEEEESJ_SK_SJ_SK_NS1F_6fusion15FusionCallbacksIS1J_NS1M_17LinearCombinationISJ_fSJ_fLNS_15FloatRoundStyleE2EEESI_S1L_JEEES12_NS13_INS14_ILi1ELi4ELi3EEES17_NST_INS5_IJS18_S1K_EEENS5_IJS1K_SB_EEEEEEENS4_39AutoVectorizingCopyWithAssumedAlignmentILi128EEENS4_14SM90_TMA_STOREES1W_S1Y_NS4_9Copy_AtomIJNS4_17SM90_U32x4_STSM_NENS_6half_tEEEEvEEEvvEEEEvNT_6ParamsE)
        /*0020*/ 	.word	0x000000d8
.L_20:


//--------------------- .nv.compat                --------------------------
	.section	.nv.compat,"",@"SHT_CUDA_COMPAT_INFO"
	.align	4
        /*0000*/ 	.byte	0x02, 0x09, 0x01, 0x00, 0x02, 0x02, 0x04, 0x00, 0x02, 0x05, 0x05, 0x00, 0x03, 0x07, 0x01, 0x01
        /*0010*/ 	.byte	0x02, 0x03, 0x01, 0x00, 0x02, 0x06, 0x01, 0x00, 0x04, 0x0b, 0x08, 0x00, 0x00, 0x00, 0x00, 0x00
        /*0020*/ 	.byte	0x00, 0x00, 0x00, 0x00


//--------------------- .nv.info._ZN7cutlass13device_kernelINS_4gemm6kernel13GemmUniversalIN4cute5tupleIJiiiiEEENS1_10collective13CollectiveMmaINS1_37MainloopSm90TmaGmmaWarpSpecializedFP8ILi8ENS5_IJNS4_1CILi1EEESB_SB_EEENS1_35KernelTmaWarpSpecializedCooperativeEEENS5_IJNSA_ILi256EEENSA_ILi128EEENSA_ILi64EEEEEENS_12float_e4m3_tENS5_IJlSB_lEEESJ_SK_NS4_8TiledMMAINS4_8MMA_AtomIJNS4_4SM904GMMA31MMA_64x128x32_F32E4M3E4M3_SS_TNILNSO_7ScaleInE1ELSQ_1EEEEEENS4_6LayoutINS5_IJNSA_ILi2EEESB_SB_EEENS5_IJSB_NSA_ILi0EEESW_EEEEENS5_IJNS4_10UnderscoreESZ_SZ_EEEEENS4_13SM90_TMA_LOADENS4_14ComposedLayoutINS4_7SwizzleILi2ELi4ELi3EEENS4_18smem_ptr_flag_bitsILi8EEENST_INS5_IJNSA_ILi8EEESH_EEENS5_IJSH_SB_EEEEEEEvNS4_8identityES12_S1C_vS1D_EENS_8epilogue10collective18CollectiveEpilogueINS1F_22Sm90TmaWarpSpecializedILi4ELi2ELi16ELb0ELb0EEEJSI_NS5_IJSG_NSA_ILi32EEEEEESJ_SK_SJ_SK_NS1F_6fusion15FusionCallbacksIS1J_NS1M_17LinearCombinationISJ_fSJ_fLNS_15FloatRoundStyleE2EEESI_S1L_JEEES12_NS13_INS14_ILi1ELi4ELi3EEES17_NST_INS5_IJS18_S1K_EEENS5_IJS1K_SB_EEEEEEENS4_39AutoVectorizingCopyWithAssumedAlignmentILi128EEENS4_14SM90_TMA_STOREES1W_S1Y_NS4_9Copy_AtomIJNS4_17SM90_U32x4_STSM_NENS_6half_tEEEEvEEEvvEEEEvNT_6ParamsE --------------------------
	.section	.nv.info._ZN7cutlass13device_kernelINS_4gemm6kernel13GemmUniversalIN4cute5tupleIJiiiiEEENS1_10collective13CollectiveMmaINS1_37MainloopSm90TmaGmmaWarpSpecializedFP8ILi8ENS5_IJNS4_1CILi1EEESB_SB_EEENS1_35KernelTmaWarpSpecializedCooperativeEEENS5_IJNSA_ILi256EEENSA_ILi128EEENSA_ILi64EEEEEENS_12float_e4m3_tENS5_IJlSB_lEEESJ_SK_NS4_8TiledMMAINS4_8MMA_AtomIJNS4_4SM904GMMA31MMA_64x128x32_F32E4M3E4M3_SS_TNILNSO_7ScaleInE1ELSQ_1EEEEEENS4_6LayoutINS5_IJNSA_ILi2EEESB_SB_EEENS5_IJSB_NSA_ILi0EEESW_EEEEENS5_IJNS4_10UnderscoreESZ_SZ_EEEEENS4_13SM90_TMA_LOADENS4_14ComposedLayoutINS4_7SwizzleILi2ELi4ELi3EEENS4_18smem_ptr_flag_bitsILi8EEENST_INS5_IJNSA_ILi8EEESH_EEENS5_IJSH_SB_EEEEEEEvNS4_8identityES12_S1C_vS1D_EENS_8epilogue10collective18CollectiveEpilogueINS1F_22Sm90TmaWarpSpecializedILi4ELi2ELi16ELb0ELb0EEEJSI_NS5_IJSG_NSA_ILi32EEEEEESJ_SK_SJ_SK_NS1F_6fusion15FusionCallbacksIS1J_NS1M_17LinearCombinationISJ_fSJ_fLNS_15FloatRoundStyleE2EEESI_S1L_JEEES12_NS13_INS14_ILi1ELi4ELi3EEES17_NST_INS5_IJS18_S1K_EEENS5_IJS1K_SB_EEEEEEENS4_39AutoVectorizingCopyWithAssumedAlignmentILi128EEENS4_14SM90_TMA_STOREES1W_S1Y_NS4_9Copy_AtomIJNS4_17SM90_U32x4_STSM_NENS_6half_tEEEEvEEEvvEEEEvNT_6ParamsE,"",@"SHT_CUDA_INFO"
	.sectionflags	@""
	.align	4


	//----- nvinfo : EIATTR_CUDA_API_VERSION
	.align		4
        /*0000*/ 	.byte	0x04, 0x37
        /*0002*/ 	.short	(.L_22 - .L_21)
.L_21:
        /*0004*/ 	.word	0x00000082


	//----- nvinfo : EIATTR_KPARAM_INFO
	.align		4
.L_22:
        /*0008*/ 	.byte	0x04, 0x17
        /*000a*/ 	.short	(.L_24 - .L_23)
.L_23:
        /*000c*/ 	.word	0x00000000
        /*0010*/ 	.short	0x0000
        /*0012*/ 	.short	0x0070
        /*0014*/ 	.byte	0x00, 0xf0, 0x01, 0x1c


	//----- nvinfo : EIATTR_SPARSE_MMA_MASK
	.align		4
.L_24:
        /*0018*/ 	.byte	0x03, 0x50
        /*001a*/ 	.short	0x0000


	//----- nvinfo : EIATTR_MAXREG_COUNT
	.align		4
        /*001c*/ 	.byte	0x03, 0x1b
        /*001e*/ 	.short	0x00a8


	//----- nvinfo : EIATTR_NUM_BARRIERS
	.align		4
        /*0020*/ 	.byte	0x02, 0x4c
        /*0022*/ 	.byte	0x02
	.zero		1


	//----- nvinfo : EIATTR_EXTERNS
	.align		4
        /*0024*/ 	.byte	0x04, 0x0f
        /*0026*/ 	.short	(.L_26 - .L_25)


	//   ....[0]....
	.align		4
.L_25:
        /*0028*/ 	.word	index@(__assertfail)


	//----- nvinfo : EIATTR_ANNOTATIONS
	.align		4
.L_26:
        /*002c*/ 	.byte	0x04, 0x55
        /*002e*/ 	.short	(.L_28 - .L_27)


	//   ....[0]....
.L_27:
        /*0030*/ 	.word	0x00000001
        /*0034*/ 	.byte	0x50, 0x0b, 0x00, 0x00, 0x01, 0x00, 0x00, 0x00, 0x70, 0x0b, 0x00, 0x00, 0x01, 0x00, 0x00, 0x00
        /* <DEDUP_REMOVED lines=220> */
        /*0e04*/ 	.byte	0x30, 0xdd, 0x00, 0x00, 0x01, 0x00, 0x00, 0x00, 0x50, 0xdd, 0x00, 0x00


	//----- nvinfo : EIATTR_MERCURY_ISA_VERSION
	.align		4
.L_28:
        /*0e10*/ 	.byte	0x03, 0x5f
        /*0e12*/ 	.short	0x0101


	//----- nvinfo : EIATTR_INT_WARP_WIDE_INSTR_OFFSETS
	.align		4
        /*0e14*/ 	.byte	0x04, 0x31
        /*0e16*/ 	.short	(.L_30 - .L_29)


	//   ....[0]....
.L_29:
        /*0e18*/ 	.word	0x000009f0


	//   ....[1]....
        /*0e1c*/ 	.word	0x00000a10


	//   ....[2]....
        /*0e20*/ 	.word	0x00000a80


	//----- nvinfo : EIATTR_COOP_GROUP_MASK_REGIDS
	.align		4
.L_30:
        /*0e24*/ 	.byte	0x04, 0x29
        /*0e26*/ 	.short	(.L_32 - .L_31)


	//   ....[0]....
.L_31:
        /*0e28*/ 	.word	0xffffffff


	//   ....[1]....
        /*0e2c*/ 	.word	0xffffffff


	//   ....[2]....
        /*0e30*/ 	.word	0xffffffff


	//   ....[3]....
        /*0e34*/ 	.word	0xffffffff


	//   ....[4]....
        /*0e38*/ 	.word	0xffffffff


	//   ....[5]....
        /*0e3c*/ 	.word	0xffffffff


	//----- nvinfo : EIATTR_COOP_GROUP_INSTR_OFFSETS
	.align		4
.L_32:
        /*0e40*/ 	.byte	0x04, 0x28
        /*0e42*/ 	.short	(.L_34 - .L_33)


	//   ....[0]....
.L_33:
        /*0e44*/ 	.word	0x00000070


	//   ....[1]....
        /*0e48*/ 	.word	0x000000a0


	//   ....[2]....
        /*0e4c*/ 	.word	0x00000460


	//   ....[3]....
        /*0e50*/ 	.word	0x00000730


	//   ....[4]....
        /*0e54*/ 	.word	0x00000910


	//   ....[5]....
        /*0e58*/ 	.word	0x00001830


	//----- nvinfo : EIATTR_REG_RECONFIG
	.align		4
.L_34:
        /*0e5c*/ 	.byte	0x01, 0x54
	.zero		2


	//----- nvinfo : EIATTR_SYSCALL_OFFSETS
	.align		4
        /*0e60*/ 	.byte	0x04, 0x46
        /*0e62*/ 	.short	(.L_36 - .L_35)


	//   ....[0]....
.L_35:
        /*0e64*/ 	.word	0x000057c0


	//   ....[1]....
        /*0e68*/ 	.word	0x00005900


	//----- nvinfo : EIATTR_MBARRIER_INSTR_OFFSETS
	.align		4
.L_36:
        /*0e6c*/ 	.byte	0x04, 0x39
        /*0e6e*/ 	.short	(.L_38 - .L_37)


	//   ....[0]....
.L_37:
        /*0e70*/ 	.word	0x00000610
        /*0e74*/ 	.word	0x000000ff
        /*0e78*/ 	.word	0x00000000
        /*0e7c*/ 	.short	0x0100
        /*0e7e*/ 	.byte	0x08
	.zero		1


	//   ....[1]....
        /*0e80*/ 	.word	0x00000620
        /*0e84*/ 	.word	0x000000ff
        /*0e88*/ 	.word	0x00000040
        /*0e8c*/ 	.short	0x0100
        /*0e8e*/ 	.byte	0x08
	.zero		1


	//   ....[2]....
        /*0e90*/ 	.word	0x00000630
        /*0e94*/ 	.word	0x000000ff
        /*0e98*/ 	.word	0x00000008
        /*0e9c*/ 	.short	0x0100
        /*0e9e*/ 	.byte	0x08
	.zero		1


	//   ....[3]....
        /*0ea0*/ 	.word	0x00000640
        /*0ea4*/ 	.word	0x000000ff
        /*0ea8*/ 	.word	0x00000048
        /*0eac*/ 	.short	0x0100
        /*0eae*/ 	.byte	0x08
	.zero		1


	//   ....[4]....
        /*0eb0*/ 	.word	0x00000650
        /*0eb4*/ 	.word	0x000000ff
        /*0eb8*/ 	.word	0x00000010
        /*0ebc*/ 	.short	0x0100
        /*0ebe*/ 	.byte	0x08
	.zero		1


	//   ....[5]....
        /*0ec0*/ 	.word	0x00000660
        /*0ec4*/ 	.word	0x000000ff
        /*0ec8*/ 	.word	0x00000050
        /*0ecc*/ 	.short	0x0100
        /*0ece*/ 	.byte	0x08
	.zero		1


	//   ....[6]....
        /*0ed0*/ 	.word	0x00000670
        /*0ed4*/ 	.word	0x000000ff
        /*0ed8*/ 	.word	0x00000018
        /*0edc*/ 	.short	0x0100
        /*0ede*/ 	.byte	0x08
	.zero		1


	//   ....[7]....
        /*0ee0*/ 	.word	0x00000680
        /*0ee4*/ 	.word	0x000000ff
        /*0ee8*/ 	.word	0x00000058
        /*0eec*/ 	.short	0x0100
        /*0eee*/ 	.byte	0x08
	.zero		1


	//   ....[8]....
        /*0ef0*/ 	.word	0x00000690
        /*0ef4*/ 	.word	0x000000ff
        /*0ef8*/ 	.word	0x00000020
        /*0efc*/ 	.short	0x0100
        /*0efe*/ 	.byte	0x08
	.zero		1


	//   ....[9]....
        /*0f00*/ 	.word	0x000006a0
        /*0f04*/ 	.word	0x000000ff
        /*0f08*/ 	.word	0x00000060
        /*0f0c*/ 	.short	0x0100
        /*0f0e*/ 	.byte	0x08
	.zero		1


	//   ....[10]....
        /*0f10*/ 	.word	0x000006b0
        /*0f14*/ 	.word	0x000000ff
        /*0f18*/ 	.word	0x00000028
        /*0f1c*/ 	.short	0x0100
        /*0f1e*/ 	.byte	0x08
	.zero		1


	//   ....[11]....
        /*0f20*/ 	.word	0x000006c0
        /*0f24*/ 	.word	0x000000ff
        /*0f28*/ 	.word	0x00000068
        /*0f2c*/ 	.short	0x0100
        /*0f2e*/ 	.byte	0x08
	.zero		1


	//   ....[12]....
        /*0f30*/ 	.word	0x000006d0
        /*0f34*/ 	.word	0x000000ff
        /*0f38*/ 	.word	0x00000030
        /*0f3c*/ 	.short	0x0100
        /*0f3e*/ 	.byte	0x08
	.zero		1


	//   ....[13]....
        /*0f40*/ 	.word	0x000006e0
        /*0f44*/ 	.word	0x000000ff
        /*0f48*/ 	.word	0x00000070
        /*0f4c*/ 	.short	0x0100
        /*0f4e*/ 	.byte	0x08
	.zero		1


	//   ....[14]....
        /*0f50*/ 	.word	0x000006f0
        /*0f54*/ 	.word	0x000000ff
        /*0f58*/ 	.word	0x00000038
        /*0f5c*/ 	.short	0x0100
        /*0f5e*/ 	.byte	0x08
	.zero		1


	//   ....[15]....
        /*0f60*/ 	.word	0x00000700
        /*0f64*/ 	.word	0x000000ff
        /*0f68*/ 	.word	0x00000078
        /*0f6c*/ 	.short	0x0100
        /*0f6e*/ 	.byte	0x08
	.zero		1


	//   ....[16]....
        /*0f70*/ 	.word	0x00000870
        /*0f74*/ 	.word	0x000000ff
        /*0f78*/ 	.word	0x00000080
        /*0f7c*/ 	.short	0x0100
        /*0f7e*/ 	.byte	0x08
	.zero		1


	//   ....[17]....
        /*0f80*/ 	.word	0x00000880
        /*0f84*/ 	.word	0x000000ff
        /*0f88*/ 	.word	0x000000a0
        /*0f8c*/ 	.short	0x0100
        /*0f8e*/ 	.byte	0x08
	.zero		1


	//   ....[18]....
        /*0f90*/ 	.word	0x00000890
        /*0f94*/ 	.word	0x000000ff
        /*0f98*/ 	.word	0x00000088
        /*0f9c*/ 	.short	0x0100
        /*0f9e*/ 	.byte	0x08
	.zero		1


	//   ....[19]....
        /*0fa0*/ 	.word	0x000008a0
        /*0fa4*/ 	.word	0x000000ff
        /*0fa8*/ 	.word	0x000000a8
        /*0fac*/ 	.short	0x0100
        /*0fae*/ 	.byte	0x08
	.zero		1


	//   ....[20]....
        /*0fb0*/ 	.word	0x000008b0
        /*0fb4*/ 	.word	0x000000ff
        /*0fb8*/ 	.word	0x00000090
        /*0fbc*/ 	.short	0x0100
        /*0fbe*/ 	.byte	0x08
	.zero		1


	//   ....[21]....
        /*0fc0*/ 	.word	0x000008c0
        /*0fc4*/ 	.word	0x000000ff
        /*0fc8*/ 	.word	0x000000b0
        /*0fcc*/ 	.short	0x0100
        /*0fce*/ 	.byte	0x08
	.zero		1


	//   ....[22]....
        /*0fd0*/ 	.word	0x000008d0
        /*0fd4*/ 	.word	0x000000ff
        /*0fd8*/ 	.word	0x00000098
        /*0fdc*/ 	.short	0x0100
        /*0fde*/ 	.byte	0x08
	.zero		1


	//   ....[23]....
        /*0fe0*/ 	.word	0x000008e0
        /*0fe4*/ 	.word	0x000000ff
        /*0fe8*/ 	.word	0x000000b8
        /*0fec*/ 	.short	0x0100
        /*0fee*/ 	.byte	0x08
	.zero		1


	//   ....[24]....
        /*0ff0*/ 	.word	0x00000ae0
        /*0ff4*/ 	.word	0x000000ff
        /*0ff8*/ 	.word	0x000000c0
        /*0ffc*/ 	.short	0x0100
        /*0ffe*/ 	.byte	0x08
	.zero		1


	//   ....[25]....
        /*1000*/ 	.word	0x00000b40
        /*1004*/ 	.word	0x000000ff
        /*1008*/ 	.word	0x000000c8
        /*100c*/ 	.short	0x0100
        /*100e*/ 	.byte	0x08
	.zero		1


	//   ....[26]....
        /*1010*/ 	.word	0x000020b0
        /*1014*/ 	.word	0x000000ff
        /*1018*/ 	.word	0x00000000
        /*101c*/ 	.short	0x010a
        /*101e*/ 	.byte	0x04
	.zero		1


	//   ....[27]....
        /*1020*/ 	.word	0x000020f0
        /*1024*/ 	.word	0x000000ff
        /*1028*/ 	.word	0x00000000
        /*102c*/ 	.short	0x010a
        /*102e*/ 	.byte	0x04
	.zero		1


	//   ....[28]....
        /*1030*/ 	.word	0x00003500
        /*1034*/ 	.word	0x000000ff
        /*1038*/ 	.word	0x00000000
        /*103c*/ 	.short	0x010a
        /*103e*/ 	.byte	0x06
	.zero		1


	//   ....[29]....
        /*1040*/ 	.word	0x00003540
        /*1044*/ 	.word	0x000000ff
        /*1048*/ 	.word	0x00000000
        /*104c*/ 	.short	0x010a
        /*104e*/ 	.byte	0x06
	.zero		1


	//   ....[30]....
        /*1050*/ 	.word	0x00004650
        /*1054*/ 	.word	0x000000ff
        /*1058*/ 	.word	0x00000000
        /*105c*/ 	.short	0x0101
        /*105e*/ 	.byte	0x05
	.zero		1


	//   ....[31]....
        /*1060*/ 	.word	0x00005630
        /*1064*/ 	.word	0x000000ff
        /*1068*/ 	.word	0x00000000
        /*106c*/ 	.short	0x0101
        /*106e*/ 	.byte	0x04
	.zero		1


	//   ....[32]....
        /*1070*/ 	.word	0x00005e50
        /*1074*/ 	.word	0x0000000e
        /*1078*/ 	.word	0x00000080
        /*107c*/ 	.short	0x010a
        /*107e*/ 	.byte	0x3f
	.zero		1


	//   ....[33]....
        /*1080*/ 	.word	0x00006170
        /*1084*/ 	.word	0x00000007
        /*1088*/ 	.word	0x00000000
        /*108c*/ 	.short	0x0101
        /*108e*/ 	.byte	0x3f
	.zero		1


	//   ....[34]....
        /*1090*/ 	.word	0x00006990
        /*1094*/ 	.word	0x0000000f
        /*1098*/ 	.word	0x00000080
        /*109c*/ 	.short	0x010a
        /*109e*/ 	.byte	0x3f
	.zero		1


	//   ....[35]....
        /*10a0*/ 	.word	0x00006bc0
        /*10a4*/ 	.word	0x0000000a
        /*10a8*/ 	.word	0x00000000
        /*10ac*/ 	.short	0x0101
        /*10ae*/ 	.byte	0x3f
	.zero		1


	//   ....[36]....
        /*10b0*/ 	.word	0x00007300
        /*10b4*/ 	.word	0x0000000e
        /*10b8*/ 	.word	0x00000080
        /*10bc*/ 	.short	0x010a
        /*10be*/ 	.byte	0x3f
	.zero		1


	//   ....[37]....
        /*10c0*/ 	.word	0x00007530
        /*10c4*/ 	.word	0x0000000a
        /*10c8*/ 	.word	0x00000000
        /*10cc*/ 	.short	0x0101
        /*10ce*/ 	.byte	0x3f
	.zero		1


	//   ....[38]....
        /*10d0*/ 	.word	0x00007c50
        /*10d4*/ 	.word	0x0000000c
        /*10d8*/ 	.word	0x00000080
        /*10dc*/ 	.short	0x010a
        /*10de*/ 	.byte	0x3f
	.zero		1


	//   ....[39]....
        /*10e0*/ 	.word	0x00007ed0
        /*10e4*/ 	.word	0x0000000c
        /*10e8*/ 	.word	0x00000000
        /*10ec*/ 	.short	0x0101
        /*10ee*/ 	.byte	0x3f
	.zero		1


	//   ....[40]....
        /*10f0*/ 	.word	0x000086d0
        /*10f4*/ 	.word	0x0000000c
        /*10f8*/ 	.word	0x00000080
        /*10fc*/ 	.short	0x010a
        /*10fe*/ 	.byte	0x3f
	.zero		1


	//   ....[41]....
        /*1100*/ 	.word	0x00008950
        /*1104*/ 	.word	0x0000000c
        /*1108*/ 	.word	0x00000000
        /*110c*/ 	.short	0x0101
        /*110e*/ 	.byte	0x3f
	.zero		1


	//   ....[42]....
        /*1110*/ 	.word	0x00009080
        /*1114*/ 	.word	0x0000000c
        /*1118*/ 	.word	0x00000080
        /*111c*/ 	.short	0x010a
        /*111e*/ 	.byte	0x3f
	.zero		1


	//   ....[43]....
        /*1120*/ 	.word	0x00009300
        /*1124*/ 	.word	0x0000000c
        /*1128*/ 	.word	0x00000000
        /*112c*/ 	.short	0x0101
        /*112e*/ 	.byte	0x3f
	.zero		1


	//   ....[44]....
        /*1130*/ 	.word	0x00009b30
        /*1134*/ 	.word	0x0000000c
        /*1138*/ 	.word	0x00000080
        /*113c*/ 	.short	0x010a
        /*113e*/ 	.byte	0x3f
	.zero		1


	//   ....[45]....
        /*1140*/ 	.word	0x00009db0
        /*1144*/ 	.word	0x0000000c
        /*1148*/ 	.word	0x00000000
        /*114c*/ 	.short	0x0101
        /*114e*/ 	.byte	0x3f
	.zero		1


	//   ....[46]....
        /*1150*/ 	.word	0x0000a4e0
        /*1154*/ 	.word	0x0000000d
        /*1158*/ 	.word	0x00000080
        /*115c*/ 	.short	0x010a
        /*115e*/ 	.byte	0x3f
	.zero		1


	//   ....[47]....
        /*1160*/ 	.word	0x0000a740
        /*1164*/ 	.word	0x00000008
        /*1168*/ 	.word	0x00000000
        /*116c*/ 	.short	0x0101
        /*116e*/ 	.byte	0x3f
	.zero		1


	//   ....[48]....
        /*1170*/ 	.word	0x0000bd80
        /*1174*/ 	.word	0x000000ff
        /*1178*/ 	.word	0x000000c8
        /*117c*/ 	.short	0x010a
        /*117e*/ 	.byte	0x04
	.zero		1


	//   ....[49]....
        /*1180*/ 	.word	0x0000c180
        /*1184*/ 	.word	0x000000ff
        /*1188*/ 	.word	0x000000a0
        /*118c*/ 	.short	0x010a
        /*118e*/ 	.byte	0x0d
	.zero		1


	//   ....[50]....
        /*1190*/ 	.word	0x0000c270
        /*1194*/ 	.word	0x000000ff
        /*1198*/ 	.word	0x00000080
        /*119c*/ 	.short	0x010b
        /*119e*/ 	.byte	0x0d
	.zero		1


	//   ....[51]....
        /*11a0*/ 	.word	0x0000c2d0
        /*11a4*/ 	.word	0x000000ff
        /*11a8*/ 	.word	0x00000000
        /*11ac*/ 	.short	0x0101
        /*11ae*/ 	.byte	0x10
	.zero		1


	//   ....[52]....
        /*11b0*/ 	.word	0x0000c300
        /*11b4*/ 	.word	0x000000ff
        /*11b8*/ 	.word	0x000000a8
        /*11bc*/ 	.short	0x010a
        /*11be*/ 	.byte	0x0d
	.zero		1


	//   ....[53]....
        /*11c0*/ 	.word	0x0000c410
        /*11c4*/ 	.word	0x000000ff
        /*11c8*/ 	.word	0x00000088
        /*11cc*/ 	.short	0x010b
        /*11ce*/ 	.byte	0x0d
	.zero		1


	//   ....[54]....
        /*11d0*/ 	.word	0x0000c480
        /*11d4*/ 	.word	0x000000ff
        /*11d8*/ 	.word	0x00000000
        /*11dc*/ 	.short	0x0101
        /*11de*/ 	.byte	0x14
	.zero		1


	//   ....[55]....
        /*11e0*/ 	.word	0x0000c4b0
        /*11e4*/ 	.word	0x000000ff
        /*11e8*/ 	.word	0x000000b0
        /*11ec*/ 	.short	0x010a
        /*11ee*/ 	.byte	0x0d
	.zero		1


	//   ....[56]....
        /*11f0*/ 	.word	0x0000c5b0
        /*11f4*/ 	.word	0x000000ff
        /*11f8*/ 	.word	0x00000090
        /*11fc*/ 	.short	0x010b
        /*11fe*/ 	.byte	0x0d
	.zero		1


	//   ....[57]....
        /*1200*/ 	.word	0x0000c610
        /*1204*/ 	.word	0x000000ff
        /*1208*/ 	.word	0x00000000
        /*120c*/ 	.short	0x0101
        /*120e*/ 	.byte	0x17
	.zero		1


	//   ....[58]....
        /*1210*/ 	.word	0x0000c640
        /*1214*/ 	.word	0x000000ff
        /*1218*/ 	.word	0x000000b8
        /*121c*/ 	.short	0x010a
        /*121e*/ 	.byte	0x0d
	.zero		1


	//   ....[59]....
        /*1220*/ 	.word	0x0000c740
        /*1224*/ 	.word	0x000000ff
        /*1228*/ 	.word	0x00000098
        /*122c*/ 	.short	0x010b
        /*122e*/ 	.byte	0x0d
	.zero		1


	//   ....[60]....
        /*1230*/ 	.word	0x0000c7b0
        /*1234*/ 	.word	0x000000ff
        /*1238*/ 	.word	0x00000000
        /*123c*/ 	.short	0x0101
        /*123e*/ 	.byte	0x1d
	.zero		1


	//   ....[61]....
        /*1240*/ 	.word	0x0000c7f0
        /*1244*/ 	.word	0x000000ff
        /*1248*/ 	.word	0x000000a0
        /*124c*/ 	.short	0x010a
        /*124e*/ 	.byte	0x0d
	.zero		1


	//   ....[62]....
        /*1250*/ 	.word	0x0000c8e0
        /*1254*/ 	.word	0x000000ff
        /*1258*/ 	.word	0x00000080
        /*125c*/ 	.short	0x010b
        /*125e*/ 	.byte	0x0d
	.zero		1


	//   ....[63]....
        /*1260*/ 	.word	0x0000c920
        /*1264*/ 	.word	0x000000ff
        /*1268*/ 	.word	0x00000000
        /*126c*/ 	.short	0x0101
        /*126e*/ 	.byte	0x10
	.zero		1


	//   ....[64]....
        /*1270*/ 	.word	0x0000c950
        /*1274*/ 	.word	0x000000ff
        /*1278*/ 	.word	0x000000a8
        /*127c*/ 	.short	0x010a
        /*127e*/ 	.byte	0x0d
	.zero		1


	//   ....[65]....
        /*1280*/ 	.word	0x0000ca50
        /*1284*/ 	.word	0x000000ff
        /*1288*/ 	.word	0x00000088
        /*128c*/ 	.short	0x010b
        /*128e*/ 	.byte	0x0d
	.zero		1


	//   ....[66]....
        /*1290*/ 	.word	0x0000ca90
        /*1294*/ 	.word	0x000000ff
        /*1298*/ 	.word	0x00000000
        /*129c*/ 	.short	0x0101
        /*129e*/ 	.byte	0x14
	.zero		1


	//   ....[67]....
        /*12a0*/ 	.word	0x0000cad0
        /*12a4*/ 	.word	0x000000ff
        /*12a8*/ 	.word	0x000000b0
        /*12ac*/ 	.short	0x010a
        /*12ae*/ 	.byte	0x0d
	.zero		1


	//   ....[68]....
        /*12b0*/ 	.word	0x0000cbb0
        /*12b4*/ 	.word	0x000000ff
        /*12b8*/ 	.word	0x00000090
        /*12bc*/ 	.short	0x010b
        /*12be*/ 	.byte	0x0d
	.zero		1


	//   ....[69]....
        /*12c0*/ 	.word	0x0000cbf0
        /*12c4*/ 	.word	0x000000ff
        /*12c8*/ 	.word	0x00000000
        /*12cc*/ 	.short	0x0101
        /*12ce*/ 	.byte	0x17
	.zero		1


	//   ....[70]....
        /*12d0*/ 	.word	0x0000cc20
        /*12d4*/ 	.word	0x000000ff
        /*12d8*/ 	.word	0x000000b8
        /*12dc*/ 	.short	0x010a
        /*12de*/ 	.byte	0x0d
	.zero		1


	//   ....[71]....
        /*12e0*/ 	.word	0x0000cd20
        /*12e4*/ 	.word	0x000000ff
        /*12e8*/ 	.word	0x00000098
        /*12ec*/ 	.short	0x010b
        /*12ee*/ 	.byte	0x0d
	.zero		1


	//   ....[72]....
        /*12f0*/ 	.word	0x0000cd70
        /*12f4*/ 	.word	0x000000ff
        /*12f8*/ 	.word	0x00000000
        /*12fc*/ 	.short	0x0101
        /*12fe*/ 	.byte	0x1d
	.zero		1


	//   ....[73]....
        /*1300*/ 	.word	0x0000d4a0
        /*1304*/ 	.word	0x00000000
        /*1308*/ 	.word	0x000000a0
        /*130c*/ 	.short	0x010a
        /*130e*/ 	.byte	0x3f
	.zero		1


	//   ....[74]....
        /*1310*/ 	.word	0x0000d4e0
        /*1314*/ 	.word	0x00000000
        /*1318*/ 	.word	0x000000a8
        /*131c*/ 	.short	0x010a
        /*131e*/ 	.byte	0x3f
	.zero		1


	//   ....[75]....
        /*1320*/ 	.word	0x0000d520
        /*1324*/ 	.word	0x00000000
        /*1328*/ 	.word	0x000000b0
        /*132c*/ 	.short	0x010a
        /*132e*/ 	.byte	0x3f
	.zero		1


	//   ....[76]....
        /*1330*/ 	.word	0x0000d580
        /*1334*/ 	.word	0x00000000
        /*1338*/ 	.word	0x000000b8
        /*133c*/ 	.short	0x010a
        /*133e*/ 	.byte	0x3f
	.zero		1


	//   ....[77]....
        /*1340*/ 	.word	0x0000d8c0
        /*1344*/ 	.word	0x0000000a
        /*1348*/ 	.word	0x00000040
        /*134c*/ 	.short	0x010a
        /*134e*/ 	.byte	0x3f
	.zero		1


	//   ....[78]....
        /*1350*/ 	.word	0x0000dcd0
        /*1354*/ 	.word	0x00000003
        /*1358*/ 	.word	0x000000c8
        /*135c*/ 	.short	0x0101
        /*135e*/ 	.byte	0x3f
	.zero		1


	//   ....[79]....
        /*1360*/ 	.word	0x0000e430
        /*1364*/ 	.word	0x00000007
        /*1368*/ 	.word	0x00000000
        /*136c*/ 	.short	0x010a
        /*136e*/ 	.byte	0x3f
	.zero		1


	//   ....[80]....
        /*1370*/ 	.word	0x0000e4b0
        /*1374*/ 	.word	0x00000009
        /*1378*/ 	.word	0x00000000
        /*137c*/ 	.short	0x010a
        /*137e*/ 	.byte	0x3f
	.zero		1


	//   ....[81]....
        /*1380*/ 	.word	0x0000e540
        /*1384*/ 	.word	0x00000006
        /*1388*/ 	.word	0x00000000
        /*138c*/ 	.short	0x010a
        /*138e*/ 	.byte	0x3f
	.zero		1


	//   ....[82]....
        /*1390*/ 	.word	0x0000e5d0
        /*1394*/ 	.word	0x00000009
        /*1398*/ 	.word	0x00000000
        /*139c*/ 	.short	0x010a
        /*139e*/ 	.byte	0x3f
	.zero		1


	//   ....[83]....
        /*13a0*/ 	.word	0x0000e660
        /*13a4*/ 	.word	0x00000006
        /*13a8*/ 	.word	0x00000000
        /*13ac*/ 	.short	0x010a
        /*13ae*/ 	.byte	0x3f
	.zero		1


	//   ....[84]....
        /*13b0*/ 	.word	0x0000e6f0
        /*13b4*/ 	.word	0x00000009
        /*13b8*/ 	.word	0x00000000
        /*13bc*/ 	.short	0x010a
        /*13be*/ 	.byte	0x3f
	.zero		1


	//   ....[85]....
        /*13c0*/ 	.word	0x0000e780
        /*13c4*/ 	.word	0x00000006
        /*13c8*/ 	.word	0x00000000
        /*13cc*/ 	.short	0x010a
        /*13ce*/ 	.byte	0x3f
	.zero		1


	//   ....[86]....
        /*13d0*/ 	.word	0x0000e810
        /*13d4*/ 	.word	0x00000003
        /*13d8*/ 	.word	0x00000000
        /*13dc*/ 	.short	0x010a
        /*13de*/ 	.byte	0x3f
	.zero		1


	//   ....[87]....
        /*13e0*/ 	.word	0x0000e880
        /*13e4*/ 	.word	0x00000003
        /*13e8*/ 	.word	0x00000000
        /*13ec*/ 	.short	0x010a
        /*13ee*/ 	.byte	0x3f
	.zero		1


	//   ....[88]....
        /*13f0*/ 	.word	0x0000e8e0
        /*13f4*/ 	.word	0x00000005
        /*13f8*/ 	.word	0x00000000
        /*13fc*/ 	.short	0x010a
        /*13fe*/ 	.byte	0x3f
	.zero		1


	//   ....[89]....
        /*1400*/ 	.word	0x0000e930
        /*1404*/ 	.word	0x0000000e
        /*1408*/ 	.word	0x00000080
        /*140c*/ 	.short	0x010a
        /*140e*/ 	.byte	0x3f
	.zero		1


	//   ....[90]....
        /*1410*/ 	.word	0x0000e980
        /*1414*/ 	.word	0x0000000f
        /*1418*/ 	.word	0x00000080
        /*141c*/ 	.short	0x010a
        /*141e*/ 	.byte	0x3f
	.zero		1


	//   ....[91]....
        /*1420*/ 	.word	0x0000e9d0
        /*1424*/ 	.word	0x0000000e
        /*1428*/ 	.word	0x00000080
        /*142c*/ 	.short	0x010a
        /*142e*/ 	.byte	0x3f
	.zero		1


	//   ....[92]....
        /*1430*/ 	.word	0x0000ea20
        /*1434*/ 	.word	0x0000000c
        /*1438*/ 	.word	0x00000080
        /*143c*/ 	.short	0x010a
        /*143e*/ 	.byte	0x3f
	.zero		1


	//   ....[93]....
        /*1440*/ 	.word	0x0000ea70
        /*1444*/ 	.word	0x0000000c
        /*1448*/ 	.word	0x00000080
        /*144c*/ 	.short	0x010a
        /*144e*/ 	.byte	0x3f
	.zero		1


	//   ....[94]....
        /*1450*/ 	.word	0x0000eac0
        /*1454*/ 	.word	0x0000000c
        /*1458*/ 	.word	0x00000080
        /*145c*/ 	.short	0x010a
        /*145e*/ 	.byte	0x3f
	.zero		1


	//   ....[95]....
        /*1460*/ 	.word	0x0000eb10
        /*1464*/ 	.word	0x0000000c
        /*1468*/ 	.word	0x00000080
        /*146c*/ 	.short	0x010a
        /*146e*/ 	.byte	0x3f
	.zero		1


	//   ....[96]....
        /*1470*/ 	.word	0x0000eb60
        /*1474*/ 	.word	0x0000000d
        /*1478*/ 	.word	0x00000080
        /*147c*/ 	.short	0x010a
        /*147e*/ 	.byte	0x3f
	.zero		1


	//   ....[97]....
        /*1480*/ 	.word	0x0000ebc0
        /*1484*/ 	.word	0x00000005
        /*1488*/ 	.word	0x000000c8
        /*148c*/ 	.short	0x010a
        /*148e*/ 	.byte	0x3f
	.zero		1


	//   ....[98]....
        /*1490*/ 	.word	0x0000ec20
        /*1494*/ 	.word	0x00000003
        /*1498*/ 	.word	0x000000a0
        /*149c*/ 	.short	0x010a
        /*149e*/ 	.byte	0x3f
	.zero		1


	//   ....[99]....
        /*14a0*/ 	.word	0x0000ec80
        /*14a4*/ 	.word	0x00000003
        /*14a8*/ 	.word	0x000000a8
        /*14ac*/ 	.short	0x010a
        /*14ae*/ 	.byte	0x3f
	.zero		1


	//   ....[100]....
        /*14b0*/ 	.word	0x0000ece0
        /*14b4*/ 	.word	0x00000003
        /*14b8*/ 	.word	0x000000b0
        /*14bc*/ 	.short	0x010a
        /*14be*/ 	.byte	0x3f
	.zero		1


	//   ....[101]....
        /*14c0*/ 	.word	0x0000ed40
        /*14c4*/ 	.word	0x00000003
        /*14c8*/ 	.word	0x000000b8
        /*14cc*/ 	.short	0x010a
        /*14ce*/ 	.byte	0x3f
	.zero		1


	//   ....[102]....
        /*14d0*/ 	.word	0x0000eda0
        /*14d4*/ 	.word	0x00000003
        /*14d8*/ 	.word	0x000000a0
        /*14dc*/ 	.short	0x010a
        /*14de*/ 	.byte	0x3f
	.zero		1


	//   ....[103]....
        /*14e0*/ 	.word	0x0000ee00
        /*14e4*/ 	.word	0x00000003
        /*14e8*/ 	.word	0x000000a8
        /*14ec*/ 	.short	0x010a
        /*14ee*/ 	.byte	0x3f
	.zero		1


	//   ....[104]....
        /*14f0*/ 	.word	0x0000ee60
        /*14f4*/ 	.word	0x00000003
        /*14f8*/ 	.word	0x000000b0
        /*14fc*/ 	.short	0x010a
        /*14fe*/ 	.byte	0x3f
	.zero		1


	//   ....[105]....
        /*1500*/ 	.word	0x0000eec0
        /*1504*/ 	.word	0x00000003
        /*1508*/ 	.word	0x000000b8
        /*150c*/ 	.short	0x010a
        /*150e*/ 	.byte	0x3f
	.zero		1


	//   ....[106]....
        /*1510*/ 	.word	0x0000ef10
        /*1514*/ 	.word	0x00000000
        /*1518*/ 	.word	0x000000a0
        /*151c*/ 	.short	0x010a
        /*151e*/ 	.byte	0x3f
	.zero		1


	//   ....[107]....
        /*1520*/ 	.word	0x0000ef60
        /*1524*/ 	.word	0x00000000
        /*1528*/ 	.word	0x000000a8
        /*152c*/ 	.short	0x010a
        /*152e*/ 	.byte	0x3f
	.zero		1


	//   ....[108]....
        /*1530*/ 	.word	0x0000efb0
        /*1534*/ 	.word	0x00000000
        /*1538*/ 	.word	0x000000b0
        /*153c*/ 	.short	0x010a
        /*153e*/ 	.byte	0x3f
	.zero		1


	//   ....[109]....
        /*1540*/ 	.word	0x0000f090
        /*1544*/ 	.word	0x0000000a
        /*1548*/ 	.word	0x00000040
        /*154c*/ 	.short	0x010a
        /*154e*/ 	.byte	0x3f
	.zero		1


	//   ....[110]....
        /*1550*/ 	.word	0x0000f170
        /*1554*/ 	.word	0x00000007
        /*1558*/ 	.word	0x00000000
        /*155c*/ 	.short	0x010a
        /*155e*/ 	.byte	0x3f
	.zero		1


	//   ....[111]....
        /*1560*/ 	.word	0x0000f1c0
        /*1564*/ 	.word	0x00000009
        /*1568*/ 	.word	0x00000000
        /*156c*/ 	.short	0x010a
        /*156e*/ 	.byte	0x3f
	.zero		1


	//   ....[112]....
        /*1570*/ 	.word	0x0000f210
        /*1574*/ 	.word	0x00000006
        /*1578*/ 	.word	0x00000000
        /*157c*/ 	.short	0x010a
        /*157e*/ 	.byte	0x3f
	.zero		1


	//   ....[113]....
        /*1580*/ 	.word	0x0000f260
        /*1584*/ 	.word	0x00000009
        /*1588*/ 	.word	0x00000000
        /*158c*/ 	.short	0x010a
        /*158e*/ 	.byte	0x3f
	.zero		1


	//   ....[114]....
        /*1590*/ 	.word	0x0000f2b0
        /*1594*/ 	.word	0x00000006
        /*1598*/ 	.word	0x00000000
        /*159c*/ 	.short	0x010a
        /*159e*/ 	.byte	0x3f
	.zero		1


	//   ....[115]....
        /*15a0*/ 	.word	0x0000f300
        /*15a4*/ 	.word	0x00000009
        /*15a8*/ 	.word	0x00000000
        /*15ac*/ 	.short	0x010a
        /*15ae*/ 	.byte	0x3f
	.zero		1


	//   ....[116]....
        /*15b0*/ 	.word	0x0000f350
        /*15b4*/ 	.word	0x00000006
        /*15b8*/ 	.word	0x00000000
        /*15bc*/ 	.short	0x010a
        /*15be*/ 	.byte	0x3f
	.zero		1


	//----- nvinfo : EIATTR_NUM_MBARRIERS
	.align		4
.L_38:
        /*15c0*/ 	.byte	0x03, 0x38
        /*15c2*/ 	.short	0x001a


	//----- nvinfo : EIATTR_EXIT_INSTR_OFFSETS
	.align		4
        /*15c4*/ 	.byte	0x04, 0x1c
        /*15c6*/ 	.short	(.L_40 - .L_39)


	//   ....[0]....
.L_39:
        /*15c8*/ 	.word	0x00000c10


	//   ....[1]....
        /*15cc*/ 	.word	0x00001490


	//   ....[2]....
        /*15d0*/ 	.word	0x0000b600


	//   ....[3]....
        /*15d4*/ 	.word	0x0000bc80


	//   ....[4]....
        /*15d8*/ 	.word	0x0000bd10


	//   ....[5]....
        /*15dc*/ 	.word	0x0000d5d0


	//   ....[6]....
        /*15e0*/ 	.word	0x0000e860


	//----- nvinfo : EIATTR_MAX_THREADS
	.align		4
.L_40:
        /*15e4*/ 	.byte	0x04, 0x05
        /*15e6*/ 	.short	(.L_42 - .L_41)
.L_41:
        /*15e8*/ 	.word	0x00000180
        /*15ec*/ 	.word	0x00000001
        /*15f0*/ 	.word	0x00000001


	//----- nvinfo : EIATTR_CRS_STACK_SIZE
	.align		4
.L_42:
        /*15f4*/ 	.byte	0x04, 0x1e
        /*15f6*/ 	.short	(.L_44 - .L_43)
.L_43:
        /*15f8*/ 	.word	0x00000000


	//----- nvinfo : EIATTR_CBANK_PARAM_SIZE
	.align		4
.L_44:
        /*15fc*/ 	.byte	0x03, 0x19
        /*15fe*/ 	.short	0x0770


	//----- nvinfo : EIATTR_PARAM_CBANK
	.align		4
        /*1600*/ 	.byte	0x04, 0x0a
        /*1602*/ 	.short	(.L_46 - .L_45)
	.align		4
.L_45:
        /*1604*/ 	.word	index@(.nv.constant0._ZN7cutlass13device_kernelINS_4gemm6kernel13GemmUniversalIN4cute5tupleIJiiiiEEENS1_10collective13CollectiveMmaINS1_37MainloopSm90TmaGmmaWarpSpecializedFP8ILi8ENS5_IJNS4_1CILi1EEESB_SB_EEENS1_35KernelTmaWarpSpecializedCooperativeEEENS5_IJNSA_ILi256EEENSA_ILi128EEENSA_ILi64EEEEEENS_12float_e4m3_tENS5_IJlSB_lEEESJ_SK_NS4_8TiledMMAINS4_8MMA_AtomIJNS4_4SM904GMMA31MMA_64x128x32_F32E4M3E4M3_SS_TNILNSO_7ScaleInE1ELSQ_1EEEEEENS4_6LayoutINS5_IJNSA_ILi2EEESB_SB_EEENS5_IJSB_NSA_ILi0EEESW_EEEEENS5_IJNS4_10UnderscoreESZ_SZ_EEEEENS4_13SM90_TMA_LOADENS4_14ComposedLayoutINS4_7SwizzleILi2ELi4ELi3EEENS4_18smem_ptr_flag_bitsILi8EEENST_INS5_IJNSA_ILi8EEESH_EEENS5_IJSH_SB_EEEEEEEvNS4_8identityES12_S1C_vS1D_EENS_8epilogue10collective18CollectiveEpilogueINS1F_22Sm90TmaWarpSpecializedILi4ELi2ELi16ELb0ELb0EEEJSI_NS5_IJSG_NSA_ILi32EEEEEESJ_SK_SJ_SK_NS1F_6fusion15FusionCallbacksIS1J_NS1M_17LinearCombinationISJ_fSJ_fLNS_15FloatRoundStyleE2EEESI_S1L_JEEES12_NS13_INS14_ILi1ELi4ELi3EEES17_NST_INS5_IJS18_S1K_EEENS5_IJS1K_SB_EEEEEEENS4_39AutoVectorizingCopyWithAssumedAlignmentILi128EEENS4_14SM90_TMA_STOREES1W_S1Y_NS4_9Copy_AtomIJNS4_17SM90_U32x4_STSM_NENS_6half_tEEEEvEEEvvEEEEvNT_6ParamsE)
        /*1608*/ 	.short	0x0210
        /*160a*/ 	.short	0x0770


	//----- nvinfo : EIATTR_SW_WAR
	.align		4
.L_46:
        /*160c*/ 	.byte	0x04, 0x36
        /*160e*/ 	.short	(.L_48 - .L_47)
.L_47:
        /*1610*/ 	.word	0x00000008
.L_48:


//--------------------- .nv.callgraph             --------------------------
	.section	.nv.callgraph,"",@"SHT_CUDA_CALLGRAPH"
	.align	4
	.sectionentsize	8
	.align		4
        /*0000*/ 	.word	0x00000000
	.align		4
        /*0004*/ 	.word	0xffffffff
	.align		4
        /*0008*/ 	.word	index@(_ZN7cutlass13device_kernelINS_4gemm6kernel13GemmUniversalIN4cute5tupleIJiiiiEEENS1_10collective13CollectiveMmaINS1_37MainloopSm90TmaGmmaWarpSpecializedFP8ILi8ENS5_IJNS4_1CILi1EEESB_SB_EEENS1_35KernelTmaWarpSpecializedCooperativeEEENS5_IJNSA_ILi256EEENSA_ILi128EEENSA_ILi64EEEEEENS_12float_e4m3_tENS5_IJlSB_lEEESJ_SK_NS4_8TiledMMAINS4_8MMA_AtomIJNS4_4SM904GMMA31MMA_64x128x32_F32E4M3E4M3_SS_TNILNSO_7ScaleInE1ELSQ_1EEEEEENS4_6LayoutINS5_IJNSA_ILi2EEESB_SB_EEENS5_IJSB_NSA_ILi0EEESW_EEEEENS5_IJNS4_10UnderscoreESZ_SZ_EEEEENS4_13SM90_TMA_LOADENS4_14ComposedLayoutINS4_7SwizzleILi2ELi4ELi3EEENS4_18smem_ptr_flag_bitsILi8EEENST_INS5_IJNSA_ILi8EEESH_EEENS5_IJSH_SB_EEEEEEEvNS4_8identityES12_S1C_vS1D_EENS_8epilogue10collective18CollectiveEpilogueINS1F_22Sm90TmaWarpSpecializedILi4ELi2ELi16ELb0ELb0EEEJSI_NS5_IJSG_NSA_ILi32EEEEEESJ_SK_SJ_SK_NS1F_6fusion15FusionCallbacksIS1J_NS1M_17LinearCombinationISJ_fSJ_fLNS_15FloatRoundStyleE2EEESI_S1L_JEEES12_NS13_INS14_ILi1ELi4ELi3EEES17_NST_INS5_IJS18_S1K_EEENS5_IJS1K_SB_EEEEEEENS4_39AutoVectorizingCopyWithAssumedAlignmentILi128EEENS4_14SM90_TMA_STOREES1W_S1Y_NS4_9Copy_AtomIJNS4_17SM90_U32x4_STSM_NENS_6half_tEEEEvEEEvvEEEEvNT_6ParamsE)
	.align		4
        /*000c*/ 	.word	index@(__assertfail)
	.align		4
        /*0010*/ 	.word	0x00000000
	.align		4
        /*0014*/ 	.word	0xfffffffe
	.align		4
        /*0018*/ 	.word	0x00000000
	.align		4
        /*001c*/ 	.word	0xfffffffd
	.align		4
        /*0020*/ 	.word	0x00000000
	.align		4
        /*0024*/ 	.word	0xfffffffc


//--------------------- .nv.constant4             --------------------------
	.section	.nv.constant4,"a",@progbits
	.align	8
	.align		8
.nv.constant4:
        /*0000*/ 	.dword	__assertfail
	.align		8
        /*0008*/ 	.dword	__unnamed_1
	.align		8
        /*0010*/ 	.dword	__unnamed_2
	.align		8
        /*0018*/ 	.dword	_ZN39_INTERNAL_7003104c_4_k_cu_d983bab5_26404cuda3std3__45__cpo5beginE
	.align		8
        /*0020*/ 	.dword	_ZN39_INTERNAL_7003104c_4_k_cu_d983bab5_26404cuda3std3__45__cpo3endE
	.align		8
        /*0028*/ 	.dword	_ZN39_INTERNAL_7003104c_4_k_cu_d983bab5_26404cuda3std3__45__cpo6cbeginE
	.align		8
        /*0030*/ 	.dword	_ZN39_INTERNAL_7003104c_4_k_cu_d983bab5_26404cuda3std3__45__cpo4cendE
	.align		8
        /*0038*/ 	.dword	_ZN39_INTERNAL_7003104c_4_k_cu_d983bab5_26404cuda3std3__441_GLOBAL__N__7003104c_4_k_cu_d983bab5_26406ignoreE
	.align		8
        /*0040*/ 	.dword	_ZN39_INTERNAL_7003104c_4_k_cu_d983bab5_26404cuda3std3__419piecewise_constructE
	.align		8
        /*0048*/ 	.dword	_ZN39_INTERNAL_7003104c_4_k_cu_d983bab5_26404cuda3std3__48in_placeE
	.align		8
        /*0050*/ 	.dword	_ZN39_INTERNAL_7003104c_4_k_cu_d983bab5_26404cuda3std6ranges3__45__cpo4swapE
	.align		8
        /*0058*/ 	.dword	_ZN39_INTERNAL_7003104c_4_k_cu_d983bab5_26404cuda3std6ranges3__45__cpo9iter_moveE
	.align		8
        /*0060*/ 	.dword	_ZN39_INTERNAL_7003104c_4_k_cu_d983bab5_26404cute7productE
	.align		8
        /*0068*/ 	.dword	_ZN39_INTERNAL_7003104c_4_k_cu_d983bab5_26404cute1_E
	.align		8
        /*0070*/ 	.dword	$str$24
	.align		8
        /*0078*/ 	.dword	$str$25


//--------------------- .text._ZN7cutlass13device_kernelINS_4gemm6kernel13GemmUniversalIN4cute5tupleIJiiiiEEENS1_10collective13CollectiveMmaINS1_37MainloopSm90TmaGmmaWarpSpecializedFP8ILi8ENS5_IJNS4_1CILi1EEESB_SB_EEENS1_35KernelTmaWarpSpecializedCooperativeEEENS5_IJNSA_ILi256EEENSA_ILi128EEENSA_ILi64EEEEEENS_12float_e4m3_tENS5_IJlSB_lEEESJ_SK_NS4_8TiledMMAINS4_8MMA_AtomIJNS4_4SM904GMMA31MMA_64x128x32_F32E4M3E4M3_SS_TNILNSO_7ScaleInE1ELSQ_1EEEEEENS4_6LayoutINS5_IJNSA_ILi2EEESB_SB_EEENS5_IJSB_NSA_ILi0EEESW_EEEEENS5_IJNS4_10UnderscoreESZ_SZ_EEEEENS4_13SM90_TMA_LOADENS4_14ComposedLayoutINS4_7SwizzleILi2ELi4ELi3EEENS4_18smem_ptr_flag_bitsILi8EEENST_INS5_IJNSA_ILi8EEESH_EEENS5_IJSH_SB_EEEEEEEvNS4_8identityES12_S1C_vS1D_EENS_8epilogue10collective18CollectiveEpilogueINS1F_22Sm90TmaWarpSpecializedILi4ELi2ELi16ELb0ELb0EEEJSI_NS5_IJSG_NSA_ILi32EEEEEESJ_SK_SJ_SK_NS1F_6fusion15FusionCallbacksIS1J_NS1M_17LinearCombinationISJ_fSJ_fLNS_15FloatRoundStyleE2EEESI_S1L_JEEES12_NS13_INS14_ILi1ELi4ELi3EEES17_NST_INS5_IJS18_S1K_EEENS5_IJS1K_SB_EEEEEEENS4_39AutoVectorizingCopyWithAssumedAlignmentILi128EEENS4_14SM90_TMA_STOREES1W_S1Y_NS4_9Copy_AtomIJNS4_17SM90_U32x4_STSM_NENS_6half_tEEEEvEEEvvEEEEvNT_6ParamsE --------------------------
	.section	.text._ZN7cutlass13device_kernelINS_4gemm6kernel13GemmUniversalIN4cute5tupleIJiiiiEEENS1_10collective13CollectiveMmaINS1_37MainloopSm90TmaGmmaWarpSpecializedFP8ILi8ENS5_IJNS4_1CILi1EEESB_SB_EEENS1_35KernelTmaWarpSpecializedCooperativeEEENS5_IJNSA_ILi256EEENSA_ILi128EEENSA_ILi64EEEEEENS_12float_e4m3_tENS5_IJlSB_lEEESJ_SK_NS4_8TiledMMAINS4_8MMA_AtomIJNS4_4SM904GMMA31MMA_64x128x32_F32E4M3E4M3_SS_TNILNSO_7ScaleInE1ELSQ_1EEEEEENS4_6LayoutINS5_IJNSA_ILi2EEESB_SB_EEENS5_IJSB_NSA_ILi0EEESW_EEEEENS5_IJNS4_10UnderscoreESZ_SZ_EEEEENS4_13SM90_TMA_LOADENS4_14ComposedLayoutINS4_7SwizzleILi2ELi4ELi3EEENS4_18smem_ptr_flag_bitsILi8EEENST_INS5_IJNSA_ILi8EEESH_EEENS5_IJSH_SB_EEEEEEEvNS4_8identityES12_S1C_vS1D_EENS_8epilogue10collective18CollectiveEpilogueINS1F_22Sm90TmaWarpSpecializedILi4ELi2ELi16ELb0ELb0EEEJSI_NS5_IJSG_NSA_ILi32EEEEEESJ_SK_SJ_SK_NS1F_6fusion15FusionCallbacksIS1J_NS1M_17LinearCombinationISJ_fSJ_fLNS_15FloatRoundStyleE2EEESI_S1L_JEEES12_NS13_INS14_ILi1ELi4ELi3EEES17_NST_INS5_IJS18_S1K_EEENS5_IJS1K_SB_EEEEEEENS4_39AutoVectorizingCopyWithAssumedAlignmentILi128EEENS4_14SM90_TMA_STOREES1W_S1Y_NS4_9Copy_AtomIJNS4_17SM90_U32x4_STSM_NENS_6half_tEEEEvEEEvvEEEEvNT_6ParamsE,"ax",@progbits
	.align	128
.text._ZN7cutlass13device_kernelINS_4gemm6kernel13GemmUniversalIN4cute5tupleIJiiiiEEENS1_10collective13CollectiveMmaINS1_37MainloopSm90TmaGmmaWarpSpecializedFP8ILi8ENS5_IJNS4_1CILi1EEESB_SB_EEENS1_35KernelTmaWarpSpecializedCooperativeEEENS5_IJNSA_ILi256EEENSA_ILi128EEENSA_ILi64EEEEEENS_12float_e4m3_tENS5_IJlSB_lEEESJ_SK_NS4_8TiledMMAINS4_8MMA_AtomIJNS4_4SM904GMMA31MMA_64x128x32_F32E4M3E4M3_SS_TNILNSO_7ScaleInE1ELSQ_1EEEEEENS4_6LayoutINS5_IJNSA_ILi2EEESB_SB_EEENS5_IJSB_NSA_ILi0EEESW_EEEEENS5_IJNS4_10UnderscoreESZ_SZ_EEEEENS4_13SM90_TMA_LOADENS4_14ComposedLayoutINS4_7SwizzleILi2ELi4ELi3EEENS4_18smem_ptr_flag_bitsILi8EEENST_INS5_IJNSA_ILi8EEESH_EEENS5_IJSH_SB_EEEEEEEvNS4_8identityES12_S1C_vS1D_EENS_8epilogue10collective18CollectiveEpilogueINS1F_22Sm90TmaWarpSpecializedILi4ELi2ELi16ELb0ELb0EEEJSI_NS5_IJSG_NSA_ILi32EEEEEESJ_SK_SJ_SK_NS1F_6fusion15FusionCallbacksIS1J_NS1M_17LinearCombinationISJ_fSJ_fLNS_15FloatRoundStyleE2EEESI_S1L_JEEES12_NS13_INS14_ILi1ELi4ELi3EEES17_NST_INS5_IJS18_S1K_EEENS5_IJS1K_SB_EEEEEEENS4_39AutoVectorizingCopyWithAssumedAlignmentILi128EEENS4_14SM90_TMA_STOREES1W_S1Y_NS4_9Copy_AtomIJNS4_17SM90_U32x4_STSM_NENS_6half_tEEEEvEEEvvEEEEvNT_6ParamsE:
        .type           _ZN7cutlass13device_kernelINS_4gemm6kernel13GemmUniversalIN4cute5tupleIJiiiiEEENS1_10collective13CollectiveMmaINS1_37MainloopSm90TmaGmmaWarpSpecializedFP8ILi8ENS5_IJNS4_1CILi1EEESB_SB_EEENS1_35KernelTmaWarpSpecializedCooperativeEEENS5_IJNSA_ILi256EEENSA_ILi128EEENSA_ILi64EEEEEENS_12float_e4m3_tENS5_IJlSB_lEEESJ_SK_NS4_8TiledMMAINS4_8MMA_AtomIJNS4_4SM904GMMA31MMA_64x128x32_F32E4M3E4M3_SS_TNILNSO_7ScaleInE1ELSQ_1EEEEEENS4_6LayoutINS5_IJNSA_ILi2EEESB_SB_EEENS5_IJSB_NSA_ILi0EEESW_EEEEENS5_IJNS4_10UnderscoreESZ_SZ_EEEEENS4_13SM90_TMA_LOADENS4_14ComposedLayoutINS4_7SwizzleILi2ELi4ELi3EEENS4_18smem_ptr_flag_bitsILi8EEENST_INS5_IJNSA_ILi8EEESH_EEENS5_IJSH_SB_EEEEEEEvNS4_8identityES12_S1C_vS1D_EENS_8epilogue10collective18CollectiveEpilogueINS1F_22Sm90TmaWarpSpecializedILi4ELi2ELi16ELb0ELb0EEEJSI_NS5_IJSG_NSA_ILi32EEEEEESJ_SK_SJ_SK_NS1F_6fusion15FusionCallbacksIS1J_NS1M_17LinearCombinationISJ_fSJ_fLNS_15FloatRoundStyleE2EEESI_S1L_JEEES12_NS13_INS14_ILi1ELi4ELi3EEES17_NST_INS5_IJS18_S1K_EEENS5_IJS1K_SB_EEEEEEENS4_39AutoVectorizingCopyWithAssumedAlignmentILi128EEENS4_14SM90_TMA_STOREES1W_S1Y_NS4_9Copy_AtomIJNS4_17SM90_U32x4_STSM_NENS_6half_tEEEEvEEEvvEEEEvNT_6ParamsE,@function
        .size           _ZN7cutlass13device_kernelINS_4gemm6kernel13GemmUniversalIN4cute5tupleIJiiiiEEENS1_10collective13CollectiveMmaINS1_37MainloopSm90TmaGmmaWarpSpecializedFP8ILi8ENS5_IJNS4_1CILi1EEESB_SB_EEENS1_35KernelTmaWarpSpecializedCooperativeEEENS5_IJNSA_ILi256EEENSA_ILi128EEENSA_ILi64EEEEEENS_12float_e4m3_tENS5_IJlSB_lEEESJ_SK_NS4_8TiledMMAINS4_8MMA_AtomIJNS4_4SM904GMMA31MMA_64x128x32_F32E4M3E4M3_SS_TNILNSO_7ScaleInE1ELSQ_1EEEEEENS4_6LayoutINS5_IJNSA_ILi2EEESB_SB_EEENS5_IJSB_NSA_ILi0EEESW_EEEEENS5_IJNS4_10UnderscoreESZ_SZ_EEEEENS4_13SM90_TMA_LOADENS4_14ComposedLayoutINS4_7SwizzleILi2ELi4ELi3EEENS4_18smem_ptr_flag_bitsILi8EEENST_INS5_IJNSA_ILi8EEESH_EEENS5_IJSH_SB_EEEEEEEvNS4_8identityES12_S1C_vS1D_EENS_8epilogue10collective18CollectiveEpilogueINS1F_22Sm90TmaWarpSpecializedILi4ELi2ELi16ELb0ELb0EEEJSI_NS5_IJSG_NSA_ILi32EEEEEESJ_SK_SJ_SK_NS1F_6fusion15FusionCallbacksIS1J_NS1M_17LinearCombinationISJ_fSJ_fLNS_15FloatRoundStyleE2EEESI_S1L_JEEES12_NS13_INS14_ILi1ELi4ELi3EEES17_NST_INS5_IJS18_S1K_EEENS5_IJS1K_SB_EEEEEEENS4_39AutoVectorizingCopyWithAssumedAlignmentILi128EEENS4_14SM90_TMA_STOREES1W_S1Y_NS4_9Copy_AtomIJNS4_17SM90_U32x4_STSM_NENS_6half_tEEEEvEEEvvEEEEvNT_6ParamsE,(.L_x_273 - _ZN7cutlass13device_kernelINS_4gemm6kernel13GemmUniversalIN4cute5tupleIJiiiiEEENS1_10collective13CollectiveMmaINS1_37MainloopSm90TmaGmmaWarpSpecializedFP8ILi8ENS5_IJNS4_1CILi1EEESB_SB_EEENS1_35KernelTmaWarpSpecializedCooperativeEEENS5_IJNSA_ILi256EEENSA_ILi128EEENSA_ILi64EEEEEENS_12float_e4m3_tENS5_IJlSB_lEEESJ_SK_NS4_8TiledMMAINS4_8MMA_AtomIJNS4_4SM904GMMA31MMA_64x128x32_F32E4M3E4M3_SS_TNILNSO_7ScaleInE1ELSQ_1EEEEEENS4_6LayoutINS5_IJNSA_ILi2EEESB_SB_EEENS5_IJSB_NSA_ILi0EEESW_EEEEENS5_IJNS4_10UnderscoreESZ_SZ_EEEEENS4_13SM90_TMA_LOADENS4_14ComposedLayoutINS4_7SwizzleILi2ELi4ELi3EEENS4_18smem_ptr_flag_bitsILi8EEENST_INS5_IJNSA_ILi8EEESH_EEENS5_IJSH_SB_EEEEEEEvNS4_8identityES12_S1C_vS1D_EENS_8epilogue10collective18CollectiveEpilogueINS1F_22Sm90TmaWarpSpecializedILi4ELi2ELi16ELb0ELb0EEEJSI_NS5_IJSG_NSA_ILi32EEEEEESJ_SK_SJ_SK_NS1F_6fusion15FusionCallbacksIS1J_NS1M_17LinearCombinationISJ_fSJ_fLNS_15FloatRoundStyleE2EEESI_S1L_JEEES12_NS13_INS14_ILi1ELi4ELi3EEES17_NST_INS5_IJS18_S1K_EEENS5_IJS1K_SB_EEEEEEENS4_39AutoVectorizingCopyWithAssumedAlignmentILi128EEENS4_14SM90_TMA_STOREES1W_S1Y_NS4_9Copy_AtomIJNS4_17SM90_U32x4_STSM_NENS_6half_tEEEEvEEEvvEEEEvNT_6ParamsE)
        .other          _ZN7cutlass13device_kernelINS_4gemm6kernel13GemmUniversalIN4cute5tupleIJiiiiEEENS1_10collective13CollectiveMmaINS1_37MainloopSm90TmaGmmaWarpSpecializedFP8ILi8ENS5_IJNS4_1CILi1EEESB_SB_EEENS1_35KernelTmaWarpSpecializedCooperativeEEENS5_IJNSA_ILi256EEENSA_ILi128EEENSA_ILi64EEEEEENS_12float_e4m3_tENS5_IJlSB_lEEESJ_SK_NS4_8TiledMMAINS4_8MMA_AtomIJNS4_4SM904GMMA31MMA_64x128x32_F32E4M3E4M3_SS_TNILNSO_7ScaleInE1ELSQ_1EEEEEENS4_6LayoutINS5_IJNSA_ILi2EEESB_SB_EEENS5_IJSB_NSA_ILi0EEESW_EEEEENS5_IJNS4_10UnderscoreESZ_SZ_EEEEENS4_13SM90_TMA_LOADENS4_14ComposedLayoutINS4_7SwizzleILi2ELi4ELi3EEENS4_18smem_ptr_flag_bitsILi8EEENST_INS5_IJNSA_ILi8EEESH_EEENS5_IJSH_SB_EEEEEEEvNS4_8identityES12_S1C_vS1D_EENS_8epilogue10collective18CollectiveEpilogueINS1F_22Sm90TmaWarpSpecializedILi4ELi2ELi16ELb0ELb0EEEJSI_NS5_IJSG_NSA_ILi32EEEEEESJ_SK_SJ_SK_NS1F_6fusion15FusionCallbacksIS1J_NS1M_17LinearCombinationISJ_fSJ_fLNS_15FloatRoundStyleE2EEESI_S1L_JEEES12_NS13_INS14_ILi1ELi4ELi3EEES17_NST_INS5_IJS18_S1K_EEENS5_IJS1K_SB_EEEEEEENS4_39AutoVectorizingCopyWithAssumedAlignmentILi128EEENS4_14SM90_TMA_STOREES1W_S1Y_NS4_9Copy_AtomIJNS4_17SM90_U32x4_STSM_NENS_6half_tEEEEvEEEvvEEEEvNT_6ParamsE,@"STO_CUDA_ENTRY STV_DEFAULT"
_ZN7cutlass13device_kernelINS_4gemm6kernel13GemmUniversalIN4cute5tupleIJiiiiEEENS1_10collective13CollectiveMmaINS1_37MainloopSm90TmaGmmaWarpSpecializedFP8ILi8ENS5_IJNS4_1CILi1EEESB_SB_EEENS1_35KernelTmaWarpSpecializedCooperativeEEENS5_IJNSA_ILi256EEENSA_ILi128EEENSA_ILi64EEEEEENS_12float_e4m3_tENS5_IJlSB_lEEESJ_SK_NS4_8TiledMMAINS4_8MMA_AtomIJNS4_4SM904GMMA31MMA_64x128x32_F32E4M3E4M3_SS_TNILNSO_7ScaleInE1ELSQ_1EEEEEENS4_6LayoutINS5_IJNSA_ILi2EEESB_SB_EEENS5_IJSB_NSA_ILi0EEESW_EEEEENS5_IJNS4_10UnderscoreESZ_SZ_EEEEENS4_13SM90_TMA_LOADENS4_14ComposedLayoutINS4_7SwizzleILi2ELi4ELi3EEENS4_18smem_ptr_flag_bitsILi8EEENST_INS5_IJNSA_ILi8EEESH_EEENS5_IJSH_SB_EEEEEEEvNS4_8identityES12_S1C_vS1D_EENS_8epilogue10collective18CollectiveEpilogueINS1F_22Sm90TmaWarpSpecializedILi4ELi2ELi16ELb0ELb0EEEJSI_NS5_IJSG_NSA_ILi32EEEEEESJ_SK_SJ_SK_NS1F_6fusion15FusionCallbacksIS1J_NS1M_17LinearCombinationISJ_fSJ_fLNS_15FloatRoundStyleE2EEESI_S1L_JEEES12_NS13_INS14_ILi1ELi4ELi3EEES17_NST_INS5_IJS18_S1K_EEENS5_IJS1K_SB_EEEEEEENS4_39AutoVectorizingCopyWithAssumedAlignmentILi128EEENS4_14SM90_TMA_STOREES1W_S1Y_NS4_9Copy_AtomIJNS4_17SM90_U32x4_STSM_NENS_6half_tEEEEvEEEvvEEEEvNT_6ParamsE:
[----:B------:R-:W1:Y:S02]  /*0000*/  LDC R1, c[0x0][0x28] ;  /* 0x00000a00ff017b82 */ /* 0x000e640000000800 */
[----:B-1----:R-:W-:Y:S01]  /*0010*/  IADD3 R1, R1, -0xd8, RZ ;  /* 0xffffff2801017810 */ /* 0x002fe20007ffe0ff */
[----:B------:R-:W1:Y:S05]  /*0020*/  S2R R4, SR_TID.X ;  /* 0x0000000000047919 */ /* 0x000e6a0000002100 */
[----:B------:R-:W2:Y:S01]  /*0030*/  LDC.64 R2, c[0x0][0x588] ;  /* 0x00016200ff027b82 */ /* 0x000ea20000000a00 */
[----:B------:R-:W-:Y:S01]  /*0040*/  ELECT P0, URZ, PT ;  /* 0x00000000003f782f */ /* 0x000fe20003800000 */
[----:B------:R-:W-:Y:S01]  /*0050*/  BSSY B0, `(.L_x_0) ;  /* 0x000001a000007945 */ /* 0x000fe20003800000 */
[----:B-1----:R-:W-:-:S05]  /*0060*/  SHF.R.U32.HI R8, RZ, 0x5, R4 ;  /* 0x00000005ff087819 */ /* 0x002fca0000011604 */
[----:B------:R-:W1:Y:S02]  /*0070*/  SHFL.IDX PT, R0, R8, RZ, 0x1f ;  /* 0x00001fff08007589 */ /* 0x000e6400000e0000 */
[----:B-1----:R-:W-:Y:S02]  /*0080*/  R2UR UR42, R0 ;  /* 0x00000000002a72ca */ /* 0x002fe400000e0000 */
[----:B------:R-:W-:-:S06]  /*0090*/  SHF.R.U32.HI R0, RZ, 0x7, R4 ;  /* 0x00000007ff007819 */ /* 0x000fcc0000011604 */
[----:B------:R-:W1:Y:S05]  /*00a0*/  SHFL.IDX PT, R0, R0, RZ, 0x1f ;  /* 0x00001fff00007589 */ /* 0x000e6a00000e0000 */
[----:B------:R-:W-:Y:S02]  /*00b0*/  USHF.R.S32.HI UR4, URZ, 0x1f, UR42 ;  /* 0x0000001f3f047899 */ /* 0x000fe4000801142a */
[----:B------:R-:W-:Y:S02]  /*00c0*/  ISETP.NE.OR P0, PT, RZ, UR42, !P0 ;  /* 0x0000002aff007c0c */ /* 0x000fe4000c705670 */
[----:B------:R-:W-:-:S04]  /*00d0*/  ULEA.HI UR4, UR4, UR42, URZ, 0x2 ;  /* 0x0000002a04047291 */ /* 0x000fc8000f8f103f */
[----:B------:R-:W-:-:S04]  /*00e0*/  ULOP3.LUT UR4, UR4, 0xfffffffc, URZ, 0xc0, !UPT ;  /* 0xfffffffc04047892 */ /* 0x000fc8000f8ec03f */
[----:B------:R-:W-:-:S03]  /*00f0*/  UIADD3 UR42, UR42, -UR4, URZ ;  /* 0x800000042a2a7290 */ /* 0x000fc6000fffe03f */
[----:B--2---:R-:W-:Y:S09]  /*0100*/  @P0 BRA `(.L_x_1) ;  /* 0x0000000000380947 */ /* 0x004ff20003800000 */
[----:B------:R-:W-:Y:S02]  /*0110*/  ULDC.64 UR4, c[0x0][0x198] ;  /* 0x0000660000047ab9 */ /* 0x000fe40000000a00 */
[----:B------:R-:W-:Y:S02]  /*0120*/  UIADD3 UR6, UP0, UR4, 0xf0, URZ ;  /* 0x000000f004067890 */ /* 0x000fe4000ff1e03f */
[----:B------:R-:W-:Y:S02]  /*0130*/  UIADD3 UR8, UP1, UR4, 0x1f0, URZ ;  /* 0x000001f004087890 */ /* 0x000fe4000ff3e03f */
[----:B------:R-:W-:Y:S02]  /*0140*/  UIADD3 UR10, UP2, UR4, 0x3f0, URZ ;  /* 0x000003f0040a7890 */ /* 0x000fe4000ff5e03f */
[----:B------:R-:W-:Y:S02]  /*0150*/  UIADD3 UR4, UP3, UR4, 0x4f0, URZ ;  /* 0x000004f004047890 */ /* 0x000fe4000ff7e03f */
[----:B------:R-:W-:-:S02]  /*0160*/  UIADD3.X UR7, URZ, UR5, URZ, UP0, !UPT ;  /* 0x000000053f077290 */ /* 0x000fc400087fe43f */
[----:B------:R-:W-:Y:S02]  /*0170*/  UIADD3.X UR9, URZ, UR5, URZ, UP1, !UPT ;  /* 0x000000053f097290 */ /* 0x000fe40008ffe43f */
[----:B------:R-:W-:Y:S02]  /*0180*/  UIADD3.X UR11, URZ, UR5, URZ, UP2, !UPT ;  /* 0x000000053f0b7290 */ /* 0x000fe400097fe43f */
[----:B------:R-:W-:-:S03]  /*0190*/  UIADD3.X UR5, URZ, UR5, URZ, UP3, !UPT ;  /* 0x000000053f057290 */ /* 0x000fc60009ffe43f */
[----:B------:R2:W-:Y:S02]  /*01a0*/  UTMACCTL.PF [UR6] ;  /* 0x00000000060079b9 */ /* 0x0005e40008040000 */
[----:B------:R2:W-:Y:S02]  /*01b0*/  UTMACCTL.PF [UR8] ;  /* 0x00000000080079b9 */ /* 0x0005e40008040000 */
[----:B------:R2:W-:Y:S02]  /*01c0*/  UTMACCTL.PF [UR10] ;  /* 0x000000000a0079b9 */ /* 0x0005e40008040000 */
[----:B------:R2:W-:Y:S02]  /*01d0*/  UTMACCTL.PF [UR4] ;  /* 0x00000000040079b9 */ /* 0x0005e40008040000 */
[----:B--2---:R-:W-:Y:S01]  /*01e0*/  NOP ;  /* 0x0000000000007918 */ /* 0x004fe20000000000 */
.L_x_1:
[----:B------:R-:W-:Y:S05]  /*01f0*/  BSYNC B0 ;  /* 0x0000000000007941 */ /* 0x000fea0003800000 */
.L_x_0:
[----:B------:R-:W-:Y:S01]  /*0200*/  ULDC.64 UR6, c[0x0][0x590] ;  /* 0x0001640000067ab9 */ /* 0x000fe20000000a00 */
[----:B-1----:R-:W-:Y:S01]  /*0210*/  R2UR UR4, R0 ;  /* 0x00000000000472ca */ /* 0x002fe200000e0000 */
[----:B------:R-:W-:Y:S01]  /*0220*/  ULDC.64 UR56, c[0x0][0x208] ;  /* 0x0000820000387ab9 */ /* 0x000fe20000000a00 */
[----:B------:R-:W-:Y:S01]  /*0230*/  ISETP.NE.U32.AND P2, PT, RZ, UR6, PT ;  /* 0x00000006ff007c0c */ /* 0x000fe2000bf45070 */
[----:B------:R-:W-:Y:S01]  /*0240*/  IMAD.MOV.U32 R4, RZ, RZ, R2 ;  /* 0x000000ffff047224 */ /* 0x000fe200078e0002 */
[----:B------:R-:W-:Y:S02]  /*0250*/  PRMT R6, RZ, 0x7610, R6 ;  /* 0x00007610ff067816 */ /* 0x000fe40000000006 */
[----:B------:R-:W-:Y:S02]  /*0260*/  ISETP.NE.AND.EX P1, PT, RZ, UR7, PT, P2 ;  /* 0x00000007ff007c0c */ /* 0x000fe4000bf25320 */
[----:B------:R-:W-:-:S11]  /*0270*/  MOV R5, R3 ;  /* 0x0000000300057202 */ /* 0x000fd60000000f00 */
[----:B------:R-:W-:Y:S05]  /*0280*/  @P1 BRA `(.L_x_2) ;  /* 0x0000000000301947 */ /* 0x000fea0003800000 */
[----:B------:R-:W-:Y:S02]  /*0290*/  ULDC.64 UR8, c[0x0][0x588] ;  /* 0x0001620000087ab9 */ /* 0x000fe40000000a00 */
[----:B------:R-:W-:-:S04]  /*02a0*/  ISETP.NE.U32.AND P0, PT, RZ, UR8, PT ;  /* 0x00000008ff007c0c */ /* 0x000fc8000bf05070 */
[----:B------:R-:W-:-:S13]  /*02b0*/  ISETP.NE.AND.EX P0, PT, RZ, UR9, PT, P0 ;  /* 0x00000009ff007c0c */ /* 0x000fda000bf05300 */
[----:B------:R-:W-:Y:S05]  /*02c0*/  @!P0 BRA `(.L_x_3) ;  /* 0x0000000000108947 */ /* 0x000fea0003800000 */
[----:B------:R-:W2:Y:S01]  /*02d0*/  LDG.E R0, desc[UR56][R4.64] ;  /* 0x0000003804007981 */ /* 0x000ea2000c1e1900 */
[----:B------:R-:W-:Y:S01]  /*02e0*/  IMAD.MOV.U32 R6, RZ, RZ, 0x1 ;  /* 0x00000001ff067424 */ /* 0x000fe200078e00ff */
[----:B--2---:R-:W-:Y:S01]  /*02f0*/  FSETP.NEU.AND P3, PT, R0, RZ, PT ;  /* 0x000000ff0000720b */ /* 0x004fe20003f6d000 */
[----:B------:R-:W-:-:S12]  /*0300*/  BRA `(.L_x_2) ;  /* 0x0000000000107947 */ /* 0x000fd80003800000 */
.L_x_3:
[----:B------:R-:W-:Y:S01]  /*0310*/  ULDC UR5, c[0x0][0x580] ;  /* 0x0001600000057ab9 */ /* 0x000fe20000000800 */
[----:B------:R-:W-:Y:S02]  /*0320*/  MOV R6, 0x1 ;  /* 0x0000000100067802 */ /* 0x000fe40000000f00 */
[----:B------:R-:W-:Y:S02]  /*0330*/  CS2R R4, SRZ ;  /* 0x0000000000047805 */ /* 0x000fe4000001ff00 */
[----:B------:R-:W-:-:S13]  /*0340*/  FSETP.NEU.AND P3, PT, RZ, UR5, PT ;  /* 0x00000005ff007c0b */ /* 0x000fda000bf6d000 */
.L_x_2:
[----:B------:R-:W-:Y:S01]  /*0350*/  ISETP.NE.U32.AND P0, PT, R4, RZ, PT ;  /* 0x000000ff0400720c */ /* 0x000fe20003f05070 */
[----:B------:R-:W-:Y:S01]  /*0360*/  IMAD.MOV.U32 R0, RZ, RZ, 0x1 ;  /* 0x00000001ff007424 */ /* 0x000fe200078e00ff */
[----:B------:R-:W-:Y:S02]  /*0370*/  ISETP.NE.AND.EX P2, PT, RZ, UR7, PT, P2 ;  /* 0x00000007ff007c0c */ /* 0x000fe4000bf45320 */
[----:B------:R-:W-:-:S13]  /*0380*/  ISETP.NE.AND.EX P0, PT, R5, RZ, PT, P0 ;  /* 0x000000ff0500720c */ /* 0x000fda0003f05300 */
[----:B------:R-:W-:Y:S05]  /*0390*/  @P0 BRA P2, `(.L_x_4) ;  /* 0x0000000000300947 */ /* 0x000fea0001000000 */
[----:B------:R-:W-:Y:S02]  /*03a0*/  ISETP.NE.U32.AND P2, PT, RZ, UR6, PT ;  /* 0x00000006ff007c0c */ /* 0x000fe4000bf45070 */
[----:B------:R-:W-:Y:S02]  /*03b0*/  ISETP.NE.U32.AND P0, PT, R4, RZ, PT ;  /* 0x000000ff0400720c */ /* 0x000fe40003f05070 */
[----:B------:R-:W-:Y:S02]  /*03c0*/  ISETP.NE.AND.EX P2, PT, RZ, UR7, PT, P2 ;  /* 0x00000007ff007c0c */ /* 0x000fe4000bf45320 */
[----:B------:R-:W-:Y:S02]  /*03d0*/  PRMT R0, R6, 0x9910, RZ ;  /* 0x0000991006007816 */ /* 0x000fe400000000ff */
[----:B------:R-:W-:Y:S02]  /*03e0*/  ISETP.NE.AND.EX P0, PT, R5, RZ, PT, P0 ;  /* 0x000000ff0500720c */ /* 0x000fe40003f05300 */
[----:B------:R-:W-:-:S02]  /*03f0*/  ISETP.NE.AND P4, PT, R0, RZ, PT ;  /* 0x000000ff0000720c */ /* 0x000fc40003f85270 */
[----:B------:R-:W-:Y:S02]  /*0400*/  SEL R5, RZ, 0xffffffff, P3 ;  /* 0xffffffffff057807 */ /* 0x000fe40001800000 */
[----:B------:R-:W-:-:S04]  /*0410*/  SEL R0, RZ, 0xffffffff, P0 ;  /* 0xffffffffff007807 */ /* 0x000fc80000000000 */
[----:B------:R-:W-:-:S04]  /*0420*/  @P2 SEL R5, R0, R5, !P4 ;  /* 0x0000000500052207 */ /* 0x000fc80006000000 */
[----:B------:R-:W-:-:S04]  /*0430*/  LOP3.LUT R5, R5, 0x1, RZ, 0xc0, !PT ;  /* 0x0000000105057812 */ /* 0x000fc800078ec0ff */
[----:B------:R-:W-:-:S04]  /*0440*/  ISETP.NE.U32.AND P0, PT, R5, 0x1, PT ;  /* 0x000000010500780c */ /* 0x000fc80003f05070 */
[----:B------:R-:W-:-:S09]  /*0450*/  SEL R0, RZ, 0x1, !P0 ;  /* 0x00000001ff007807 */ /* 0x000fd20004000000 */
.L_x_4:
[----:B------:R-:W1:Y:S01]  /*0460*/  SHFL.IDX PT, R4, R8, RZ, 0x1f ;  /* 0x00001fff08047589 */ /* 0x000e6200000e0000 */
[----:B------:R-:W-:Y:S02]  /*0470*/  UISETP.NE.AND UP0, UPT, UR42, URZ, UPT ;  /* 0x0000003f2a00728c */ /* 0x000fe4000bf05270 */
[----:B------:R-:W-:Y:S02]  /*0480*/  UIADD3 UR9, UR4, -0x1, URZ ;  /* 0xffffffff04097890 */ /* 0x000fe4000fffe03f */
[----:B------:R-:W-:Y:S02]  /*0490*/  UP2UR UR43, UPR, URZ, 0x1 ;  /* 0x000000013f2b7883 */ /* 0x000fe40008000000 */
[----:B------:R-:W-:Y:S02]  /*04a0*/  UISETP.EQ.OR UP0, UPT, UR42, 0x3, !UP0 ;  /* 0x000000032a00788c */ /* 0x000fe4000c702670 */
[----:B------:R-:W-:Y:S02]  /*04b0*/  UISETP.GE.U32.AND UP1, UPT, UR9, 0x2, UPT ;  /* 0x000000020900788c */ /* 0x000fe4000bf26070 */
[----:B------:R-:W-:-:S04]  /*04c0*/  UISETP.EQ.AND UP0, UPT, UR4, URZ, UP0 ;  /* 0x0000003f0400728c */ /* 0x000fc80008702270 */
[----:B------:R-:W-:Y:S02]  /*04d0*/  USEL UR41, URZ, 0x1, !UP0 ;  /* 0x000000013f297887 */ /* 0x000fe4000c000000 */
[----:B------:R-:W-:Y:S02]  /*04e0*/  UISETP.NE.AND UP0, UPT, UR4, URZ, UPT ;  /* 0x0000003f0400728c */ /* 0x000fe4000bf05270 */
[----:B------:R-:W-:Y:S01]  /*04f0*/  USEL UR41, UR41, 0x2, UP1 ;  /* 0x0000000229297887 */ /* 0x000fe20008800000 */
[----:B-1----:R-:W-:-:S13]  /*0500*/  ISETP.NE.AND P0, PT, R4, RZ, PT ;  /* 0x000000ff0400720c */ /* 0x002fda0003f05270 */
[----:B------:R-:W-:Y:S05]  /*0510*/  @P0 BRA `(.L_x_5) ;  /* 0x0000000000840947 */ /* 0x000fea0003800000 */
[----:B------:R-:W-:Y:S01]  /*0520*/  ELECT P0, URZ, PT ;  /* 0x00000000003f782f */ /* 0x000fe20003800000 */
[----:B------:R-:W-:-:S12]  /*0530*/  BSSY B0, `(.L_x_5) ;  /* 0x000001f000007945 */ /* 0x000fd80003800000 */
[----:B------:R-:W-:Y:S05]  /*0540*/  @!P0 BRA `(.L_x_6) ;  /* 0x0000000000748947 */ /* 0x000fea0003800000 */
[----:B------:R-:W1:Y:S01]  /*0550*/  S2UR UR8, SR_CgaCtaId ;  /* 0x00000000000879c3 */ /* 0x000e620000008800 */
[----:B------:R-:W-:Y:S01]  /*0560*/  UMOV UR4, 0x400 ;  /* 0x0000040000047882 */ /* 0x000fe20000000000 */
[----:B------:R-:W-:Y:S01]  /*0570*/  UMOV UR5, 0x1 ;  /* 0x0000000100057882 */ /* 0x000fe20000000000 */
[----:B------:R-:W-:Y:S02]  /*0580*/  UMOV UR6, 0x100 ;  /* 0x0000010000067882 */ /* 0x000fe40000000000 */
[----:B------:R-:W-:-:S04]  /*0590*/  UIADD3 UR6, -UR6, 0x100000, URZ ;  /* 0x0010000006067890 */ /* 0x000fc8000fffe13f */
[----:B------:R-:W-:Y:S02]  /*05a0*/  USHF.L.U32 UR7, UR6, 0xb, URZ ;  /* 0x0000000b06077899 */ /* 0x000fe4000800063f */
[----:B------:R-:W-:Y:S02]  /*05b0*/  USHF.L.U32 UR6, UR6, 0x1, URZ ;  /* 0x0000000106067899 */ /* 0x000fe4000800063f */
[----:B-1----:R-:W-:Y:S02]  /*05c0*/  ULEA UR8, UR8, UR4, 0x18 ;  /* 0x0000000408087291 */ /* 0x002fe4000f8ec03f */
[----:B------:R-:W-:-:S04]  /*05d0*/  UIADD3 UR4, -UR5, 0x100000, URZ ;  /* 0x0010000005047890 */ /* 0x000fc8000fffe13f */
[----:B------:R-:W-:Y:S02]  /*05e0*/  USHF.L.U32 UR5, UR4, 0xb, URZ ;  /* 0x0000000b04057899 */ /* 0x000fe4000800063f */
[----:B------:R-:W-:Y:S01]  /*05f0*/  USHF.L.U32 UR4, UR4, 0x1, URZ ;  /* 0x0000000104047899 */ /* 0x000fe2000800063f */
[----:B------:R-:W1:Y:S11]  /*0600*/  FENCE.VIEW.ASYNC.S ;  /* 0x00000000000073c6 */ /* 0x000e760000000000 */
[----:B-1----:R1:W2:Y:S01]  /*0610*/  SYNCS.EXCH.64 URZ, [UR8], UR4 ;  /* 0x00000004083f75b2 */ /* 0x0022a20008000100 */
[----:B------:R1:W3:Y:S01]  /*0620*/  SYNCS.EXCH.64 URZ, [UR8+0x40], UR6 ;  /* 0x00004006083f75b2 */ /* 0x0002e20008000100 */
[----:B------:R1:W4:Y:S01]  /*0630*/  SYNCS.EXCH.64 URZ, [UR8+0x8], UR4 ;  /* 0x00000804083f75b2 */ /* 0x0003220008000100 */
[----:B------:R1:W1:Y:S01]  /*0640*/  SYNCS.EXCH.64 URZ, [UR8+0x48], UR6 ;  /* 0x00004806083f75b2 */ /* 0x0002620008000100 */
        /* <DEDUP_REMOVED lines=12> */
[----:B------:R-:W-:Y:S01]  /*0710*/  NOP ;  /* 0x0000000000007918 */ /* 0x000fe20000000000 */
.L_x_6:
[----:B-1----:R-:W-:Y:S05]  /*0720*/  BSYNC B0 ;  /* 0x0000000000007941 */ /* 0x002fea0003800000 */
.L_x_5:
[----:B------:R-:W1:Y:S01]  /*0730*/  SHFL.IDX PT, R4, R8, RZ, 0x1f ;  /* 0x00001fff08047589 */ /* 0x000e6200000e0000 */
[----:B------:R-:W-:Y:S01]  /*0740*/  UISETP.EQ.AND UP2, UPT, UR42, 0x2, !UP0 ;  /* 0x000000022a00788c */ /* 0x000fe2000c742270 */
[----:B------:R-:W-:-:S03]  /*0750*/  NOP ;  /* 0x0000000000007918 */ /* 0x000fc60000000000 */
[----:B------:R-:W-:-:S04]  /*0760*/  USEL UR40, URZ, 0x1, !UP2 ;  /* 0x000000013f287887 */ /* 0x000fc8000d000000 */
[----:B------:R-:W-:Y:S01]  /*0770*/  USEL UR40, UR40, 0x2, UP1 ;  /* 0x0000000228287887 */ /* 0x000fe20008800000 */
[----:B-1----:R-:W-:-:S13]  /*0780*/  ISETP.NE.AND P0, PT, R4, RZ, PT ;  /* 0x000000ff0400720c */ /* 0x002fda0003f05270 */
[----:B------:R-:W-:Y:S05]  /*0790*/  @P0 BRA `(.L_x_7) ;  /* 0x0000000000580947 */ /* 0x000fea0003800000 */
[----:B------:R-:W1:Y:S01]  /*07a0*/  S2UR UR5, SR_CgaCtaId ;  /* 0x00000000000579c3 */ /* 0x000e620000008800 */
[----:B------:R-:W-:Y:S01]  /*07b0*/  UMOV UR4, 0x400 ;  /* 0x0000040000047882 */ /* 0x000fe20000000000 */
[----:B------:R-:W-:Y:S01]  /*07c0*/  UMOV UR6, 0x20 ;  /* 0x0000002000067882 */ /* 0x000fe20000000000 */
[----:B------:R-:W-:Y:S01]  /*07d0*/  UMOV UR7, 0x100 ;  /* 0x0000010000077882 */ /* 0x000fe20000000000 */
[----:B------:R-:W-:Y:S01]  /*07e0*/  ELECT P0, URZ, PT ;  /* 0x00000000003f782f */ /* 0x000fe20003800000 */
[----:B-1----:R-:W-:Y:S02]  /*07f0*/  ULEA UR8, UR5, UR4, 0x18 ;  /* 0x0000000405087291 */ /* 0x002fe4000f8ec03f */
[----:B------:R-:W-:-:S04]  /*0800*/  UIADD3 UR4, -UR6, 0x100000, URZ ;  /* 0x0010000006047890 */ /* 0x000fc8000fffe13f */
[----:B------:R-:W-:Y:S02]  /*0810*/  USHF.L.U32 UR5, UR4, 0xb, URZ ;  /* 0x0000000b04057899 */ /* 0x000fe4000800063f */
[----:B------:R-:W-:Y:S02]  /*0820*/  USHF.L.U32 UR4, UR4, 0x1, URZ ;  /* 0x0000000104047899 */ /* 0x000fe4000800063f */
[----:B------:R-:W-:-:S04]  /*0830*/  UIADD3 UR6, -UR7, 0x100000, URZ ;  /* 0x0010000007067890 */ /* 0x000fc8000fffe13f */
[----:B------:R-:W-:Y:S02]  /*0840*/  USHF.L.U32 UR7, UR6, 0xb, URZ ;  /* 0x0000000b06077899 */ /* 0x000fe4000800063f */
[----:B------:R-:W-:Y:S01]  /*0850*/  USHF.L.U32 UR6, UR6, 0x1, URZ ;  /* 0x0000000106067899 */ /* 0x000fe2000800063f */
[----:B------:R-:W1:Y:S03]  /*0860*/  FENCE.VIEW.ASYNC.S ;  /* 0x00000000000073c6 */ /* 0x000e660000000000 */
[----:B-1----:R1:W1:Y:S08]  /*0870*/  SYNCS.EXCH.64 URZ, [UR8+0x80], UR4 ;  /* 0x00008004083f75b2 */ /* 0x0022700008000100 */
        /* <DEDUP_REMOVED lines=8> */
.L_x_7:
[----:B------:R-:W5:Y:S01]  /*0900*/  LDC R4, c[0x0][0x904] ;  /* 0x00024100ff047b82 */ /* 0x000f620000000800 */
[----:B------:R-:W2:Y:S01]  /*0910*/  SHFL.IDX PT, R8, R8, RZ, 0x1f ;  /* 0x00001fff08087589 */ /* 0x000ea200000e0000 */
[----:B------:R-:W-:Y:S02]  /*0920*/  ELECT P0, URZ, PT ;  /* 0x00000000003f782f */ /* 0x000fe40003800000 */
[----:B------:R-:W-:Y:S01]  /*0930*/  MOV R7, RZ ;  /* 0x000000ff00077202 */ /* 0x000fe20000000f00 */
[----:B-1----:R-:W-:Y:S01]  /*0940*/  UMOV UR4, 0x20 ;  /* 0x0000002000047882 */ /* 0x002fe20000000000 */
[----:B------:R-:W1:Y:S01]  /*0950*/  S2R R5, SR_CTAID.Y ;  /* 0x0000000000057919 */ /* 0x000e620000002600 */
[----:B------:R-:W-:Y:S01]  /*0960*/  NOP ;  /* 0x0000000000007918 */ /* 0x000fe20000000000 */
[----:B------:R-:W-:Y:S01]  /*0970*/  UMOV UR38, 0x1 ;  /* 0x0000000100267882 */ /* 0x000fe20000000000 */
[----:B------:R-:W3:Y:S01]  /*0980*/  S2UR UR37, SR_CgaCtaId ;  /* 0x00000000002579c3 */ /* 0x000ee20000008800 */
[----:B------:R-:W4:Y:S01]  /*0990*/  S2R R6, SR_CTAID.X ;  /* 0x0000000000067919 */ /* 0x000f220000002500 */
[----:B-----5:R-:W-:-:S02]  /*09a0*/  ISETP.NE.AND P2, PT, R4, 0x1, PT ;  /* 0x000000010400780c */ /* 0x020fc40003f45270 */
[----:B--2---:R-:W-:-:S11]  /*09b0*/  ISETP.NE.OR P0, PT, R8, RZ, !P0 ;  /* 0x000000ff0800720c */ /* 0x004fd60004705670 */
[----:B------:R-:W4:Y:S01]  /*09c0*/  @P2 LDC R11, c[0x0][0x10] ;  /* 0x00000400ff0b2b82 */ /* 0x000f220000000800 */
[----:B-1----:R-:W-:Y:S01]  /*09d0*/  @P2 MOV R8, R5 ;  /* 0x0000000500082202 */ /* 0x002fe20000000f00 */
[----:B------:R-:W-:Y:S01]  /*09e0*/  @P2 IMAD.MOV.U32 R9, RZ, RZ, RZ ;  /* 0x000000ffff092224 */ /* 0x000fe200078e00ff */
[----:B------:R-:W-:Y:S01]  /*09f0*/  VOTEU.ALL UP1, P0 ;  /* 0x00000000003f7886 */ /* 0x000fe20000020000 */
[----:B------:R-:W-:Y:S01]  /*0a00*/  @P2 IMAD.MOV.U32 R13, RZ, RZ, RZ ;  /* 0x000000ffff0d2224 */ /* 0x000fe200078e00ff */
[----:B------:R-:W-:-:S03]  /*0a10*/  VOTEU.ALL UP2, P0 ;  /* 0x00000000003f7886 */ /* 0x000fc60000040000 */
[----:B------:R-:W1:Y:S01]  /*0a20*/  @!P2 LDC R4, c[0x0][0xc] ;  /* 0x00000300ff04ab82 */ /* 0x000e620000000800 */
[----:B------:R-:W-:Y:S01]  /*0a30*/  @!UP1 UMOV UR6, 0x400 ;  /* 0x0000040000069882 */ /* 0x000fe20000000000 */
[----:B------:R-:W-:-:S04]  /*0a40*/  @!UP1 UIADD3 UR4, -UR4, 0x100000, URZ ;  /* 0x0010000004049890 */ /* 0x000fc8000fffe13f */
[----:B------:R-:W-:Y:S02]  /*0a50*/  @!UP1 USHF.L.U32 UR5, UR4, 0xb, URZ ;  /* 0x0000000b04059899 */ /* 0x000fe4000800063f */
[----:B------:R-:W-:Y:S02]  /*0a60*/  @!UP1 USHF.L.U32 UR4, UR4, 0x1, URZ ;  /* 0x0000000104049899 */ /* 0x000fe4000800063f */
[----:B---3--:R-:W-:Y:S01]  /*0a70*/  @!UP1 ULEA UR8, UR37, UR6, 0x18 ;  /* 0x0000000625089291 */ /* 0x008fe2000f8ec03f */
[----:B------:R-:W-:Y:S01]  /*0a80*/  VOTEU.ALL UP1, P0 ;  /* 0x00000000003f7886 */ /* 0x000fe20000020000 */
[----:B------:R-:W-:Y:S01]  /*0a90*/  PLOP3.LUT P0, PT, PT, PT, UP0, 0x80, 0x0 ;  /* 0x000000000000781c */ /* 0x000fe20003f0f008 */
[----:B------:R-:W-:Y:S01]  /*0aa0*/  ULDC UR6, c[0x0][0xc] ;  /* 0x0000030000067ab9 */ /* 0x000fe20000000800 */
[----:B------:R-:W-:Y:S01]  /*0ab0*/  ULDC UR7, c[0x0][0x10] ;  /* 0x0000040000077ab9 */ /* 0x000fe20000000800 */
[----:B----4-:R-:W-:Y:S01]  /*0ac0*/  @P2 IMAD.WIDE.U32 R10, R6, R11, R8 ;  /* 0x0000000b060a2225 */ /* 0x010fe200078e0008 */
[----:B------:R-:W2:Y:S06]  /*0ad0*/  FENCE.VIEW.ASYNC.S ;  /* 0x00000000000073c6 */ /* 0x000eac0000000000 */
[----:B--2---:R-:W2:Y:S01]  /*0ae0*/  @!UP1 SYNCS.EXCH.64 URZ, [UR8+0xc0], UR4 ;  /* 0x0000c004083f95b2 */ /* 0x004ea20008000100 */
[----:B------:R-:W-:Y:S01]  /*0af0*/  @P2 IMAD.IADD R18, R11, 0x1, R13 ;  /* 0x000000010b122824 */ /* 0x000fe200078e020d */
[----:B------:R-:W-:Y:S01]  /*0b00*/  @P2 MOV R12, R10 ;  /* 0x0000000a000c2202 */ /* 0x000fe20000000f00 */
[----:B-1----:R-:W-:-:S04]  /*0b10*/  @!P2 IMAD.WIDE.U32 R8, R4, R5, R6 ;  /* 0x000000050408a225 */ /* 0x002fc800078e0006 */
[----:B------:R-:W-:Y:S01]  /*0b20*/  @!P2 IMAD.MOV.U32 R18, RZ, RZ, R9 ;  /* 0x000000ffff12a224 */ /* 0x000fe200078e0009 */
[----:B------:R-:W-:Y:S01]  /*0b30*/  @!P2 MOV R12, R8 ;  /* 0x00000008000ca202 */ /* 0x000fe20000000f00 */
[----:B------:R1:W2:Y:S04]  /*0b40*/  @!UP2 SYNCS.EXCH.64 URZ, [UR8+0xc8], UR4 ;  /* 0x0000c804083fa5b2 */ /* 0x0002a80008000100 */
[----:B------:R3:W-:Y:S01]  /*0b50*/  STL [R1+0xbc], R12 ;  /* 0x0000bc0c01007387 */ /* 0x0007e20000100800 */
[----:B------:R-:W-:-:S03]  /*0b60*/  NOP ;  /* 0x0000000000007918 */ /* 0x000fc60000000000 */
[----:B------:R3:W-:Y:S01]  /*0b70*/  STL [R1+0xc0], R18 ;  /* 0x0000c01201007387 */ /* 0x0007e20000100800 */
[----:B-1----:R-:W-:-:S03]  /*0b80*/  UIMAD.WIDE.U32 UR4, UR6, UR7, URZ ;  /* 0x00000007060472a5 */ /* 0x002fc6000f8e003f */
[----:B------:R-:W-:Y:S02]  /*0b90*/  ULDC UR6, c[0x0][0x14] ;  /* 0x0000050000067ab9 */ /* 0x000fe40000000800 */
[----:B------:R-:W-:Y:S02]  /*0ba0*/  UIMAD.WIDE.U32 UR54, UR4, UR6, URZ ;  /* 0x00000006043672a5 */ /* 0x000fe4000f8e003f */
[----:B------:R-:W-:-:S04]  /*0bb0*/  UIMAD UR39, UR5, UR6, URZ ;  /* 0x00000006052772a4 */ /* 0x000fc8000f8e023f */
[----:B------:R-:W-:Y:S01]  /*0bc0*/  UIADD3 UR39, UR55, UR39, URZ ;  /* 0x0000002737277290 */ /* 0x000fe2000fffe03f */
[----:B--2---:R-:W-:Y:S06]  /*0bd0*/  BAR.SYNC.DEFER_BLOCKING 0x0 ;  /* 0x0000000000007b1d */ /* 0x004fec0000010000 */
[----:B---3--:R-:W-:Y:S05]  /*0be0*/  @!P0 BRA `(.L_x_8) ;  /* 0x000000a800888947 */ /* 0x008fea0003800000 */
[----:B------:R-:W-:-:S06]  /*0bf0*/  UISETP.GT.U32.AND UP0, UPT, UR9, 0x1, UPT ;  /* 0x000000010900788c */ /* 0x000fcc000bf04070 */
[----:B------:R-:W-:-:S13]  /*0c00*/  PLOP3.LUT P0, PT, PT, PT, UP0, 0x80, 0x0 ;  /* 0x000000000000781c */ /* 0x000fda0003f0f008 */
[----:B------:R-:W-:Y:S05]  /*0c10*/  @P0 EXIT ;  /* 0x000000000000094d */ /* 0x000fea0003800000 */
[----:B------:R-:W-:Y:S01]  /*0c20*/  PRMT R2, RZ, 0x7610, R2 ;  /* 0x00007610ff027816 */ /* 0x000fe20000000002 */
[----:B------:R-:W-:Y:S01]  /*0c30*/  ULDC.64 UR4, c[0x0][0x8f8] ;  /* 0x00023e0000047ab9 */ /* 0x000fe20000000a00 */
[----:B------:R-:W-:Y:S01]  /*0c40*/  UMOV UR45, 0xffffffff ;  /* 0xffffffff002d7882 */ /* 0x000fe20000000000 */
[----:B------:R-:W-:Y:S01]  /*0c50*/  ISETP.GE.U32.AND P0, PT, R12, UR4, PT ;  /* 0x000000040c007c0c */ /* 0x000fe2000bf06070 */
[----:B------:R-:W-:Y:S01]  /*0c60*/  UMOV UR47, 0xffffffff ;  /* 0xffffffff002f7882 */ /* 0x000fe20000000000 */
[----:B------:R1:W-:Y:S01]  /*0c70*/  STL.S16 [R1+0xc4], R2 ;  /* 0x0000c40201007387 */ /* 0x0003e20000100600 */
[----:B------:R-:W-:Y:S02]  /*0c80*/  MOV R4, 0xffffffff ;  /* 0xffffffff00047802 */ /* 0x000fe40000000f00 */
[----:B------:R-:W-:Y:S02]  /*0c90*/  ISETP.GE.U32.AND.EX P0, PT, R18, UR5, PT, P0 ;  /* 0x0000000512007c0c */ /* 0x000fe4000bf06100 */
[----:B------:R-:W-:-:S11]  /*0ca0*/  PRMT R0, RZ, 0x7610, R0 ;  /* 0x00007610ff007816 */ /* 0x000fd60000000000 */
[----:B-1----:R-:W-:Y:S05]  /*0cb0*/  @P0 BRA `(.L_x_9) ;  /* 0x0000000400680947 */ /* 0x002fea0003800000 */
[----:B------:R-:W1:Y:S01]  /*0cc0*/  LDC.64 R14, c[0x0][0x8d0] ;  /* 0x00023400ff0e7b82 */ /* 0x000e620000000a00 */
[----:B------:R-:W-:Y:S01]  /*0cd0*/  IMAD.MOV.U32 R2, RZ, RZ, R12 ;  /* 0x000000ffff027224 */ /* 0x000fe200078e000c */
[----:B------:R-:W-:-:S06]  /*0ce0*/  MOV R3, R18 ;  /* 0x0000001200037202 */ /* 0x000fcc0000000f00 */
[----:B------:R-:W2:Y:S08]  /*0cf0*/  LDC R0, c[0x0][0x8d8] ;  /* 0x00023600ff007b82 */ /* 0x000eb00000000800 */
[----:B------:R-:W3:Y:S01]  /*0d00*/  LDC.64 R16, c[0x0][0x8c8] ;  /* 0x00023200ff107b82 */ /* 0x000ee20000000a00 */
[----:B-1----:R-:W-:-:S04]  /*0d10*/  ISETP.NE.U32.AND P0, PT, R14, RZ, PT ;  /* 0x000000ff0e00720c */ /* 0x002fc80003f05070 */
[----:B------:R-:W-:-:S13]  /*0d20*/  ISETP.NE.AND.EX P0, PT, R15, RZ, PT, P0 ;  /* 0x000000ff0f00720c */ /* 0x000fda0003f05300 */
[----:B--23--:R-:W-:Y:S05]  /*0d30*/  @!P0 BRA `(.L_x_10) ;  /* 0x0000000000288947 */ /* 0x00cfea0003800000 */
[----:B------:R-:W1:Y:S02]  /*0d40*/  LDC R11, c[0x0][0x8dc] ;  /* 0x00023700ff0b7b82 */ /* 0x000e640000000800 */
[----:B-1----:R-:W-:-:S05]  /*0d50*/  IADD3 R11, P0, R12, R11, RZ ;  /* 0x0000000b0c0b7210 */ /* 0x002fca0007f1e0ff */
[----:B------:R-:W-:-:S04]  /*0d60*/  IMAD.X R13, RZ, RZ, R18, P0 ;  /* 0x000000ffff0d7224 */ /* 0x000fc800000e0612 */
[----:B------:R-:W-:-:S04]  /*0d70*/  IMAD.WIDE.U32 R2, R13, R14, RZ ;  /* 0x0000000e0d027225 */ /* 0x000fc800078e00ff */
[----:B------:R-:W-:-:S04]  /*0d80*/  IMAD.WIDE.U32 R8, P0, R11, R15, R2 ;  /* 0x0000000f0b087225 */ /* 0x000fc80007800002 */
[----:B------:R-:W-:Y:S01]  /*0d90*/  IMAD.WIDE.U32 R2, R11, R14, RZ ;  /* 0x0000000e0b027225 */ /* 0x000fe200078e00ff */
[----:B------:R-:W-:-:S03]  /*0da0*/  IADD3.X R11, RZ, RZ, RZ, P0, !PT ;  /* 0x000000ffff0b7210 */ /* 0x000fc600007fe4ff */
[----:B------:R-:W-:Y:S01]  /*0db0*/  IMAD.MOV.U32 R10, RZ, RZ, R9 ;  /* 0x000000ffff0a7224 */ /* 0x000fe200078e0009 */
[----:B------:R-:W-:-:S05]  /*0dc0*/  IADD3 RZ, P0, R3, R8, RZ ;  /* 0x0000000803ff7210 */ /* 0x000fca0007f1e0ff */
[----:B------:R-:W-:-:S08]  /*0dd0*/  IMAD.WIDE.U32.X R2, R13, R15, R10, P0 ;  /* 0x0000000f0d027225 */ /* 0x000fd000000e040a */
.L_x_10:
[-CC-:B------:R-:W-:Y:S01]  /*0de0*/  SHF.R.U64 R21, R2, R0.reuse, R3.reuse ;  /* 0x0000000002157219 */ /* 0x180fe20000001203 */
[----:B------:R-:W1:Y:S01]  /*0df0*/  LDC R4, c[0x0][0x8c0] ;  /* 0x00023000ff047b82 */ /* 0x000e620000000800 */
[----:B------:R-:W-:Y:S01]  /*0e00*/  SHF.R.U32.HI R0, RZ, R0, R3 ;  /* 0x00000000ff007219 */ /* 0x000fe20000011603 */
[----:B------:R-:W-:Y:S01]  /*0e10*/  IMAD.MOV.U32 R2, RZ, RZ, R12 ;  /* 0x000000ffff027224 */ /* 0x000fe200078e000c */
[----:B------:R-:W-:Y:S01]  /*0e20*/  IADD3 R7, P0, RZ, -R21, RZ ;  /* 0x80000015ff077210 */ /* 0x000fe20007f1e0ff */
[----:B------:R-:W-:Y:S01]  /*0e30*/  ULDC UR4, c[0x0][0x150] ;  /* 0x0000540000047ab9 */ /* 0x000fe20000000800 */
[----:B------:R-:W-:Y:S01]  /*0e40*/  ULDC UR5, c[0x0][0x154] ;  /* 0x0000550000057ab9 */ /* 0x000fe20000000800 */
[----:B------:R-:W-:Y:S02]  /*0e50*/  MOV R9, 0xffffffff ;  /* 0xffffffff00097802 */ /* 0x000fe40000000f00 */
[----:B------:R-:W-:Y:S01]  /*0e60*/  IADD3.X R3, RZ, ~R0, RZ, P0, !PT ;  /* 0x80000000ff037210 */ /* 0x000fe200007fe4ff */
[----:B------:R-:W2:Y:S04]  /*0e70*/  LDC R8, c[0x0][0x8b0] ;  /* 0x00022c00ff087b82 */ /* 0x000ea80000000800 */
[----:B------:R-:W-:Y:S01]  /*0e80*/  IMAD R0, R3, R16, RZ ;  /* 0x0000001003007224 */ /* 0x000fe200078e02ff */
[----:B------:R-:W-:-:S03]  /*0e90*/  MOV R3, R18 ;  /* 0x0000001200037202 */ /* 0x000fc60000000f00 */
[----:B------:R-:W3:Y:S01]  /*0ea0*/  LDC R10, c[0x0][0x148] ;  /* 0x00005200ff0a7b82 */ /* 0x000ee20000000800 */
[----:B------:R-:W-:-:S04]  /*0eb0*/  IMAD.WIDE.U32 R2, R7, R16, R2 ;  /* 0x0000001007027225 */ /* 0x000fc800078e0002 */
[----:B------:R-:W-:Y:S01]  /*0ec0*/  IMAD R7, R7, R17, R0 ;  /* 0x0000001107077224 */ /* 0x000fe200078e0200 */
[----:B------:R-:W-:Y:S02]  /*0ed0*/  I2FP.F32.U32 R0, R6 ;  /* 0x0000000600007245 */ /* 0x000fe40000201000 */
[----:B------:R-:W4:Y:S01]  /*0ee0*/  LDC.64 R16, c[0x0][0x8e8] ;  /* 0x00023a00ff107b82 */ /* 0x000f220000000a00 */
[----:B------:R-:W-:Y:S02]  /*0ef0*/  IMAD.IADD R7, R3, 0x1, R7 ;  /* 0x0000000103077824 */ /* 0x000fe400078e0207 */
[----:B------:R-:W-:Y:S01]  /*0f00*/  FMUL R0, R0, UR4 ;  /* 0x0000000400007c20 */ /* 0x000fe20008400000 */
[----:B------:R-:W-:Y:S02]  /*0f10*/  ULDC UR4, c[0x0][0x900] ;  /* 0x0002400000047ab9 */ /* 0x000fe40000000800 */
[-CC-:B-1----:R-:W-:Y:S02]  /*0f20*/  SHF.R.U64 R12, R2, R4.reuse, R7.reuse ;  /* 0x00000004020c7219 */ /* 0x182fe40000001207 */
[----:B------:R-:W1:Y:S01]  /*0f30*/  LDC R3, c[0x0][0x144] ;  /* 0x00005100ff037b82 */ /* 0x000e620000000800 */
[----:B------:R-:W-:Y:S01]  /*0f40*/  SHF.R.U32.HI R7, RZ, R4, R7 ;  /* 0x00000004ff077219 */ /* 0x000fe20000011607 */
[----:B------:R5:W3:Y:S01]  /*0f50*/  F2I.U32.TRUNC.NTZ R2, R0 ;  /* 0x0000000000027305 */ /* 0x000ae2000020f000 */
[----:B------:R-:W-:-:S02]  /*0f60*/  I2FP.F32.U32 R4, R5 ;  /* 0x0000000500047245 */ /* 0x000fc40000201000 */
[-CC-:B--2---:R-:W-:Y:S02]  /*0f70*/  SHF.R.U64 R11, R12, R8.reuse, R7.reuse ;  /* 0x000000080c0b7219 */ /* 0x184fe40000001207 */
[----:B------:R-:W-:Y:S01]  /*0f80*/  SHF.R.U32.HI R7, RZ, R8, R7 ;  /* 0x00000008ff077219 */ /* 0x000fe20000011607 */
[----:B------:R-:W2:Y:S01]  /*0f90*/  LDC R15, c[0x0][0x8a8] ;  /* 0x00022a00ff0f7b82 */ /* 0x000ea20000000800 */
[----:B------:R-:W-:Y:S01]  /*0fa0*/  FMUL R4, R4, UR5 ;  /* 0x0000000504047c20 */ /* 0x000fe20008400000 */
[----:B-----5:R-:W-:Y:S02]  /*0fb0*/  SHF.L.U32 R0, R9, UR4, RZ ;  /* 0x0000000409007c19 */ /* 0x020fe400080006ff */
[----:B------:R-:W-:-:S03]  /*0fc0*/  SHF.R.U64 R20, R11, UR4, R7 ;  /* 0x000000040b147c19 */ /* 0x000fc60008001207 */
[----:B------:R-:W1:Y:S01]  /*0fd0*/  F2I.U32.TRUNC.NTZ R4, R4 ;  /* 0x0000000400047305 */ /* 0x000e62000020f000 */
[----:B------:R-:W2:Y:S01]  /*0fe0*/  LDC R14, c[0x0][0x8f0] ;  /* 0x00023c00ff0e7b82 */ /* 0x000ea20000000800 */
[----:B----4-:R-:W-:Y:S01]  /*0ff0*/  ISETP.NE.U32.AND P0, PT, R16, RZ, PT ;  /* 0x000000ff1000720c */ /* 0x010fe20003f05070 */
[----:B---3--:R-:W-:Y:S01]  /*1000*/  IMAD.MOV R8, RZ, RZ, -R2 ;  /* 0x000000ffff087224 */ /* 0x008fe200078e0a02 */
[----:B------:R-:W-:Y:S02]  /*1010*/  LOP3.LUT R2, RZ, R0, RZ, 0x33, !PT ;  /* 0x00000000ff027212 */ /* 0x000fe400078e33ff */
[----:B------:R-:W-:Y:S02]  /*1020*/  ISETP.NE.AND.EX P0, PT, R17, RZ, PT, P0 ;  /* 0x000000ff1100720c */ /* 0x000fe40003f05300 */
[----:B------:R-:W-:Y:S01]  /*1030*/  SHF.R.U32.HI R7, RZ, UR4, R7 ;  /* 0x00000004ff077c19 */ /* 0x000fe20008011607 */
[----:B------:R-:W3:Y:S01]  /*1040*/  LDC R19, c[0x0][0x8e0] ;  /* 0x00023800ff137b82 */ /* 0x000ee20000000800 */
[----:B-1----:R-:W-:Y:S01]  /*1050*/  IMAD R0, R3, R8, R6 ;  /* 0x0000000803007224 */ /* 0x002fe200078e0206 */
[----:B------:R-:W-:-:S02]  /*1060*/  LOP3.LUT R11, R11, R2, RZ, 0xc0, !PT ;  /* 0x000000020b0b7212 */ /* 0x000fc400078ec0ff */
[----:B------:R-:W-:Y:S01]  /*1070*/  MOV R2, R20 ;  /* 0x0000001400027202 */ /* 0x000fe20000000f00 */
[----:B------:R-:W-:-:S03]  /*1080*/  IMAD.MOV.U32 R3, RZ, RZ, R7 ;  /* 0x000000ffff037224 */ /* 0x000fc600078e0007 */
[----:B------:R-:W1:Y:S02]  /*1090*/  LDC R18, c[0x0][0x8b8] ;  /* 0x00022e00ff127b82 */ /* 0x000e640000000800 */
[----:B------:R-:W-:Y:S05]  /*10a0*/  @!P0 BRA `(.L_x_11) ;  /* 0x0000000000288947 */ /* 0x000fea0003800000 */
[----:B------:R-:W4:Y:S02]  /*10b0*/  LDC R9, c[0x0][0x8f4] ;  /* 0x00023d00ff097b82 */ /* 0x000f240000000800 */
[----:B----4-:R-:W-:-:S04]  /*10c0*/  IADD3 R9, P0, R20, R9, RZ ;  /* 0x0000000914097210 */ /* 0x010fc80007f1e0ff */
[----:B------:R-:W-:-:S05]  /*10d0*/  IADD3.X R13, RZ, R7, RZ, P0, !PT ;  /* 0x00000007ff0d7210 */ /* 0x000fca00007fe4ff */
[----:B------:R-:W-:-:S04]  /*10e0*/  IMAD.WIDE.U32 R2, R13, R16, RZ ;  /* 0x000000100d027225 */ /* 0x000fc800078e00ff */
[----:B------:R-:W-:-:S04]  /*10f0*/  IMAD.WIDE.U32 R6, P0, R9, R17, R2 ;  /* 0x0000001109067225 */ /* 0x000fc80007800002 */
[----:B------:R-:W-:Y:S01]  /*1100*/  IMAD.WIDE.U32 R2, R9, R16, RZ ;  /* 0x0000001009027225 */ /* 0x000fe200078e00ff */
[----:B------:R-:W-:-:S03]  /*1110*/  MOV R8, R7 ;  /* 0x0000000700087202 */ /* 0x000fc60000000f00 */
[----:B------:R-:W-:Y:S01]  /*1120*/  IMAD.X R9, RZ, RZ, RZ, P0 ;  /* 0x000000ffff097224 */ /* 0x000fe200000e06ff */
[----:B------:R-:W-:-:S05]  /*1130*/  IADD3 RZ, P0, R3, R6, RZ ;  /* 0x0000000603ff7210 */ /* 0x000fca0007f1e0ff */
[----:B------:R-:W-:-:S08]  /*1140*/  IMAD.WIDE.U32.X R2, R13, R17, R8, P0 ;  /* 0x000000110d027225 */ /* 0x000fd000000e0408 */
.L_x_11:
[----:B--2---:R-:W-:Y:S01]  /*1150*/  SHF.R.U64 R2, R2, R14, R3 ;  /* 0x0000000e02027219 */ /* 0x004fe20000001203 */
[----:B------:R-:W-:Y:S01]  /*1160*/  USHF.L.U32 UR4, UR38, UR4, URZ ;  /* 0x0000000426047299 */ /* 0x000fe2000800063f */
[----:B------:R-:W-:Y:S01]  /*1170*/  IADD3 R3, R15, -0x1, RZ ;  /* 0xffffffff0f037810 */ /* 0x000fe20007ffe0ff */
[----:B------:R-:W-:Y:S01]  /*1180*/  IMAD.MOV R4, RZ, RZ, -R4 ;  /* 0x000000ffff047224 */ /* 0x000fe200078e0a04 */
[----:B------:R-:W-:Y:S01]  /*1190*/  R2UR UR47, R21 ;  /* 0x00000000152f72ca */ /* 0x000fe200000e0000 */
[----:B------:R-:W-:Y:S01]  /*11a0*/  IMAD.MOV R6, RZ, RZ, -R2 ;  /* 0x000000ffff067224 */ /* 0x000fe200078e0a02 */
[----:B------:R-:W-:Y:S01]  /*11b0*/  LOP3.LUT R3, R12, R3, RZ, 0xc0, !PT ;  /* 0x000000030c037212 */ /* 0x000fe200078ec0ff */
[----:B------:R-:W-:Y:S02]  /*11c0*/  IMAD R11, R2, UR4, R11 ;  /* 0x00000004020b7c24 */ /* 0x000fe4000f8e020b */
[----:B------:R-:W-:Y:S02]  /*11d0*/  @P2 IMAD R0, R10, R4, R5 ;  /* 0x000000040a002224 */ /* 0x000fe400078e0205 */
[----:B---3--:R-:W-:-:S02]  /*11e0*/  IMAD R2, R6, R19, R20 ;  /* 0x0000001306027224 */ /* 0x008fc400078e0214 */
[----:B-1----:R-:W-:Y:S02]  /*11f0*/  IMAD R0, R11, R18, R0 ;  /* 0x000000120b007224 */ /* 0x002fe400078e0200 */
[----:B------:R-:W-:-:S05]  /*1200*/  IMAD R3, R2, R15, R3 ;  /* 0x0000000f02037224 */ /* 0x000fca00078e0203 */
[----:B------:R-:W-:Y:S02]  /*1210*/  SEL R2, R3, R0, !P2 ;  /* 0x0000000003027207 */ /* 0x000fe40005000000 */
[----:B------:R-:W-:Y:S02]  /*1220*/  SEL R4, R0, R3, !P2 ;  /* 0x0000000300047207 */ /* 0x000fe40005000000 */
[----:B------:R-:W-:Y:S02]  /*1230*/  R2UR UR45, R2 ;  /* 0x00000000022d72ca */ /* 0x000fe400000e0000 */
[----:B------:R-:W-:-:S04]  /*1240*/  MOV R2, 0x1 ;  /* 0x0000000100027802 */ /* 0x000fc80000000f00 */
[----:B------:R-:W-:-:S09]  /*1250*/  PRMT R0, R2, 0x7610, R0 ;  /* 0x0000761002007816 */ /* 0x000fd20000000000 */
.L_x_9:
[----:B------:R-:W-:-:S08]  /*1260*/  NOP ;  /* 0x0000000000007918 */ /* 0x000fd00000000000 */
[----:B------:R-:W1:Y:S02]  /*1270*/  USETMAXREG.TRY_ALLOC.CTAPOOL UP0, 0xe8 ;  /* 0x000000e8000079c8 */ /* 0x000e640008000600 */
[----:B-1----:R-:W-:-:S13]  /*1280*/  PLOP3.LUT P0, PT, PT, PT, UP0, 0x80, 0x0 ;  /* 0x000000000000781c */ /* 0x002fda0003f0f008 */
[----:B------:R-:W-:Y:S05]  /*1290*/  @!P0 BRA `(.L_x_9) ;  /* 0xfffffffc00f08947 */ /* 0x000fea000383ffff */
[----:B------:R-:W-:Y:S02]  /*12a0*/  ULDC.64 UR4, c[0x0][0x590] ;  /* 0x0001640000047ab9 */ /* 0x000fe40000000a00 */
[----:B------:R-:W-:-:S04]  /*12b0*/  ISETP.NE.U32.AND P0, PT, RZ, UR4, PT ;  /* 0x00000004ff007c0c */ /* 0x000fc8000bf05070 */
[----:B------:R-:W-:-:S13]  /*12c0*/  ISETP.NE.AND.EX P0, PT, RZ, UR5, PT, P0 ;  /* 0x00000005ff007c0c */ /* 0x000fda000bf05300 */
[----:B------:R-:W-:Y:S05]  /*12d0*/  @P0 BRA `(.L_x_12) ;  /* 0x0000000000340947 */ /* 0x000fea0003800000 */
[----:B------:R-:W-:Y:S02]  /*12e0*/  ULDC.64 UR4, c[0x0][0x588] ;  /* 0x0001620000047ab9 */ /* 0x000fe40000000a00 */
[----:B------:R-:W-:-:S04]  /*12f0*/  ISETP.NE.U32.AND P0, PT, RZ, UR4, PT ;  /* 0x00000004ff007c0c */ /* 0x000fc8000bf05070 */
[----:B------:R-:W-:-:S13]  /*1300*/  ISETP.NE.AND.EX P0, PT, RZ, UR5, PT, P0 ;  /* 0x00000005ff007c0c */ /* 0x000fda000bf05300 */
[----:B------:R-:W-:Y:S05]  /*1310*/  @!P0 BRA `(.L_x_13) ;  /* 0x0000000000148947 */ /* 0x000fea0003800000 */
[----:B------:R-:W1:Y:S02]  /*1320*/  LDC.64 R16, c[0x0][0x588] ;  /* 0x00016200ff107b82 */ /* 0x000e640000000a00 */
[----:B-1----:R1:W5:Y:S01]  /*1330*/  LDG.E R16, desc[UR56][R16.64] ;  /* 0x0000003810107981 */ /* 0x002362000c1e1900 */
[----:B------:R-:W-:-:S05]  /*1340*/  IMAD.MOV.U32 R2, RZ, RZ, 0x1 ;  /* 0x00000001ff027424 */ /* 0x000fca00078e00ff */
[----:B------:R1:W-:Y:S01]  /*1350*/  STL.S16 [R1+0xc4], R2 ;  /* 0x0000c40201007387 */ /* 0x0003e20000100600 */
[----:B------:R-:W-:Y:S05]  /*1360*/  BRA `(.L_x_12) ;  /* 0x0000000000107947 */ /* 0x000fea0003800000 */
.L_x_13:
[----:B------:R-:W-:Y:S01]  /*1370*/  MOV R2, 0x1 ;  /* 0x0000000100027802 */ /* 0x000fe20000000f00 */
[----:B------:R-:W-:Y:S02]  /*1380*/  ULDC UR4, c[0x0][0x580] ;  /* 0x0001600000047ab9 */ /* 0x000fe40000000800 */
[----:B------:R-:W-:Y:S02]  /*1390*/  IMAD.U32 R16, RZ, RZ, UR4 ;  /* 0x00000004ff107e24 */ /* 0x000fe4000f8e00ff */
[----:B------:R2:W-:Y:S05]  /*13a0*/  STL.S16 [R1+0xc4], R2 ;  /* 0x0000c40201007387 */ /* 0x0005ea0000100600 */
.L_x_12:
        /* <DEDUP_REMOVED lines=8> */
[----:B-12---:R-:W1:Y:S02]  /*1430*/  LDC.64 R2, c[0x0][0x5a8] ;  /* 0x00016a00ff027b82 */ /* 0x006e640000000a00 */
[----:B-1----:R3:W5:Y:S01]  /*1440*/  LDG.E R2, desc[UR56][R2.64] ;  /* 0x0000003802027981 */ /* 0x002762000c1e1900 */
[----:B------:R-:W-:Y:S05]  /*1450*/  BRA `(.L_x_14) ;  /* 0x0000000000087947 */ /* 0x000fea0003800000 */
.L_x_15:
[----:B------:R-:W-:Y:S02]  /*1460*/  ULDC UR4, c[0x0][0x5a0] ;  /* 0x0001680000047ab9 */ /* 0x000fe40000000800 */
[----:B-12---:R-:W-:-:S07]  /*1470*/  MOV R2, UR4 ;  /* 0x0000000400027c02 */ /* 0x006fce0008000f00 */
.L_x_14:
[----:B------:R-:W-:-:S13]  /*1480*/  LOP3.LUT P0, RZ, R0, 0xff, RZ, 0xc0, !PT ;  /* 0x000000ff00ff7812 */ /* 0x000fda000780c0ff */
[----:B------:R-:W-:Y:S05]  /*1490*/  @!P0 EXIT ;  /* 0x000000000000894d */ /* 0x000fea0003800000 */
[----:B------:R4:W-:Y:S01]  /*14a0*/  STL [R1+0xb8], RZ ;  /* 0x0000b8ff01007387 */ /* 0x0009e20000100800 */
[----:B------:R-:W-:Y:S01]  /*14b0*/  ULDC UR4, c[0x0][0x28c] ;  /* 0x0000a30000047ab9 */ /* 0x000fe20000000800 */
[----:B------:R-:W-:Y:S02]  /*14c0*/  ULOP3.LUT UR49, UR41, 0x1, URZ, 0xfc, !UPT ;  /* 0x0000000129317892 */ /* 0x000fe4000f8efc3f */
[----:B------:R4:W-:Y:S01]  /*14d0*/  STL [R1+0xb4], RZ ;  /* 0x0000b4ff01007387 */ /* 0x0009e20000100800 */
[----:B------:R-:W-:Y:S02]  /*14e0*/  UIADD3 UR4, UR4, 0x3f, URZ ;  /* 0x0000003f04047890 */ /* 0x000fe4000fffe03f */
[----:B------:R-:W-:Y:S02]  /*14f0*/  ULOP3.LUT UR50, UR40, 0x1, URZ, 0xfc, !UPT ;  /* 0x0000000128327892 */ /* 0x000fe4000f8efc3f */
[----:B------:R-:W-:Y:S01]  /*1500*/  USHF.R.S32.HI UR5, URZ, 0x1f, UR4 ;  /* 0x0000001f3f057899 */ /* 0x000fe20008011404 */
[----:B------:R-:W-:Y:S01]  /*1510*/  ULDC.64 UR58, c[0x0][0x198] ;  /* 0x00006600003a7ab9 */ /* 0x000fe20000000a00 */
[----:B------:R-:W-:-:S02]  /*1520*/  UMOV UR36, URZ ;  /* 0x0000003f00247c82 */ /* 0x000fc40008000000 */
[----:B------:R-:W-:Y:S01]  /*1530*/  ULEA.HI UR5, UR5, UR4, URZ, 0x6 ;  /* 0x0000000405057291 */ /* 0x000fe2000f8f303f */
[----:B------:R-:W-:-:S03]  /*1540*/  UMOV UR48, URZ ;  /* 0x0000003f00307c82 */ /* 0x000fc60008000000 */
[----:B----4-:R-:W-:-:S12]  /*1550*/  USHF.R.S32.HI UR52, URZ, 0x6, UR5 ;  /* 0x000000063f347899 */ /* 0x010fd80008011405 */
.L_x_138:
[----:B------:R-:W4:Y:S01]  /*1560*/  S2R R0, SR_TID.X ;  /* 0x0000000000007919 */ /* 0x000f220000002100 */
[----:B------:R-:W2:Y:S01]  /*1570*/  S2UR UR9, SR_CgaCtaId ;  /* 0x00000000000979c3 */ /* 0x000ea20000008800 */
[----:B------:R-:W-:Y:S01]  /*1580*/  UMOV UR51, 0x400 ;  /* 0x0000040000337882 */ /* 0x000fe20000000000 */
[----:B------:R-:W-:Y:S01]  /*1590*/  UMOV UR4, URZ ;  /* 0x0000003f00047c82 */ /* 0x000fe20008000000 */
[----:B------:R-:W-:Y:S01]  /*15a0*/  STL [R1+0xb0], RZ ;  /* 0x0000b0ff01007387 */ /* 0x000fe20000100800 */
[----:B------:R-:W-:Y:S01]  /*15b0*/  UMOV UR8, URZ ;  /* 0x0000003f00087c82 */ /* 0x000fe20008000000 */
[----:B------:R-:W-:Y:S01]  /*15c0*/  UMOV UR5, URZ ;  /* 0x0000003f00057c82 */ /* 0x000fe20008000000 */
[----:B------:R-:W-:Y:S01]  /*15d0*/  UMOV UR10, UR48 ;  /* 0x00000030000a7c82 */ /* 0x000fe20008000000 */
[----:B------:R-:W-:Y:S01]  /*15e0*/  STL [R1+0xac], RZ ;  /* 0x0000acff01007387 */ /* 0x000fe20000100800 */
[----:B---3--:R-:W3:Y:S01]  /*15f0*/  LDC R3, c[0x0][0x28c] ;  /* 0x0000a300ff037b82 */ /* 0x008ee20000000800 */
[----:B------:R-:W-:Y:S01]  /*1600*/  CS2R R228, SRZ ;  /* 0x0000000000e47805 */ /* 0x000fe2000001ff00 */
[----:B-1----:R-:W-:Y:S01]  /*1610*/  IMAD.MOV.U32 R17, RZ, RZ, RZ ;  /* 0x000000ffff117224 */ /* 0x002fe200078e00ff */
[----:B------:R-:W-:Y:S01]  /*1620*/  STL [R1+0xa8], RZ ;  /* 0x0000a8ff01007387 */ /* 0x000fe20000100800 */
[----:B------:R-:W-:-:S02]  /*1630*/  CS2R R18, SRZ ;  /* 0x0000000000127805 */ /* 0x000fc4000001ff00 */
[----:B------:R-:W-:Y:S02]  /*1640*/  CS2R R22, SRZ ;  /* 0x0000000000167805 */ /* 0x000fe4000001ff00 */
[----:B------:R-:W-:Y:S01]  /*1650*/  CS2R R152, SRZ ;  /* 0x0000000000987805 */ /* 0x000fe2000001ff00 */
[----:B------:R-:W-:Y:S01]  /*1660*/  STL [R1+0xa4], RZ ;  /* 0x0000a4ff01007387 */ /* 0x000fe20000100800 */
[----:B------:R-:W-:Y:S02]  /*1670*/  CS2R R154, SRZ ;  /* 0x00000000009a7805 */ /* 0x000fe4000001ff00 */
[----:B------:R-:W-:Y:S02]  /*1680*/  CS2R R156, SRZ ;  /* 0x00000000009c7805 */ /* 0x000fe4000001ff00 */
[----:B------:R-:W-:Y:S01]  /*1690*/  CS2R R158, SRZ ;  /* 0x00000000009e7805 */ /* 0x000fe2000001ff00 */
[----:B------:R-:W-:Y:S01]  /*16a0*/  STL [R1+0xa0], RZ ;  /* 0x0000a0ff01007387 */ /* 0x000fe20000100800 */
[----:B------:R-:W-:-:S02]  /*16b0*/  CS2R R160, SRZ ;  /* 0x0000000000a07805 */ /* 0x000fc4000001ff00 */
[----:B------:R-:W-:Y:S02]  /*16c0*/  CS2R R162, SRZ ;  /* 0x0000000000a27805 */ /* 0x000fe4000001ff00 */
[----:B------:R-:W-:Y:S01]  /*16d0*/  CS2R R164, SRZ ;  /* 0x0000000000a47805 */ /* 0x000fe2000001ff00 */
[----:B------:R-:W-:Y:S01]  /*16e0*/  STL [R1+0x9c], RZ ;  /* 0x00009cff01007387 */ /* 0x000fe20000100800 */
[----:B--2---:R-:W-:Y:S01]  /*16f0*/  ULEA UR51, UR9, UR51, 0x18 ;  /* 0x0000003309337291 */ /* 0x004fe2000f8ec03f */
[----:B------:R-:W-:Y:S02]  /*1700*/  CS2R R166, SRZ ;  /* 0x0000000000a67805 */ /* 0x000fe4000001ff00 */
[----:B------:R-:W-:Y:S01]  /*1710*/  CS2R R168, SRZ ;  /* 0x0000000000a87805 */ /* 0x000fe2000001ff00 */
[----:B------:R-:W-:Y:S01]  /*1720*/  STL [R1+0x98], RZ ;  /* 0x000098ff01007387 */ /* 0x000fe20000100800 */
[----:B------:R-:W-:Y:S02]  /*1730*/  CS2R R170, SRZ ;  /* 0x0000000000aa7805 */ /* 0x000fe4000001ff00 */
[----:B------:R-:W-:-:S02]  /*1740*/  CS2R R172, SRZ ;  /* 0x0000000000ac7805 */ /* 0x000fc4000001ff00 */
[----:B------:R-:W-:Y:S02]  /*1750*/  CS2R R174, SRZ ;  /* 0x0000000000ae7805 */ /* 0x000fe4000001ff00 */
[----:B----4-:R-:W-:Y:S01]  /*1760*/  LOP3.LUT R0, R0, 0x80, RZ, 0xc0, !PT ;  /* 0x0000008000007812 */ /* 0x010fe200078ec0ff */
[----:B------:R-:W-:Y:S01]  /*1770*/  STL [R1+0x94], RZ ;  /* 0x000094ff01007387 */ /* 0x000fe20000100800 */
[----:B---3--:R-:W-:Y:S02]  /*1780*/  ISETP.GE.AND P0, PT, R3, 0x1, PT ;  /* 0x000000010300780c */ /* 0x008fe40003f06270 */
[----:B------:R-:W-:Y:S02]  /*1790*/  CS2R R176, SRZ ;  /* 0x0000000000b07805 */ /* 0x000fe4000001ff00 */
[----:B------:R-:W-:Y:S01]  /*17a0*/  SHF.R.U32.HI R0, RZ, 0x7, R0 ;  /* 0x00000007ff007819 */ /* 0x000fe20000011600 */
        /* <DEDUP_REMOVED lines=8> */
[----:B------:R-:W1:Y:S01]  /*1830*/  SHFL.IDX PT, R0, R0, RZ, 0x1f ;  /* 0x00001fff00007589 */ /* 0x000e6200000e0000 */
[----:B------:R-:W-:-:S02]  /*1840*/  CS2R R190, SRZ ;  /* 0x0000000000be7805 */ /* 0x000fc4000001ff00 */
[----:B------:R-:W-:Y:S02]  /*1850*/  CS2R R192, SRZ ;  /* 0x0000000000c07805 */ /* 0x000fe4000001ff00 */
[----:B------:R-:W-:Y:S01]  /*1860*/  CS2R R194, SRZ ;  /* 0x0000000000c27805 */ /* 0x000fe2000001ff00 */
[----:B------:R2:W-:Y:S01]  /*1870*/  STL [R1+0x88], RZ ;  /* 0x000088ff01007387 */ /* 0x0005e20000100800 */
[----:B------:R-:W-:Y:S02]  /*1880*/  CS2R R196, SRZ ;  /* 0x0000000000c47805 */ /* 0x000fe4000001ff00 */
[----:B------:R-:W-:Y:S02]  /*1890*/  CS2R R198, SRZ ;  /* 0x0000000000c67805 */ /* 0x000fe4000001ff00 */
[----:B------:R-:W-:Y:S01]  /*18a0*/  CS2R R200, SRZ ;  /* 0x0000000000c87805 */ /* 0x000fe2000001ff00 */
[----:B------:R2:W-:Y:S01]  /*18b0*/  STL [R1+0x84], RZ ;  /* 0x000084ff01007387 */ /* 0x0005e20000100800 */
        /* <DEDUP_REMOVED lines=16> */
[----:B-1----:R-:W-:-:S02]  /*19c0*/  R2UR UR6, R0 ;  /* 0x00000000000672ca */ /* 0x002fc400000e0000 */
[----:B------:R-:W-:Y:S02]  /*19d0*/  CS2R R226, SRZ ;  /* 0x0000000000e27805 */ /* 0x000fe4000001ff00 */
[----:B------:R-:W-:Y:S01]  /*19e0*/  MOV R0, UR36 ;  /* 0x0000002400007c02 */ /* 0x000fe20008000f00 */
        /* <DEDUP_REMOVED lines=9> */
[----:B------:R-:W-:Y:S01]  /*1a80*/  CS2R R100, SRZ ;  /* 0x0000000000647805 */ /* 0x000fe2000001ff00 */
[----:B------:R-:W-:Y:S01]  /*1a90*/  ULEA.HI UR7, UR6, UR6, URZ, 0x1 ;  /* 0x0000000606077291 */ /* 0x000fe2000f8f083f */
[----:B------:R-:W-:Y:S01]  /*1aa0*/  CS2R R102, SRZ ;  /* 0x0000000000667805 */ /* 0x000fe2000001ff00 */
[----:B------:R2:W-:Y:S01]  /*1ab0*/  STL [R1+0x64], RZ ;  /* 0x000064ff01007387 */ /* 0x0005e20000100800 */
[----:B------:R-:W-:Y:S01]  /*1ac0*/  CS2R R104, SRZ ;  /* 0x0000000000687805 */ /* 0x000fe2000001ff00 */
[----:B------:R-:W-:Y:S01]  /*1ad0*/  ULOP3.LUT UR7, UR7, 0xffffe, URZ, 0xc0, !UPT ;  /* 0x000ffffe07077892 */ /* 0x000fe2000f8ec03f */
[----:B------:R-:W-:Y:S01]  /*1ae0*/  CS2R R106, SRZ ;  /* 0x00000000006a7805 */ /* 0x000fe2000001ff00 */
[----:B------:R2:W-:Y:S01]  /*1af0*/  STL [R1+0x60], RZ ;  /* 0x000060ff01007387 */ /* 0x0005e20000100800 */
[----:B------:R-:W-:Y:S01]  /*1b00*/  CS2R R108, SRZ ;  /* 0x00000000006c7805 */ /* 0x000fe2000001ff00 */
[----:B------:R-:W-:Y:S01]  /*1b10*/  UIADD3 UR7, UR6, -UR7, URZ ;  /* 0x8000000706077290 */ /* 0x000fe2000fffe03f */
[----:B------:R-:W-:Y:S01]  /*1b20*/  CS2R R110, SRZ ;  /* 0x00000000006e7805 */ /* 0x000fe2000001ff00 */
[----:B------:R2:W-:Y:S01]  /*1b30*/  STL [R1+0x5c], RZ ;  /* 0x00005cff01007387 */ /* 0x0005e20000100800 */
[----:B------:R-:W-:Y:S01]  /*1b40*/  CS2R R112, SRZ ;  /* 0x0000000000707805 */ /* 0x000fe2000001ff00 */
[----:B------:R-:W-:Y:S01]  /*1b50*/  ULEA UR7, UR7, UR51, 0xc ;  /* 0x0000003307077291 */ /* 0x000fe2000f8e603f */
[----:B------:R-:W-:Y:S01]  /*1b60*/  CS2R R114, SRZ ;  /* 0x0000000000727805 */ /* 0x000fe2000001ff00 */
[----:B------:R2:W-:Y:S01]  /*1b70*/  STL [R1+0x58], RZ ;  /* 0x000058ff01007387 */ /* 0x0005e20000100800 */
[----:B------:R-:W-:Y:S01]  /*1b80*/  CS2R R116, SRZ ;  /* 0x0000000000747805 */ /* 0x000fe2000001ff00 */
[----:B------:R-:W-:Y:S01]  /*1b90*/  UIADD3 UR7, UR7, 0x6200, URZ ;  /* 0x0000620007077890 */ /* 0x000fe2000fffe03f */
[----:B------:R-:W-:Y:S01]  /*1ba0*/  CS2R R118, SRZ ;  /* 0x0000000000767805 */ /* 0x000fe2000001ff00 */
[----:B------:R2:W-:Y:S01]  /*1bb0*/  STL [R1+0x54], RZ ;  /* 0x000054ff01007387 */ /* 0x0005e20000100800 */
[----:B------:R-:W-:Y:S01]  /*1bc0*/  CS2R R120, SRZ ;  /* 0x0000000000787805 */ /* 0x000fe2000001ff00 */
[----:B------:R-:W-:Y:S01]  /*1bd0*/  USHF.R.U32.HI UR7, URZ, 0x4, UR7 ;  /* 0x000000043f077899 */ /* 0x000fe20008011607 */
[----:B------:R-:W-:Y:S01]  /*1be0*/  CS2R R122, SRZ ;  /* 0x00000000007a7805 */ /* 0x000fe2000001ff00 */
[----:B------:R2:W-:Y:S01]  /*1bf0*/  STL [R1+0x50], RZ ;  /* 0x000050ff01007387 */ /* 0x0005e20000100800 */
[----:B------:R-:W-:Y:S01]  /*1c00*/  CS2R R124, SRZ ;  /* 0x00000000007c7805 */ /* 0x000fe2000001ff00 */
[----:B------:R-:W-:Y:S01]  /*1c10*/  ULOP3.LUT UR9, UR7, 0x3fff, URZ, 0xc0, !UPT ;  /* 0x00003fff07097892 */ /* 0x000fe2000f8ec03f */
        /* <DEDUP_REMOVED lines=59> */
[----:B------:R-:W-:Y:S01]  /*1fd0*/  CS2R R86, SRZ ;  /* 0x0000000000567805 */ /* 0x000fe2000001ff00 */
[----:B------:R2:W-:Y:S04]  /*1fe0*/  STL [R1+0x10], RZ ;  /* 0x000010ff01007387 */ /* 0x0005e80000100800 */
[----:B------:R2:W-:Y:S04]  /*1ff0*/  STL [R1+0xc], RZ ;  /* 0x00000cff01007387 */ /* 0x0005e80000100800 */
[----:B------:R2:W-:Y:S04]  /*2000*/  STL [R1+0x8], RZ ;  /* 0x000008ff01007387 */ /* 0x0005e80000100800 */
[----:B------:R2:W-:Y:S04]  /*2010*/  STL [R1+0x4], RZ ;  /* 0x000004ff01007387 */ /* 0x0005e80000100800 */
[----:B------:R2:W-:Y:S01]  /*2020*/  STL [R1], RZ ;  /* 0x000000ff01007387 */ /* 0x0005e20000100800 */
[----:B------:R-:W-:Y:S05]  /*2030*/  @!P0 BRA `(.L_x_16) ;  /* 0x0000001000f88947 */ /* 0x000fea0003800000 */
[----:B------:R-:W-:-:S06]  /*2040*/  UISETP.NE.AND UP0, UPT, UR49, 0x3, UPT ;  /* 0x000000033100788c */ /* 0x000fcc000bf05270 */
[----:B------:R-:W-:-:S13]  /*2050*/  PLOP3.LUT P1, PT, PT, PT, UP0, 0x80, 0x0 ;  /* 0x000000000000781c */ /* 0x000fda0003f2f008 */
[----:B------:R-:W-:Y:S05]  /*2060*/  @!P1 BRA `(.L_x_17) ;  /* 0x0000000000049947 */ /* 0x000fea0003800000 */
[----:B------:R-:W-:Y:S01]  /*2070*/  BPT.TRAP 0x1 ;  /* 0x000000040000795c */ /* 0x000fe20000300000 */
.L_x_17:
[----:B------:R-:W-:Y:S01]  /*2080*/  ULEA UR4, UR48, UR51, 0x3 ;  /* 0x0000003330047291 */ /* 0x000fe2000f8e183f */
[----:B------:R-:W-:-:S05]  /*2090*/  IMAD.U32 R0, RZ, RZ, UR36 ;  /* 0x00000024ff007e24 */ /* 0x000fca000f8e00ff */
[----:B------:R-:W-:-:S04]  /*20a0*/  SHF.L.U32 R0, R0, 0x1f, RZ ;  /* 0x0000001f00007819 */ /* 0x000fc800000006ff */
[----:B------:R1:W3:Y:S01]  /*20b0*/  SYNCS.PHASECHK.TRANS64.TRYWAIT P0, [UR4], R0 ;  /* 0x00000000ff0075a7 */ /* 0x0002e20008000144 */
[----:B------:R-:W-:Y:S05]  /*20c0*/  @!P1 BRA `(.L_x_18) ;  /* 0x0000000000049947 */ /* 0x000fea0003800000 */
[----:B------:R-:W-:Y:S01]  /*20d0*/  BPT.TRAP 0x1 ;  /* 0x000000040000795c */ /* 0x000fe20000300000 */
.L_x_18:
[----:B---3--:R-:W-:Y:S05]  /*20e0*/  @P0 BRA `(.L_x_19) ;  /* 0x0000000000080947 */ /* 0x008fea0003800000 */
[----:B------:R-:W3:Y:S02]  /*20f0*/  SYNCS.PHASECHK.TRANS64.TRYWAIT P0, [UR4], R0 ;  /* 0x00000000ff0075a7 */ /* 0x000ee40008000144 */
[----:B---3--:R-:W-:Y:S05]  /*2100*/  @!P0 BRA `(.L_x_20) ;  /* 0x000000c400d88947 */ /* 0x008fea0003800000 */
.L_x_19:
[----:B------:R-:W-:Y:S01]  /*2110*/  UIADD3 UR4, UR51, 0x26200, URZ ;  /* 0x0002620033047890 */ /* 0x000fe2000fffe03f */
[----:B------:R-:W-:Y:S01]  /*2120*/  WARPGROUP.ARRIVE ;  /* 0x00000000000079c5 */ /* 0x000fe20000000000 */
[----:B------:R-:W-:Y:S01]  /*2130*/  ULOP3.LUT UR10, UR9, 0x10000, URZ, 0xfc, !UPT ;  /* 0x00010000090a7892 */ /* 0x000fe2000f8efc3f */
[----:B------:R4:W-:Y:S01]  /*2140*/  STL [R1+0xb0], RZ ;  /* 0x0000b0ff01007387 */ /* 0x0009e20000100800 */
[----:B------:R-:W-:Y:S01]  /*2150*/  USHF.R.U32.HI UR4, URZ, 0x4, UR4 ;  /* 0x000000043f047899 */ /* 0x000fe20008011604 */
[----:B------:R-:W-:Y:S01]  /*2160*/  CS2R R228, SRZ ;  /* 0x0000000000e47805 */ /* 0x000fe2000001ff00 */
[----:B------:R-:W-:Y:S01]  /*2170*/  ULEA UR10, UR48, UR10, 0xa ;  /* 0x0000000a300a7291 */ /* 0x000fe2000f8e503f */
[----:B------:R4:W-:Y:S01]  /*2180*/  STL [R1+0xac], RZ ;  /* 0x0000acff01007387 */ /* 0x0009e20000100800 */
[----:B------:R-:W-:Y:S01]  /*2190*/  ULOP3.LUT UR4, UR4, 0x3fff, URZ, 0xc0, !UPT ;  /* 0x00003fff04047892 */ /* 0x000fe2000f8ec03f */
[----:B------:R-:W-:Y:S01]  /*21a0*/  MOV R17, RZ ;  /* 0x000000ff00117202 */ /* 0x000fe20000000f00 */
[----:B------:R-:W-:Y:S01]  /*21b0*/  UMOV UR5, 0x80000020 ;  /* 0x8000002000057882 */ /* 0x000fe20000000000 */
[----:B------:R-:W-:Y:S01]  /*21c0*/  UMOV UR7, 0x80000020 ;  /* 0x8000002000077882 */ /* 0x000fe20000000000 */
[----:B------:R-:W-:Y:S01]  /*21d0*/  ULOP3.LUT UR4, UR4, 0x10000, URZ, 0xfc, !UPT ;  /* 0x0001000004047892 */ /* 0x000fe2000f8efc3f */
[----:B------:R4:W-:Y:S01]  /*21e0*/  STL [R1+0xa8], RZ ;  /* 0x0000a8ff01007387 */ /* 0x0009e20000100800 */
[----:B------:R-:W-:Y:S01]  /*21f0*/  UMOV UR8, 0x2 ;  /* 0x0000000200087882 */ /* 0x000fe20000000000 */
[----:B------:R-:W-:Y:S01]  /*2200*/  CS2R R18, SRZ ;  /* 0x0000000000127805 */ /* 0x000fe2000001ff00 */
[----:B------:R-:W-:Y:S01]  /*2210*/  ULEA UR11, UR48, UR4, 0x9 ;  /* 0x00000004300b7291 */ /* 0x000fe2000f8e483f */
[----:B------:R4:W-:Y:S01]  /*2220*/  STL [R1+0xa4], RZ ;  /* 0x0000a4ff01007387 */ /* 0x0009e20000100800 */
[----:B------:R-:W-:Y:S01]  /*2230*/  CS2R R22, SRZ ;  /* 0x0000000000167805 */ /* 0x000fe2000001ff00 */
[----:B------:R-:W-:Y:S01]  /*2240*/  UMOV UR4, UR10 ;  /* 0x0000000a00047c82 */ /* 0x000fe20008000000 */
[----:B------:R-:W-:Y:S01]  /*2250*/  CS2R R152, SRZ ;  /* 0x0000000000987805 */ /* 0x000fe2000001ff00 */
[----:B------:R4:W-:Y:S01]  /*2260*/  STL [R1+0xa0], RZ ;  /* 0x0000a0ff01007387 */ /* 0x0009e20000100800 */
[----:B------:R-:W-:Y:S01]  /*2270*/  CS2R R154, SRZ ;  /* 0x00000000009a7805 */ /* 0x000fe2000001ff00 */
[----:B------:R-:W-:Y:S01]  /*2280*/  UMOV UR6, UR11 ;  /* 0x0000000b00067c82 */ /* 0x000fe20008000000 */
[----:B------:R-:W-:Y:S01]  /*2290*/  CS2R R156, SRZ ;  /* 0x00000000009c7805 */ /* 0x000fe2000001ff00 */
[----:B------:R-:W-:Y:S01]  /*22a0*/  QGMMA.64x128x32.F32.E4M3.E4M3 R88, gdesc[UR4], RZ, !UPT, gsb0 ;  /* 0x01e00000045879f3 */ /* 0x000fe2000c0008ff */
[----:B------:R-:W-:Y:S01]  /*22b0*/  UIADD3 UR4, UR10, 0x200, URZ ;  /* 0x000002000a047890 */ /* 0x000fe2000fffe03f */
[----:B------:R4:W-:Y:S01]  /*22c0*/  STL [R1+0x9c], RZ ;  /* 0x00009cff01007387 */ /* 0x0009e20000100800 */
[----:B------:R-:W-:Y:S01]  /*22d0*/  UMOV UR5, 0x80000020 ;  /* 0x8000002000057882 */ /* 0x000fe20000000000 */
[----:B------:R-:W-:-:S02]  /*22e0*/  CS2R R158, SRZ ;  /* 0x00000000009e7805 */ /* 0x000fc4000001ff00 */
[----:B------:R-:W-:Y:S01]  /*22f0*/  CS2R R160, SRZ ;  /* 0x0000000000a07805 */ /* 0x000fe2000001ff00 */
[----:B------:R4:W-:Y:S01]  /*2300*/  STL [R1+0x98], RZ ;  /* 0x000098ff01007387 */ /* 0x0009e20000100800 */
[----:B------:R-:W-:Y:S02]  /*2310*/  CS2R R162, SRZ ;  /* 0x0000000000a27805 */ /* 0x000fe4000001ff00 */
[----:B------:R-:W-:Y:S02]  /*2320*/  CS2R R164, SRZ ;  /* 0x0000000000a47805 */ /* 0x000fe4000001ff00 */
[----:B------:R-:W-:Y:S01]  /*2330*/  CS2R R166, SRZ ;  /* 0x0000000000a67805 */ /* 0x000fe2000001ff00 */
[----:B------:R4:W-:Y:S01]  /*2340*/  STL [R1+0x94], RZ ;  /* 0x000094ff01007387 */ /* 0x0009e20000100800 */
[----:B------:R-:W-:Y:S02]  /*2350*/  CS2R R168, SRZ ;  /* 0x0000000000a87805 */ /* 0x000fe4000001ff00 */
        /* <DEDUP_REMOVED lines=38> */
[----:B------:R4:W-:Y:S04]  /*25c0*/  STL [R1+0x6c], RZ ;  /* 0x00006cff01007387 */ /* 0x0009e80000100800 */
        /* <DEDUP_REMOVED lines=19> */
[----:B------:R4:W-:Y:S01]  /*2700*/  STL [R1+0x1c], RZ ;  /* 0x00001cff01007387 */ /* 0x0009e20000100800 */
[----:B------:R-:W-:-:S02]  /*2710*/  WARPGROUP.DEPBAR.LE gsb0, 0x0 ;  /* 0x00008000000079c5 */ /* 0x000fc40000010000 */
[----:B------:R-:W-:Y:S01]  /*2720*/  WARPGROUP.ARRIVE ;  /* 0x00000000000079c5 */ /* 0x000fe20000000000 */
[----:B------:R4:W-:Y:S04]  /*2730*/  STL [R1+0x18], RZ ;  /* 0x000018ff01007387 */ /* 0x0009e80000100800 */
[----:B------:R4:W-:Y:S01]  /*2740*/  STL [R1+0x14], RZ ;  /* 0x000014ff01007387 */ /* 0x0009e20000100800 */
[----:B------:R-:W-:Y:S01]  /*2750*/  QGMMA.64x128x32.F32.E4M3.E4M3 R24, gdesc[UR4], RZ, !UPT, gsb0 ;  /* 0x01e00000041879f3 */ /* 0x000fe2000c0008ff */
[----:B------:R-:W-:Y:S02]  /*2760*/  UIADD3 UR4, UR10, 0x2, URZ ;  /* 0x000000020a047890 */ /* 0x000fe4000fffe03f */
[----:B------:R-:W-:Y:S01]  /*2770*/  UIADD3 UR6, UR11, 0x2, URZ ;  /* 0x000000020b067890 */ /* 0x000fe2000fffe03f */
[----:B------:R4:W-:Y:S01]  /*2780*/  STL [R1+0x10], RZ ;  /* 0x000010ff01007387 */ /* 0x0009e20000100800 */
[----:B------:R-:W-:Y:S01]  /*2790*/  UMOV UR5, 0x80000020 ;  /* 0x8000002000057882 */ /* 0x000fe20000000000 */
[----:B------:R-:W-:-:S02]  /*27a0*/  UMOV UR7, 0x80000020 ;  /* 0x8000002000077882 */ /* 0x000fc40000000000 */
[----:B------:R4:W-:Y:S04]  /*27b0*/  STL [R1+0xc], RZ ;  /* 0x00000cff01007387 */ /* 0x0009e80000100800 */
[----:B------:R4:W-:Y:S04]  /*27c0*/  STL [R1+0x8], RZ ;  /* 0x000008ff01007387 */ /* 0x0009e80000100800 */
[----:B------:R4:W-:Y:S04]  /*27d0*/  STL [R1+0x4], RZ ;  /* 0x000004ff01007387 */ /* 0x0009e80000100800 */
[----:B------:R4:W-:Y:S01]  /*27e0*/  STL [R1], RZ ;  /* 0x000000ff01007387 */ /* 0x0009e20000100800 */
[----:B------:R-:W-:-:S02]  /*27f0*/  WARPGROUP.DEPBAR.LE gsb0, 0x0 ;  /* 0x00008000000079c5 */ /* 0x000fc40000010000 */
[----:B------:R-:W-:-:S06]  /*2800*/  WARPGROUP.ARRIVE ;  /* 0x00000000000079c5 */ /* 0x000fcc0000000000 */
[----:B------:R-:W-:Y:S01]  /*2810*/  QGMMA.64x128x32.F32.E4M3.E4M3 R88, gdesc[UR4], R88, gsb0 ;  /* 0x01e00000045879f3 */ /* 0x000fe20008000858 */
[----:B------:R-:W-:Y:S01]  /*2820*/  UIADD3 UR4, UR10, 0x202, URZ ;  /* 0x000002020a047890 */ /* 0x000fe2000fffe03f */
[----:B------:R-:W-:Y:S01]  /*2830*/  UMOV UR5, 0x80000020 ;  /* 0x8000002000057882 */ /* 0x000fe20000000000 */
[----:B------:R-:W-:Y:S02]  /*2840*/  WARPGROUP.DEPBAR.LE gsb0, 0x0 ;  /* 0x00008000000079c5 */ /* 0x000fe40000010000 */
[----:B------:R-:W-:-:S07]  /*2850*/  WARPGROUP.ARRIVE ;  /* 0x00000000000079c5 */ /* 0x000fce0000000000 */
[----:B------:R-:W-:Y:S01]  /*2860*/  QGMMA.64x128x32.F32.E4M3.E4M3 R24, gdesc[UR4], R24, gsb0 ;  /* 0x01e00000041879f3 */ /* 0x000fe20008000818 */
[----:B------:R-:W-:Y:S02]  /*2870*/  ULDC UR4, c[0x0][0x50c] ;  /* 0x0001430000047ab9 */ /* 0x000fe40000000800 */
[----:B------:R-:W-:-:S04]  /*2880*/  UISETP.NE.AND UP0, UPT, UR4, 0x2, UPT ;  /* 0x000000020400788c */ /* 0x000fc8000bf05270 */
[----:B------:R-:W-:-:S06]  /*2890*/  USEL UR4, URZ, 0x1, UP0 ;  /* 0x000000013f047887 */ /* 0x000fcc0008000000 */
[----:B------:R-:W-:Y:S01]  /*28a0*/  ISETP.NE.AND P0, PT, RZ, UR4, PT ;  /* 0x00000004ff007c0c */ /* 0x000fe2000bf05270 */
[----:B------:R-:W-:-:S12]  /*28b0*/  WARPGROUP.DEPBAR.LE gsb0, 0x0 ;  /* 0x00008000000079c5 */ /* 0x000fd80000010000 */
[----:B----4-:R-:W-:Y:S05]  /*28c0*/  @!P0 BRA `(.L_x_21) ;  /* 0x0000000800b88947 */ /* 0x010fea0003800000 */
[----:B------:R-:W-:Y:S01]  /*28d0*/  FADD R5, RZ, R43 ;  /* 0x0000002bff057221 */ /* 0x000fe20000000000 */
[----:B-1-3--:R-:W-:-:S01]  /*28e0*/  FADD R0, RZ, R44 ;  /* 0x0000002cff007221 */ /* 0x00afc20000000000 */
[----:B------:R-:W-:Y:S01]  /*28f0*/  FADD R3, RZ, R45 ;  /* 0x0000002dff037221 */ /* 0x000fe20000000000 */
[----:B------:R-:W-:-:S01]  /*2900*/  FADD R227, RZ, R88 ;  /* 0x00000058ffe37221 */ /* 0x000fc20000000000 */
[----:B------:R-:W-:Y:S01]  /*2910*/  FADD R226, RZ, R89 ;  /* 0x00000059ffe27221 */ /* 0x000fe20000000000 */
[----:B------:R1:W-:Y:S01]  /*2920*/  STL [R1], R5 ;  /* 0x0000000501007387 */ /* 0x0003e20000100800 */
[----:B------:R-:W-:-:S01]  /*2930*/  FADD R225, RZ, R90 ;  /* 0x0000005affe17221 */ /* 0x000fc20000000000 */
[----:B------:R-:W-:Y:S01]  /*2940*/  FADD R224, RZ, R91 ;  /* 0x0000005bffe07221 */ /* 0x000fe20000000000 */
[----:B------:R-:W-:-:S01]  /*2950*/  FADD R223, RZ, R92 ;  /* 0x0000005cffdf7221 */ /* 0x000fc20000000000 */
[----:B------:R3:W-:Y:S01]  /*2960*/  STL [R1+0x4], R0 ;  /* 0x0000040001007387 */ /* 0x0007e20000100800 */
[----:B------:R-:W-:-:S01]  /*2970*/  FADD R222, RZ, R93 ;  /* 0x0000005dffde7221 */ /* 0x000fc20000000000 */
[----:B------:R-:W-:Y:S01]  /*2980*/  FADD R221, RZ, R94 ;  /* 0x0000005effdd7221 */ /* 0x000fe20000000000 */
[----:B------:R-:W-:-:S01]  /*2990*/  FADD R220, RZ, R95 ;  /* 0x0000005fffdc7221 */ /* 0x000fc20000000000 */
[----:B------:R4:W-:Y:S01]  /*29a0*/  STL [R1+0x8], R3 ;  /* 0x0000080301007387 */ /* 0x0009e20000100800 */
[----:B------:R-:W-:-:S01]  /*29b0*/  FADD R219, RZ, R96 ;  /* 0x00000060ffdb7221 */ /* 0x000fc20000000000 */
[----:B-1----:R-:W-:Y:S01]  /*29c0*/  FADD R5, RZ, R46 ;  /* 0x0000002eff057221 */ /* 0x002fe20000000000 */
[----:B------:R-:W-:-:S01]  /*29d0*/  FADD R218, RZ, R97 ;  /* 0x00000061ffda7221 */ /* 0x000fc20000000000 */
[----:B------:R-:W-:Y:S01]  /*29e0*/  FADD R217, RZ, R98 ;  /* 0x00000062ffd97221 */ /* 0x000fe20000000000 */
[----:B------:R-:W-:-:S01]  /*29f0*/  FADD R216, RZ, R99 ;  /* 0x00000063ffd87221 */ /* 0x000fc20000000000 */
[----:B---3--:R-:W-:Y:S01]  /*2a00*/  FADD R0, RZ, R47 ;  /* 0x0000002fff007221 */ /* 0x008fe20000000000 */
[----:B------:R1:W-:Y:S01]  /*2a10*/  STL [R1+0xc], R5 ;  /* 0x00000c0501007387 */ /* 0x0003e20000100800 */
[----:B------:R-:W-:-:S01]  /*2a20*/  FADD R215, RZ, R100 ;  /* 0x00000064ffd77221 */ /* 0x000fc20000000000 */
[----:B------:R-:W-:Y:S01]  /*2a30*/  FADD R214, RZ, R101 ;  /* 0x00000065ffd67221 */ /* 0x000fe20000000000 */
[----:B----4-:R-:W-:-:S01]  /*2a40*/  FADD R3, RZ, R48 ;  /* 0x00000030ff037221 */ /* 0x010fc20000000000 */
        /* <DEDUP_REMOVED lines=90> */
[----:B------:R-:W-:Y:S01]  /*2ff0*/  FADD R159, RZ, R28 ;  /* 0x0000001cff9f7221 */ /* 0x000fe20000000000 */
[----:B------:R-:W-:-:S01]  /*3000*/  FADD R158, RZ, R29 ;  /* 0x0000001dff9e7221 */ /* 0x000fc20000000000 */
[----:B------:R-:W-:Y:S01]  /*3010*/  FADD R157, RZ, R30 ;  /* 0x0000001eff9d7221 */ /* 0x000fe20000000000 */
[----:B------:R-:W-:-:S01]  /*3020*/  FADD R156, RZ, R31 ;  /* 0x0000001fff9c7221 */ /* 0x000fc20000000000 */
[----:B------:R3:W-:Y:S01]  /*3030*/  STL [R1+0x5c], R3 ;  /* 0x00005c0301007387 */ /* 0x0007e20000100800 */
[----:B------:R-:W-:-:S01]  /*3040*/  FADD R155, RZ, R32 ;  /* 0x00000020ff9b7221 */ /* 0x000fc20000000000 */
[----:B-1----:R-:W-:Y:S01]  /*3050*/  FADD R5, RZ, R70 ;  /* 0x00000046ff057221 */ /* 0x002fe20000000000 */
[----:B------:R-:W-:-:S01]  /*3060*/  FADD R154, RZ, R33 ;  /* 0x00000021ff9a7221 */ /* 0x000fc20000000000 */
[----:B------:R1:W-:Y:S01]  /*3070*/  STL [R1+0x58], R0 ;  /* 0x0000580001007387 */ /* 0x0003e20000100800 */
[----:B------:R-:W-:-:S01]  /*3080*/  FADD R153, RZ, R34 ;  /* 0x00000022ff997221 */ /* 0x000fc20000000000 */
[----:B------:R-:W-:Y:S01]  /*3090*/  FADD R152, RZ, R35 ;  /* 0x00000023ff987221 */ /* 0x000fe20000000000 */
[----:B------:R-:W-:-:S01]  /*30a0*/  FADD R23, RZ, R36 ;  /* 0x00000024ff177221 */ /* 0x000fc20000000000 */
[----:B------:R-:W-:Y:S01]  /*30b0*/  FADD R22, RZ, R37 ;  /* 0x00000025ff167221 */ /* 0x000fe20000000000 */
[----:B------:R-:W-:-:S01]  /*30c0*/  FADD R19, RZ, R38 ;  /* 0x00000026ff137221 */ /* 0x000fc20000000000 */
[----:B---3--:R-:W-:Y:S01]  /*30d0*/  FADD R3, RZ, R68 ;  /* 0x00000044ff037221 */ /* 0x008fe20000000000 */
[----:B------:R-:W-:-:S01]  /*30e0*/  FADD R18, RZ, R39 ;  /* 0x00000027ff127221 */ /* 0x000fc20000000000 */
[----:B------:R-:W-:Y:S01]  /*30f0*/  FADD R17, RZ, R40 ;  /* 0x00000028ff117221 */ /* 0x000fe20000000000 */
[----:B------:R-:W-:-:S01]  /*3100*/  FADD R228, RZ, R41 ;  /* 0x00000029ffe47221 */ /* 0x000fc20000000000 */
[----:B-1----:R-:W-:Y:S01]  /*3110*/  FADD R0, RZ, R67 ;  /* 0x00000043ff007221 */ /* 0x002fe20000000000 */
[----:B------:R-:W-:-:S01]  /*3120*/  FADD R229, RZ, R42 ;  /* 0x0000002affe57221 */ /* 0x000fc20000000000 */
[----:B------:R-:W-:-:S03]  /*3130*/  UMOV UR8, URZ ;  /* 0x0000003f00087c82 */ /* 0x000fc60008000000 */
[----:B------:R1:W-:Y:S04]  /*3140*/  STL [R1+0x60], R0 ;  /* 0x0000600001007387 */ /* 0x0003e80000100800 */
[----:B------:R3:W-:Y:S01]  /*3150*/  STL [R1+0x64], R3 ;  /* 0x0000640301007387 */ /* 0x0007e20000100800 */
[----:B-1----:R-:W-:-:S01]  /*3160*/  FADD R0, RZ, R69 ;  /* 0x00000045ff007221 */ /* 0x002fc20000000000 */
[----:B---3--:R-:W-:-:S04]  /*3170*/  FADD R3, RZ, R71 ;  /* 0x00000047ff037221 */ /* 0x008fc80000000000 */
[----:B------:R1:W-:Y:S04]  /*3180*/  STL [R1+0x68], R0 ;  /* 0x0000680001007387 */ /* 0x0003e80000100800 */
[----:B------:R3:W-:Y:S04]  /*3190*/  STL [R1+0x6c], R5 ;  /* 0x00006c0501007387 */ /* 0x0007e80000100800 */
[----:B------:R4:W-:Y:S01]  /*31a0*/  STL [R1+0x70], R3 ;  /* 0x0000700301007387 */ /* 0x0009e20000100800 */
[----:B-1----:R-:W-:-:S01]  /*31b0*/  FADD R0, RZ, R72 ;  /* 0x00000048ff007221 */ /* 0x002fc20000000000 */
[----:B---3--:R-:W-:-:S04]  /*31c0*/  FADD R5, RZ, R73 ;  /* 0x00000049ff057221 */ /* 0x008fc80000000000 */
[----:B------:R1:W-:Y:S01]  /*31d0*/  STL [R1+0x74], R0 ;  /* 0x0000740001007387 */ /* 0x0003e20000100800 */
[----:B----4-:R-:W-:-:S03]  /*31e0*/  FADD R3, RZ, R74 ;  /* 0x0000004aff037221 */ /* 0x010fc60000000000 */
        /* <DEDUP_REMOVED lines=26> */
[----:B-1----:R-:W-:-:S05]  /*3390*/  FADD R0, RZ, R87 ;  /* 0x00000057ff007221 */ /* 0x002fca0000000000 */
[----:B------:R4:W-:Y:S02]  /*33a0*/  STL [R1+0xb0], R0 ;  /* 0x0000b00001007387 */ /* 0x0009e40000100800 */
.L_x_21:
[----:B------:R-:W-:-:S04]  /*33b0*/  UIADD3 UR10, UR48, 0x1, URZ ;  /* 0x00000001300a7890 */ /* 0x000fc8000fffe03f */
[----:B------:R-:W-:-:S04]  /*33c0*/  UISETP.NE.AND UP0, UPT, UR10, 0x8, UPT ;  /* 0x000000080a00788c */ /* 0x000fc8000bf05270 */
[----:B------:R-:W-:Y:S02]  /*33d0*/  USEL UR5, URZ, 0x1, UP0 ;  /* 0x000000013f057887 */ /* 0x000fe40008000000 */
[----:B------:R-:W-:Y:S02]  /*33e0*/  USEL UR10, UR10, URZ, UP0 ;  /* 0x0000003f0a0a7287 */ /* 0x000fe40008000000 */
[----:B------:R-:W-:-:S06]  /*33f0*/  ULOP3.LUT UR5, UR36, UR5, URZ, 0x3c, !UPT ;  /* 0x0000000524057292 */ /* 0x000fcc000f8e3c3f */
[----:B-1-34-:R-:W-:Y:S01]  /*3400*/  IMAD.U32 R0, RZ, RZ, UR5 ;  /* 0x00000005ff007e24 */ /* 0x01afe2000f8e00ff */
[----:B------:R-:W-:-:S06]  /*3410*/  UMOV UR5, 0x1 ;  /* 0x0000000100057882 */ /* 0x000fcc0000000000 */
.L_x_16:
[----:B------:R-:W-:-:S04]  /*3420*/  UISETP.LT.AND UP0, UPT, UR52, 0x1, UPT ;  /* 0x000000013400788c */ /* 0x000fc8000bf01270 */
[----:B------:R-:W-:-:S04]  /*3430*/  USEL UR6, UR52, 0x1, UP0 ;  /* 0x0000000134067887 */ /* 0x000fc80008000000 */
[----:B------:R-:W-:-:S04]  /*3440*/  UIADD3 UR11, UR52, -UR6, URZ ;  /* 0x80000006340b7290 */ /* 0x000fc8000fffe03f */
[----:B------:R-:W-:-:S06]  /*3450*/  UISETP.GE.AND UP0, UPT, UR11, 0x1, UPT ;  /* 0x000000010b00788c */ /* 0x000fcc000bf06270 */
[----:B------:R-:W-:-:S13]  /*3460*/  PLOP3.LUT P0, PT, PT, PT, UP0, 0x80, 0x0 ;  /* 0x000000000000781c */ /* 0x000fda0003f0f008 */
[----:B------:R-:W-:Y:S05]  /*3470*/  @!P0 BRA `(.L_x_22) ;  /* 0x0000001000b48947 */ /* 0x000fea0003800000 */
[----:B------:R-:W-:Y:S01]  /*3480*/  UMOV UR12, UR48 ;  /* 0x00000030000c7c82 */ /* 0x000fe20008000000 */
[----:B------:R-:W-:-:S05]  /*3490*/  ULDC UR15, c[0x0][0x50c] ;  /* 0x00014300000f7ab9 */ /* 0x000fca0000000800 */
.L_x_30:
[----:B------:R-:W-:-:S06]  /*34a0*/  UISETP.NE.AND UP0, UPT, UR49, 0x3, UPT ;  /* 0x000000033100788c */ /* 0x000fcc000bf05270 */
[----:B------:R-:W-:-:S13]  /*34b0*/  PLOP3.LUT P1, PT, PT, PT, UP0, 0x80, 0x0 ;  /* 0x000000000000781c */ /* 0x000fda0003f2f008 */
[----:B-1-3--:R-:W-:Y:S05]  /*34c0*/  @!P1 BRA `(.L_x_23) ;  /* 0x0000000000049947 */ /* 0x00afea0003800000 */
[----:B------:R-:W-:Y:S01]  /*34d0*/  BPT.TRAP 0x1 ;  /* 0x000000040000795c */ /* 0x000fe20000300000 */
.L_x_23:
[----:B------:R-:W-:Y:S01]  /*34e0*/  ULEA UR6, UR10, UR51, 0x3 ;  /* 0x000000330a067291 */ /* 0x000fe2000f8e183f */
[----:B------:R-:W-:-:S08]  /*34f0*/  SHF.L.U32 R3, R0, 0x1f, RZ ;  /* 0x0000001f00037819 */ /* 0x000fd000000006ff */
[----:B------:R1:W3:Y:S01]  /*3500*/  SYNCS.PHASECHK.TRANS64.TRYWAIT P0, [UR6], R3 ;  /* 0x00000003ff0075a7 */ /* 0x0002e20008000146 */
[----:B------:R-:W-:Y:S05]  /*3510*/  @!P1 BRA `(.L_x_24) ;  /* 0x0000000000049947 */ /* 0x000fea0003800000 */
[----:B------:R-:W-:Y:S01]  /*3520*/  BPT.TRAP 0x1 ;  /* 0x000000040000795c */ /* 0x000fe20000300000 */
.L_x_24:
[----:B---3--:R-:W-:Y:S05]  /*3530*/  @P0 BRA `(.L_x_25) ;  /* 0x0000000000080947 */ /* 0x008fea0003800000 */
[----:B------:R-:W3:Y:S02]  /*3540*/  SYNCS.PHASECHK.TRANS64.TRYWAIT P0, [UR6], R3 ;  /* 0x00000003ff0075a7 */ /* 0x000ee40008000146 */
[----:B---3--:R-:W-:Y:S05]  /*3550*/  @!P0 BRA `(.L_x_26) ;  /* 0x000000b000dc8947 */ /* 0x008fea0003800000 */
.L_x_25:
[----:B------:R-:W-:Y:S01]  /*3560*/  UIADD3 UR6, UR51, 0x26200, URZ ;  /* 0x0002620033067890 */ /* 0x000fe2000fffe03f */
[----:B------:R-:W-:Y:S01]  /*3570*/  WARPGROUP.ARRIVE ;  /* 0x00000000000079c5 */ /* 0x000fe20000000000 */
[----:B------:R-:W-:Y:S02]  /*3580*/  UISETP.NE.AND UP0, UPT, UR4, URZ, UPT ;  /* 0x0000003f0400728c */ /* 0x000fe4000bf05270 */
[----:B------:R-:W-:Y:S02]  /*3590*/  USHF.R.U32.HI UR6, URZ, 0x4, UR6 ;  /* 0x000000043f067899 */ /* 0x000fe40008011606 */
[----:B------:R-:W-:Y:S02]  /*35a0*/  USEL UR5, UR5, URZ, !UP0 ;  /* 0x0000003f05057287 */ /* 0x000fe4000c000000 */
[----:B------:R-:W-:Y:S02]  /*35b0*/  ULOP3.LUT UR6, UR6, 0x3fff, URZ, 0xc0, !UPT ;  /* 0x00003fff06067892 */ /* 0x000fe4000f8ec03f */
[----:B------:R-:W-:-:S02]  /*35c0*/  ULOP3.LUT UR13, UR9, 0x10000, URZ, 0xfc, !UPT ;  /* 0x00010000090d7892 */ /* 0x000fc4000f8efc3f */
[----:B------:R-:W-:Y:S02]  /*35d0*/  ULOP3.LUT UR6, UR6, 0x10000, URZ, 0xfc, !UPT ;  /* 0x0001000006067892 */ /* 0x000fe4000f8efc3f */
[----:B------:R-:W-:Y:S02]  /*35e0*/  UISETP.NE.U32.AND UP0, UPT, UR5, URZ, UPT ;  /* 0x0000003f0500728c */ /* 0x000fe4000bf05070 */
[----:B------:R-:W-:Y:S02]  /*35f0*/  ULEA UR13, UR10, UR13, 0xa ;  /* 0x0000000d0a0d7291 */ /* 0x000fe4000f8e503f */
[----:B------:R-:W-:Y:S01]  /*3600*/  ULEA UR14, UR10, UR6, 0x9 ;  /* 0x000000060a0e7291 */ /* 0x000fe2000f8e483f */
[----:B------:R-:W-:Y:S01]  /*3610*/  UMOV UR5, 0x80000020 ;  /* 0x8000002000057882 */ /* 0x000fe20000000000 */
[----:B------:R-:W-:Y:S01]  /*3620*/  UMOV UR7, 0x80000020 ;  /* 0x8000002000077882 */ /* 0x000fe20000000000 */
[----:B------:R-:W-:Y:S02]  /*3630*/  UIADD3 UR8, UR8, 0x2, URZ ;  /* 0x0000000208087890 */ /* 0x000fe4000fffe03f */
[----:B------:R-:W-:-:S02]  /*3640*/  UMOV UR4, UR13 ;  /* 0x0000000d00047c82 */ /* 0x000fc40008000000 */
[----:B------:R-:W-:Y:S02]  /*3650*/  UMOV UR6, UR14 ;  /* 0x0000000e00067c82 */ /* 0x000fe40008000000 */
[----:B------:R-:W-:Y:S01]  /*3660*/  QGMMA.64x128x32.F32.E4M3.E4M3 R88, gdesc[UR4], R88, UP0, gsb0 ;  /* 0x01e00000045879f3 */ /* 0x000fe2000b800858 */
[----:B------:R-:W-:Y:S01]  /*3670*/  UIADD3 UR4, UR13, 0x200, URZ ;  /* 0x000002000d047890 */ /* 0x000fe2000fffe03f */
[----:B------:R-:W-:Y:S01]  /*3680*/  UMOV UR5, 0x80000020 ;  /* 0x8000002000057882 */ /* 0x000fe20000000000 */
[----:B------:R-:W-:Y:S02]  /*3690*/  WARPGROUP.DEPBAR.LE gsb0, 0x0 ;  /* 0x00008000000079c5 */ /* 0x000fe40000010000 */
[----:B------:R-:W-:-:S07]  /*36a0*/  WARPGROUP.ARRIVE ;  /* 0x00000000000079c5 */ /* 0x000fce0000000000 */
[----:B------:R-:W-:Y:S01]  /*36b0*/  QGMMA.64x128x32.F32.E4M3.E4M3 R24, gdesc[UR4], R24, UP0, gsb0 ;  /* 0x01e00000041879f3 */ /* 0x000fe2000b800818 */
[----:B------:R-:W-:Y:S02]  /*36c0*/  UIADD3 UR4, UR13, 0x2, URZ ;  /* 0x000000020d047890 */ /* 0x000fe4000fffe03f */
[----:B------:R-:W-:Y:S01]  /*36d0*/  UIADD3 UR6, UR14, 0x2, URZ ;  /* 0x000000020e067890 */ /* 0x000fe2000fffe03f */
[----:B------:R-:W-:Y:S01]  /*36e0*/  UMOV UR5, 0x80000020 ;  /* 0x8000002000057882 */ /* 0x000fe20000000000 */
[----:B------:R-:W-:Y:S01]  /*36f0*/  UMOV UR7, 0x80000020 ;  /* 0x8000002000077882 */ /* 0x000fe20000000000 */
[----:B------:R-:W-:Y:S01]  /*3700*/  UISETP.NE.AND UP0, UPT, UR8, UR15, UPT ;  /* 0x0000000f0800728c */ /* 0x000fe2000bf05270 */
[----:B------:R-:W-:Y:S02]  /*3710*/  WARPGROUP.DEPBAR.LE gsb0, 0x0 ;  /* 0x00008000000079c5 */ /* 0x000fe40000010000 */
[----:B------:R-:W-:-:S06]  /*3720*/  WARPGROUP.ARRIVE ;  /* 0x00000000000079c5 */ /* 0x000fcc0000000000 */
[----:B------:R-:W-:Y:S01]  /*3730*/  QGMMA.64x128x32.F32.E4M3.E4M3 R88, gdesc[UR4], R88, gsb0 ;  /* 0x01e00000045879f3 */ /* 0x000fe20008000858 */
[----:B------:R-:W-:Y:S01]  /*3740*/  UIADD3 UR4, UR13, 0x202, URZ ;  /* 0x000002020d047890 */ /* 0x000fe2000fffe03f */
[----:B------:R-:W-:Y:S01]  /*3750*/  UMOV UR5, 0x80000020 ;  /* 0x8000002000057882 */ /* 0x000fe20000000000 */
[----:B------:R-:W-:Y:S02]  /*3760*/  WARPGROUP.DEPBAR.LE gsb0, 0x0 ;  /* 0x00008000000079c5 */ /* 0x000fe40000010000 */
[----:B------:R-:W-:-:S07]  /*3770*/  WARPGROUP.ARRIVE ;  /* 0x00000000000079c5 */ /* 0x000fce0000000000 */
[----:B------:R-:W-:Y:S01]  /*3780*/  QGMMA.64x128x32.F32.E4M3.E4M3 R24, gdesc[UR4], R24, gsb0 ;  /* 0x01e00000041879f3 */ /* 0x000fe20008000818 */
[----:B------:R-:W-:-:S06]  /*3790*/  USEL UR4, URZ, 0x1, UP0 ;  /* 0x000000013f047887 */ /* 0x000fcc0008000000 */
[----:B------:R-:W-:Y:S01]  /*37a0*/  ISETP.NE.AND P0, PT, RZ, UR4, PT ;  /* 0x00000004ff007c0c */ /* 0x000fe2000bf05270 */
[----:B------:R-:W-:-:S12]  /*37b0*/  WARPGROUP.DEPBAR.LE gsb0, 0x0 ;  /* 0x00008000000079c5 */ /* 0x000fd80000010000 */
[----:B------:R-:W-:Y:S05]  /*37c0*/  @!P0 BRA `(.L_x_27) ;  /* 0x0000000c00848947 */ /* 0x000fea0003800000 */
[----:B------:R-:W4:Y:S04]  /*37d0*/  LDL.LU R15, [R1] ;  /* 0x00000000010f7983 */ /* 0x000f280000300800 */
[----:B------:R-:W2:Y:S04]  /*37e0*/  LDL.LU R14, [R1+0x4] ;  /* 0x00000400010e7983 */ /* 0x000ea80000300800 */
        /* <DEDUP_REMOVED lines=8> */
[----:B---3--:R-:W3:Y:S01]  /*3870*/  LDL.LU R5, [R1+0x28] ;  /* 0x0000280001057983 */ /* 0x008ee20000300800 */
[----:B------:R-:W-:-:S01]  /*3880*/  FADD R227, R88, R227 ;  /* 0x000000e358e37221 */ /* 0x000fc20000000000 */
[----:B------:R-:W-:Y:S01]  /*3890*/  FADD R226, R89, R226 ;  /* 0x000000e259e27221 */ /* 0x000fe20000000000 */
[----:B------:R-:W-:-:S01]  /*38a0*/  FADD R225, R90, R225 ;  /* 0x000000e15ae17221 */ /* 0x000fc20000000000 */
[----:B------:R-:W-:Y:S01]  /*38b0*/  STL [R1+0xd0], R4 ;  /* 0x0000d00401007387 */ /* 0x000fe20000100800 */
[----:B------:R-:W-:-:S01]  /*38c0*/  FADD R224, R91, R224 ;  /* 0x000000e05be07221 */ /* 0x000fc20000000000 */
[----:B------:R-:W-:Y:S01]  /*38d0*/  FADD R223, R92, R223 ;  /* 0x000000df5cdf7221 */ /* 0x000fe20000000000 */
[----:B------:R-:W-:-:S01]  /*38e0*/  FADD R222, R93, R222 ;  /* 0x000000de5dde7221 */ /* 0x000fc20000000000 */
[----:B-----5:R-:W-:Y:S01]  /*38f0*/  STL [R1+0xcc], R2 ;  /* 0x0000cc0201007387 */ /* 0x020fe20000100800 */
[----:B------:R-:W-:-:S01]  /*3900*/  FADD R221, R94, R221 ;  /* 0x000000dd5edd7221 */ /* 0x000fc20000000000 */
[----:B------:R-:W-:Y:S01]  /*3910*/  FADD R220, R95, R220 ;  /* 0x000000dc5fdc7221 */ /* 0x000fe20000000000 */
[----:B------:R-:W-:-:S01]  /*3920*/  FADD R219, R96, R219 ;  /* 0x000000db60db7221 */ /* 0x000fc20000000000 */
[----:B------:R-:W-:Y:S01]  /*3930*/  STL [R1+0xc8], R0 ;  /* 0x0000c80001007387 */ /* 0x000fe20000100800 */
[----:B------:R-:W-:-:S01]  /*3940*/  FADD R218, R97, R218 ;  /* 0x000000da61da7221 */ /* 0x000fc20000000000 */
[----:B------:R-:W-:Y:S01]  /*3950*/  FADD R217, R98, R217 ;  /* 0x000000d962d97221 */ /* 0x000fe20000000000 */
        /* <DEDUP_REMOVED lines=72> */
[----:B----4-:R-:W-:-:S01]  /*3de0*/  FADD R15, R43, R15 ;  /* 0x0000000f2b0f7221 */ /* 0x010fc20000000000 */
[----:B--2---:R-:W-:-:S04]  /*3df0*/  FADD R14, R44, R14 ;  /* 0x0000000e2c0e7221 */ /* 0x004fc80000000000 */
[----:B------:R2:W-:Y:S01]  /*3e00*/  STL [R1], R15 ;  /* 0x0000000f01007387 */ /* 0x0005e20000100800 */
[----:B------:R-:W-:-:S03]  /*3e10*/  FADD R13, R45, R13 ;  /* 0x0000000d2d0d7221 */ /* 0x000fc60000000000 */
[----:B------:R4:W-:Y:S01]  /*3e20*/  STL [R1+0x4], R14 ;  /* 0x0000040e01007387 */ /* 0x0009e20000100800 */
        /* <DEDUP_REMOVED lines=13> */
[----:B------:R-:W4:Y:S01]  /*3f00*/  LDL.LU R21, [R1+0x2c] ;  /* 0x00002c0001157983 */ /* 0x000f220000300800 */
[----:B---3--:R-:W-:-:S03]  /*3f10*/  FADD R5, R53, R5 ;  /* 0x0000000535057221 */ /* 0x008fc60000000000 */
[----:B------:R3:W-:Y:S04]  /*3f20*/  STL [R1+0x20], R7 ;  /* 0x0000200701007387 */ /* 0x0007e80000100800 */
[----:B------:R-:W3:Y:S04]  /*3f30*/  LDL.LU R20, [R1+0x30] ;  /* 0x0000300001147983 */ /* 0x000ee80000300800 */
[----:B------:R3:W-:Y:S04]  /*3f40*/  STL [R1+0x24], R6 ;  /* 0x0000240601007387 */ /* 0x0007e80000100800 */
[----:B--2---:R-:W2:Y:S04]  /*3f50*/  LDL.LU R15, [R1+0x34] ;  /* 0x00003400010f7983 */ /* 0x004ea80000300800 */
[----:B------:R3:W-:Y:S04]  /*3f60*/  STL [R1+0x28], R5 ;  /* 0x0000280501007387 */ /* 0x0007e80000100800 */
[----:B----4-:R-:W4:Y:S04]  /*3f70*/  LDL.LU R14, [R1+0x38] ;  /* 0x00003800010e7983 */ /* 0x010f280000300800 */
[----:B-1----:R-:W4:Y:S04]  /*3f80*/  LDL.LU R13, [R1+0x3c] ;  /* 0x00003c00010d7983 */ /* 0x002f280000300800 */
[----:B------:R-:W4:Y:S04]  /*3f90*/  LDL.LU R12, [R1+0x40] ;  /* 0x00004000010c7983 */ /* 0x000f280000300800 */
[----:B------:R-:W4:Y:S04]  /*3fa0*/  LDL.LU R11, [R1+0x44] ;  /* 0x00004400010b7983 */ /* 0x000f280000300800 */
[----:B------:R-:W4:Y:S04]  /*3fb0*/  LDL.LU R10, [R1+0x48] ;  /* 0x00004800010a7983 */ /* 0x000f280000300800 */
[----:B------:R-:W4:Y:S04]  /*3fc0*/  LDL.LU R9, [R1+0x4c] ;  /* 0x00004c0001097983 */ /* 0x000f280000300800 */
[----:B------:R-:W4:Y:S04]  /*3fd0*/  LDL.LU R8, [R1+0x50] ;  /* 0x0000500001087983 */ /* 0x000f280000300800 */
[----:B---3--:R-:W3:Y:S04]  /*3fe0*/  LDL.LU R7, [R1+0x54] ;  /* 0x0000540001077983 */ /* 0x008ee80000300800 */
[----:B------:R-:W3:Y:S04]  /*3ff0*/  LDL.LU R6, [R1+0x58] ;  /* 0x0000580001067983 */ /* 0x000ee80000300800 */
[----:B------:R-:W3:Y:S04]  /*4000*/  LDL.LU R5, [R1+0x5c] ;  /* 0x00005c0001057983 */ /* 0x000ee80000300800 */
[----:B------:R-:W3:Y:S04]  /*4010*/  LDL.LU R4, [R1+0x60] ;  /* 0x0000600001047983 */ /* 0x000ee80000300800 */
[----:B------:R-:W3:Y:S04]  /*4020*/  LDL.LU R3, [R1+0x64] ;  /* 0x0000640001037983 */ /* 0x000ee80000300800 */
[----:B------:R-:W3:Y:S04]  /*4030*/  LDL.LU R2, [R1+0x68] ;  /* 0x0000680001027983 */ /* 0x000ee80000300800 */
[----:B------:R-:W3:Y:S01]  /*4040*/  LDL.LU R0, [R1+0x6c] ;  /* 0x00006c0001007983 */ /* 0x000ee20000300800 */
[----:B------:R-:W-:-:S01]  /*4050*/  FADD R21, R54, R21 ;  /* 0x0000001536157221 */ /* 0x000fc20000000000 */
[----:B------:R-:W-:-:S04]  /*4060*/  FADD R20, R55, R20 ;  /* 0x0000001437147221 */ /* 0x000fc80000000000 */
[----:B------:R-:W-:Y:S01]  /*4070*/  STL [R1+0x2c], R21 ;  /* 0x00002c1501007387 */ /* 0x000fe20000100800 */
[----:B--2---:R-:W-:-:S03]  /*4080*/  FADD R15, R56, R15 ;  /* 0x0000000f380f7221 */ /* 0x004fc60000000000 */
[----:B------:R-:W-:Y:S01]  /*4090*/  STL [R1+0x30], R20 ;  /* 0x0000301401007387 */ /* 0x000fe20000100800 */
[----:B----4-:R-:W-:-:S03]  /*40a0*/  FADD R14, R57, R14 ;  /* 0x0000000e390e7221 */ /* 0x010fc60000000000 */
[----:B------:R-:W-:Y:S01]  /*40b0*/  STL [R1+0x34], R15 ;  /* 0x0000340f01007387 */ /* 0x000fe20000100800 */
[----:B------:R-:W-:-:S03]  /*40c0*/  FADD R13, R58, R13 ;  /* 0x0000000d3a0d7221 */ /* 0x000fc60000000000 */
        /* <DEDUP_REMOVED lines=11> */
[----:B---3--:R-:W-:-:S03]  /*4180*/  FADD R7, R64, R7 ;  /* 0x0000000740077221 */ /* 0x008fc60000000000 */
        /* <DEDUP_REMOVED lines=8> */
[----:B------:R1:W-:Y:S01]  /*4210*/  STL [R1+0x60], R4 ;  /* 0x0000600401007387 */ /* 0x0003e20000100800 */
[----:B------:R-:W-:-:S01]  /*4220*/  FADD R2, R69, R2 ;  /* 0x0000000245027221 */ /* 0x000fc20000000000 */
[----:B------:R-:W-:Y:S02]  /*4230*/  FADD R0, R70, R0 ;  /* 0x0000000046007221 */ /* 0x000fe40000000000 */
[----:B-1----:R-:W2:Y:S04]  /*4240*/  LDL.LU R4, [R1+0x70] ;  /* 0x0000700001047983 */ /* 0x002ea80000300800 */
[----:B------:R-:W-:Y:S04]  /*4250*/  STL [R1+0x64], R3 ;  /* 0x0000640301007387 */ /* 0x000fe80000100800 */
[----:B------:R1:W-:Y:S04]  /*4260*/  STL [R1+0x68], R2 ;  /* 0x0000680201007387 */ /* 0x0003e80000100800 */
[----:B-1----:R-:W3:Y:S04]  /*4270*/  LDL.LU R2, [R1+0x74] ;  /* 0x0000740001027983 */ /* 0x002ee80000300800 */
[----:B------:R1:W-:Y:S04]  /*4280*/  STL [R1+0x6c], R0 ;  /* 0x00006c0001007387 */ /* 0x0003e80000100800 */
[----:B-1----:R-:W4:Y:S04]  /*4290*/  LDL.LU R0, [R1+0x78] ;  /* 0x0000780001007983 */ /* 0x002f280000300800 */
[----:B------:R-:W4:Y:S04]  /*42a0*/  LDL.LU R21, [R1+0x7c] ;  /* 0x00007c0001157983 */ /* 0x000f280000300800 */
        /* <DEDUP_REMOVED lines=12> */
[----:B------:R-:W4:Y:S01]  /*4370*/  LDL.LU R3, [R1+0xb0] ;  /* 0x0000b00001037983 */ /* 0x000f220000300800 */
[----:B------:R-:W-:Y:S01]  /*4380*/  UMOV UR8, URZ ;  /* 0x0000003f00087c82 */ /* 0x000fe20008000000 */
[----:B--2---:R-:W-:-:S05]  /*4390*/  FADD R4, R71, R4 ;  /* 0x0000000447047221 */ /* 0x004fca0000000000 */
[----:B------:R1:W-:Y:S04]  /*43a0*/  STL [R1+0x70], R4 ;  /* 0x0000700401007387 */ /* 0x0003e80000100800 */
[----:B-1----:R1:W5:Y:S01]  /*43b0*/  LDL.LU R4, [R1+0xd0] ;  /* 0x0000d00001047983 */ /* 0x0023620000300800 */
[----:B---3--:R-:W-:-:S05]  /*43c0*/  FADD R2, R72, R2 ;  /* 0x0000000248027221 */ /* 0x008fca0000000000 */
[----:B------:R2:W-:Y:S01]  /*43d0*/  STL [R1+0x74], R2 ;  /* 0x0000740201007387 */ /* 0x0005e20000100800 */
[----:B----4-:R-:W-:-:S03]  /*43e0*/  FADD R0, R73, R0 ;  /* 0x0000000049007221 */ /* 0x010fc60000000000 */
[----:B--2---:R1:W5:Y:S01]  /*43f0*/  LDL.LU R2, [R1+0xcc] ;  /* 0x0000cc0001027983 */ /* 0x0043620000300800 */
[----:B------:R-:W-:-:S03]  /*4400*/  FADD R21, R74, R21 ;  /* 0x000000154a157221 */ /* 0x000fc60000000000 */
[----:B------:R2:W-:Y:S01]  /*4410*/  STL [R1+0x78], R0 ;  /* 0x0000780001007387 */ /* 0x0005e20000100800 */
[----:B------:R-:W-:-:S01]  /*4420*/  FADD R20, R75, R20 ;  /* 0x000000144b147221 */ /* 0x000fc20000000000 */
[----:B------:R-:W-:Y:S02]  /*4430*/  FADD R15, R76, R15 ;  /* 0x0000000f4c0f7221 */ /* 0x000fe40000000000 */
[----:B--2---:R1:W5:Y:S01]  /*4440*/  LDL.LU R0, [R1+0xc8] ;  /* 0x0000c80001007983 */ /* 0x0043620000300800 */
        /* <DEDUP_REMOVED lines=18> */
[----:B------:R-:W-:-:S01]  /*4570*/  FADD R5, R86, R5 ;  /* 0x0000000556057221 */ /* 0x000fc20000000000 */
[----:B------:R-:W-:Y:S02]  /*4580*/  FADD R3, R3, R87 ;  /* 0x0000005703037221 */ /* 0x000fe40000000000 */
[----:B------:R1:W-:Y:S04]  /*4590*/  STL [R1+0xa0], R8 ;  /* 0x0000a00801007387 */ /* 0x0003e80000100800 */
[----:B------:R1:W-:Y:S04]  /*45a0*/  STL [R1+0xa4], R7 ;  /* 0x0000a40701007387 */ /* 0x0003e80000100800 */
[----:B------:R1:W-:Y:S04]  /*45b0*/  STL [R1+0xa8], R6 ;  /* 0x0000a80601007387 */ /* 0x0003e80000100800 */
[----:B------:R1:W-:Y:S04]  /*45c0*/  STL [R1+0xb0], R3 ;  /* 0x0000b00301007387 */ /* 0x0003e80000100800 */
[----:B------:R1:W-:Y:S02]  /*45d0*/  STL [R1+0xac], R5 ;  /* 0x0000ac0501007387 */ /* 0x0003e40000100800 */
.L_x_27:
[----:B------:R-:W-:Y:S05]  /*45e0*/  @!P1 BRA `(.L_x_28) ;  /* 0x0000000000049947 */ /* 0x000fea0003800000 */
[----:B------:R-:W-:Y:S01]  /*45f0*/  BPT.TRAP 0x1 ;  /* 0x000000040000795c */ /* 0x000fe20000300000 */
.L_x_28:
[----:B------:R-:W-:Y:S02]  /*4600*/  UISETP.GT.U32.AND UP0, UPT, UR41, 0x1, UPT ;  /* 0x000000012900788c */ /* 0x000fe4000bf04070 */
[----:B------:R-:W-:-:S04]  /*4610*/  ULEA UR5, UR12, UR51, 0x3 ;  /* 0x000000330c057291 */ /* 0x000fc8000f8e183f */
[----:B------:R-:W-:Y:S01]  /*4620*/  UIADD3 UR5, UR5, 0x40, URZ ;  /* 0x0000004005057890 */ /* 0x000fe2000fffe03f */
[----:B------:R-:W-:-:S03]  /*4630*/  PLOP3.LUT P0, PT, PT, PT, UP0, 0x80, 0x0 ;  /* 0x000000000000781c */ /* 0x000fc60003f0f008 */
[----:B------:R-:W-:-:S09]  /*4640*/  UPRMT UR5, URZ, 0x654, UR5 ;  /* 0x000006543f057896 */ /* 0x000fd20008000005 */
[----:B------:R-:W-:Y:S01]  /*4650*/  SYNCS.ARRIVE.TRANS64.RED.A1T0 RZ, [UR5], RZ ;  /* 0x000000ffffff79a7 */ /* 0x000fe20008100405 */
[----:B------:R-:W-:Y:S05]  /*4660*/  @P0 BRA `(.L_x_29) ;  /* 0x0000000000040947 */ /* 0x000fea0003800000 */
[----:B------:R-:W-:Y:S01]  /*4670*/  BPT.TRAP 0x1 ;  /* 0x000000040000795c */ /* 0x000fe20000300000 */
.L_x_29:
[----:B------:R-:W-:Y:S02]  /*4680*/  UISETP.GT.AND UP2, UPT, UR11, 0x1, UPT ;  /* 0x000000010b00788c */ /* 0x000fe4000bf44270 */
[----:B------:R-:W-:Y:S02]  /*4690*/  UIADD3 UR10, UR10, 0x1, URZ ;  /* 0x000000010a0a7890 */ /* 0x000fe4000fffe03f */
[----:B------:R-:W-:Y:S02]  /*46a0*/  UIADD3 UR12, UR12, 0x1, URZ ;  /* 0x000000010c0c7890 */ /* 0x000fe4000fffe03f */
[----:B------:R-:W-:Y:S01]  /*46b0*/  PLOP3.LUT P0, PT, PT, PT, UP2, 0x80, 0x0 ;  /* 0x000000000000781c */ /* 0x000fe20003f0f028 */
[----:B------:R-:W-:Y:S02]  /*46c0*/  UISETP.NE.AND UP0, UPT, UR10, 0x8, UPT ;  /* 0x000000080a00788c */ /* 0x000fe4000bf05270 */
[----:B------:R-:W-:Y:S02]  /*46d0*/  UISETP.NE.AND UP1, UPT, UR12, 0x8, UPT ;  /* 0x000000080c00788c */ /* 0x000fe4000bf25270 */
[----:B------:R-:W-:-:S02]  /*46e0*/  USEL UR5, URZ, 0x1, UP0 ;  /* 0x000000013f057887 */ /* 0x000fc40008000000 */
[----:B------:R-:W-:Y:S02]  /*46f0*/  UIADD3 UR11, UR11, -0x1, URZ ;  /* 0xffffffff0b0b7890 */ /* 0x000fe4000fffe03f */
[----:B------:R-:W-:Y:S02]  /*4700*/  USEL UR10, UR10, URZ, UP0 ;  /* 0x0000003f0a0a7287 */ /* 0x000fe40008000000 */
[----:B-----5:R-:W-:Y:S01]  /*4710*/  LOP3.LUT R0, R0, UR5, RZ, 0x3c, !PT ;  /* 0x0000000500007c12 */ /* 0x020fe2000f8e3cff */
[----:B------:R-:W-:Y:S01]  /*4720*/  USEL UR12, UR12, URZ, UP1 ;  /* 0x0000003f0c0c7287 */ /* 0x000fe20008800000 */
[----:B------:R-:W-:Y:S01]  /*4730*/  UMOV UR5, 0x1 ;  /* 0x0000000100057882 */ /* 0x000fe20000000000 */
[----:B------:R-:W-:Y:S10]  /*4740*/  @P0 BRA `(.L_x_30) ;  /* 0xffffffec00540947 */ /* 0x000ff4000383ffff */
.L_x_22:
[----:B------:R-:W-:-:S04]  /*4750*/  UISETP.NE.AND UP0, UPT, UR8, URZ, UPT ;  /* 0x0000003f0800728c */ /* 0x000fc8000bf05270 */
[----:B------:R-:W-:-:S06]  /*4760*/  USEL UR4, URZ, 0x1, !UP0 ;  /* 0x000000013f047887 */ /* 0x000fcc000c000000 */
[----:B------:R-:W-:-:S13]  /*4770*/  ISETP.NE.AND P0, PT, RZ, UR4, PT ;  /* 0x00000004ff007c0c */ /* 0x000fda000bf05270 */
[----:B------:R-:W-:Y:S05]  /*4780*/  @!P0 BRA `(.L_x_31) ;  /* 0x0000000c00688947 */ /* 0x000fea0003800000 */
[----:B-1-3--:R-:W3:Y:S04]  /*4790*/  LDL.LU R3, [R1+0xb0] ;  /* 0x0000b00001037983 */ /* 0x00aee80000300800 */
[----:B------:R-:W4:Y:S04]  /*47a0*/  LDL.LU R5, [R1+0xac] ;  /* 0x0000ac0001057983 */ /* 0x000f280000300800 */
[----:B------:R-:W2:Y:S04]  /*47b0*/  LDL.LU R6, [R1+0xa8] ;  /* 0x0000a80001067983 */ /* 0x000ea80000300800 */
[----:B------:R-:W3:Y:S04]  /*47c0*/  LDL.LU R7, [R1+0xa4] ;  /* 0x0000a40001077983 */ /* 0x000ee80000300800 */
[----:B------:R-:W4:Y:S04]  /*47d0*/  LDL.LU R8, [R1+0xa0] ;  /* 0x0000a00001087983 */ /* 0x000f280000300800 */
[----:B------:R-:W2:Y:S04]  /*47e0*/  LDL.LU R9, [R1+0x9c] ;  /* 0x00009c0001097983 */ /* 0x000ea80000300800 */
[----:B------:R-:W3:Y:S04]  /*47f0*/  LDL.LU R10, [R1+0x98] ;  /* 0x00009800010a7983 */ /* 0x000ee80000300800 */
[----:B------:R-:W4:Y:S04]  /*4800*/  LDL.LU R11, [R1+0x94] ;  /* 0x00009400010b7983 */ /* 0x000f280000300800 */
[----:B------:R-:W2:Y:S04]  /*4810*/  LDL.LU R12, [R1+0x90] ;  /* 0x00009000010c7983 */ /* 0x000ea80000300800 */
[----:B------:R-:W3:Y:S04]  /*4820*/  LDL.LU R13, [R1+0x8c] ;  /* 0x00008c00010d7983 */ /* 0x000ee80000300800 */
[----:B------:R-:W4:Y:S01]  /*4830*/  LDL.LU R14, [R1+0x88] ;  /* 0x00008800010e7983 */ /* 0x000f220000300800 */
[----:B------:R-:W-:-:S03]  /*4840*/  FADD R227, R88, R227 ;  /* 0x000000e358e37221 */ /* 0x000fc60000000000 */
[----:B------:R-:W2:Y:S01]  /*4850*/  LDL.LU R15, [R1+0x84] ;  /* 0x00008400010f7983 */ /* 0x000ea20000300800 */
[----:B------:R-:W-:-:S03]  /*4860*/  FADD R226, R89, R226 ;  /* 0x000000e259e27221 */ /* 0x000fc60000000000 */
[----:B------:R-:W3:Y:S01]  /*4870*/  LDL.LU R0, [R1+0x2c] ;  /* 0x00002c0001007983 */ /* 0x000ee20000300800 */
[----:B------:R-:W-:-:S03]  /*4880*/  FADD R225, R90, R225 ;  /* 0x000000e15ae17221 */ /* 0x000fc60000000000 */
[----:B------:R-:W4:Y:S01]  /*4890*/  LDL.LU R21, [R1+0x30] ;  /* 0x0000300001157983 */ /* 0x000f220000300800 */
[----:B------:R-:W-:-:S03]  /*48a0*/  FADD R224, R91, R224 ;  /* 0x000000e05be07221 */ /* 0x000fc60000000000 */
[----:B------:R-:W2:Y:S01]  /*48b0*/  LDL.LU R20, [R1+0x34] ;  /* 0x0000340001147983 */ /* 0x000ea20000300800 */
        /* <DEDUP_REMOVED lines=13> */
[----:B------:R-:W2:Y:S04]  /*4990*/  LDL.LU R94, [R1+0x10] ;  /* 0x00001000015e7983 */ /* 0x000ea80000300800 */
[----:B------:R-:W2:Y:S04]  /*49a0*/  LDL.LU R95, [R1+0xc] ;  /* 0x00000c00015f7983 */ /* 0x000ea80000300800 */
[----:B------:R-:W2:Y:S04]  /*49b0*/  LDL.LU R96, [R1+0x8] ;  /* 0x0000080001607983 */ /* 0x000ea80000300800 */
[----:B------:R-:W2:Y:S04]  /*49c0*/  LDL.LU R97, [R1+0x4] ;  /* 0x0000040001617983 */ /* 0x000ea80000300800 */
[----:B------:R-:W2:Y:S01]  /*49d0*/  LDL.LU R98, [R1] ;  /* 0x0000000001627983 */ /* 0x000ea20000300800 */
[----:B------:R-:W-:Y:S01]  /*49e0*/  FADD R212, R103, R212 ;  /* 0x000000d467d47221 */ /* 0x000fe20000000000 */
        /* <DEDUP_REMOVED lines=71> */
[----:B---3--:R-:W-:Y:S01]  /*4e60*/  FADD R0, R54, R0 ;  /* 0x0000000036007221 */ /* 0x008fe20000000000 */
[----:B----4-:R-:W-:Y:S01]  /*4e70*/  FADD R21, R55, R21 ;  /* 0x0000001537157221 */ /* 0x010fe20000000000 */
[----:B--2---:R-:W-:Y:S01]  /*4e80*/  FADD R20, R56, R20 ;  /* 0x0000001438147221 */ /* 0x004fe20000000000 */
        /* <DEDUP_REMOVED lines=10> */
[----:B------:R-:W-:-:S05]  /*4f30*/  FADD R98, R43, R98 ;  /* 0x000000622b627221 */ /* 0x000fca0000000000 */
[----:B------:R1:W-:Y:S04]  /*4f40*/  STL [R1], R98 ;  /* 0x0000006201007387 */ /* 0x0003e80000100800 */
[----:B------:R2:W-:Y:S04]  /*4f50*/  STL [R1+0x4], R97 ;  /* 0x0000046101007387 */ /* 0x0005e80000100800 */
        /* <DEDUP_REMOVED lines=12> */
[----:B------:R-:W4:Y:S04]  /*5020*/  LDL.LU R103, [R1+0x38] ;  /* 0x0000380001677983 */ /* 0x000f280000300800 */
[----:B------:R-:W4:Y:S04]  /*5030*/  LDL.LU R102, [R1+0x3c] ;  /* 0x00003c0001667983 */ /* 0x000f280000300800 */
[----:B------:R-:W4:Y:S04]  /*5040*/  LDL.LU R101, [R1+0x40] ;  /* 0x0000400001657983 */ /* 0x000f280000300800 */
[----:B------:R-:W4:Y:S04]  /*5050*/  LDL.LU R100, [R1+0x44] ;  /* 0x0000440001647983 */ /* 0x000f280000300800 */
[----:B------:R-:W4:Y:S04]  /*5060*/  LDL.LU R99, [R1+0x48] ;  /* 0x0000480001637983 */ /* 0x000f280000300800 */
[----:B-1----:R-:W4:Y:S04]  /*5070*/  LDL.LU R98, [R1+0x4c] ;  /* 0x00004c0001627983 */ /* 0x002f280000300800 */
[----:B--2---:R-:W2:Y:S04]  /*5080*/  LDL.LU R97, [R1+0x50] ;  /* 0x0000500001617983 */ /* 0x004ea80000300800 */
[----:B---3--:R-:W3:Y:S04]  /*5090*/  LDL.LU R96, [R1+0x54] ;  /* 0x0000540001607983 */ /* 0x008ee80000300800 */
[----:B----4-:R-:W4:Y:S04]  /*50a0*/  LDL.LU R95, [R1+0x58] ;  /* 0x00005800015f7983 */ /* 0x010f280000300800 */
        /* <DEDUP_REMOVED lines=23> */
[----:B------:R-:W-:-:S04]  /*5220*/  FADD R102, R58, R102 ;  /* 0x000000663a667221 */ /* 0x000fc80000000000 */
        /* <DEDUP_REMOVED lines=9> */
[----:B--2---:R-:W-:-:S03]  /*52c0*/  FADD R97, R63, R97 ;  /* 0x000000613f617221 */ /* 0x004fc60000000000 */
[----:B------:R1:W-:Y:S01]  /*52d0*/  STL [R1+0x4c], R98 ;  /* 0x00004c6201007387 */ /* 0x0003e20000100800 */
[----:B---3--:R-:W-:-:S03]  /*52e0*/  FADD R96, R64, R96 ;  /* 0x0000006040607221 */ /* 0x008fc60000000000 */
[----:B------:R1:W-:Y:S01]  /*52f0*/  STL [R1+0x50], R97 ;  /* 0x0000506101007387 */ /* 0x0003e20000100800 */
[----:B----4-:R-:W-:-:S03]  /*5300*/  FADD R95, R65, R95 ;  /* 0x0000005f415f7221 */ /* 0x010fc60000000000 */
        /* <DEDUP_REMOVED lines=33> */
[----:B------:R1:W-:Y:S02]  /*5520*/  STL [R1+0xac], R5 ;  /* 0x0000ac0501007387 */ /* 0x0003e40000100800 */
.L_x_31:
[----:B-1----:R-:W1:Y:S02]  /*5530*/  LDC R0, c[0x0][0x28c] ;  /* 0x0000a300ff007b82 */ /* 0x002e640000000800 */
[----:B-1----:R-:W-:-:S13]  /*5540*/  ISETP.GE.AND P0, PT, R0, 0x1, PT ;  /* 0x000000010000780c */ /* 0x002fda0003f06270 */
[----:B------:R-:W-:Y:S05]  /*5550*/  @!P0 BRA `(.L_x_32) ;  /* 0x0000000000408947 */ /* 0x000fea0003800000 */
[----:B------:R-:W-:-:S06]  /*5560*/  UISETP.NE.AND UP0, UPT, UR49, 0x3, UPT ;  /* 0x000000033100788c */ /* 0x000fcc000bf05270 */
[----:B------:R-:W-:-:S13]  /*5570*/  PLOP3.LUT P0, PT, PT, PT, UP0, 0x80, 0x0 ;  /* 0x000000000000781c */ /* 0x000fda0003f0f008 */
[----:B------:R-:W-:Y:S05]  /*5580*/  @!P0 BRA `(.L_x_33) ;  /* 0x0000000000048947 */ /* 0x000fea0003800000 */
[----:B------:R-:W-:Y:S01]  /*5590*/  BPT.TRAP 0x1 ;  /* 0x000000040000795c */ /* 0x000fe20000300000 */
.L_x_33:
[----:B------:R-:W-:-:S04]  /*55a0*/  UISETP.LT.AND UP0, UPT, UR52, 0x1, UPT ;  /* 0x000000013400788c */ /* 0x000fc8000bf01270 */
[----:B------:R-:W-:Y:S02]  /*55b0*/  USEL UR4, UR52, 0x1, UP0 ;  /* 0x0000000134047887 */ /* 0x000fe40008000000 */
[----:B------:R-:W-:Y:S02]  /*55c0*/  UISETP.GT.U32.AND UP0, UPT, UR41, 0x1, UPT ;  /* 0x000000012900788c */ /* 0x000fe4000bf04070 */
[----:B------:R-:W-:-:S04]  /*55d0*/  UIADD3 UR4, UR48, UR52, -UR4 ;  /* 0x0000003430047290 */ /* 0x000fc8000fffe804 */
[----:B------:R-:W-:Y:S01]  /*55e0*/  USHF.L.U32 UR4, UR4, 0x3, URZ ;  /* 0x0000000304047899 */ /* 0x000fe2000800063f */
[----:B------:R-:W-:-:S03]  /*55f0*/  PLOP3.LUT P0, PT, PT, PT, UP0, 0x80, 0x0 ;  /* 0x000000000000781c */ /* 0x000fc60003f0f008 */
[----:B------:R-:W-:-:S04]  /*5600*/  ULOP3.LUT UR4, UR4, 0x38, URZ, 0xc0, !UPT ;  /* 0x0000003804047892 */ /* 0x000fc8000f8ec03f */
[----:B------:R-:W-:-:S04]  /*5610*/  UIADD3 UR4, UR51, 0x40, UR4 ;  /* 0x0000004033047890 */ /* 0x000fc8000fffe004 */
[----:B------:R-:W-:-:S09]  /*5620*/  UPRMT UR4, URZ, 0x654, UR4 ;  /* 0x000006543f047896 */ /* 0x000fd20008000004 */
[----:B------:R-:W-:Y:S01]  /*5630*/  SYNCS.ARRIVE.TRANS64.RED.A1T0 RZ, [UR4], RZ ;  /* 0x000000ffffff79a7 */ /* 0x000fe20008100404 */
[----:B------:R-:W-:Y:S05]  /*5640*/  @P0 BRA `(.L_x_32) ;  /* 0x0000000000040947 */ /* 0x000fea0003800000 */
[----:B------:R-:W-:Y:S01]  /*5650*/  BPT.TRAP 0x1 ;  /* 0x000000040000795c */ /* 0x000fe20000300000 */
.L_x_32:
[----:B------:R-:W-:Y:S01]  /*5660*/  UIADD3 UR4, UR51, 0x100, URZ ;  /* 0x0000010033047890 */ /* 0x000fe2000fffe03f */
[----:B------:R-:W-:Y:S01]  /*5670*/  R2UR UR46, R4 ;  /* 0x00000000042e72ca */ /* 0x000fe200000e0000 */
[----:B------:R-:W-:Y:S02]  /*5680*/  USHF.L.U32 UR45, UR45, 0x7, URZ ;  /* 0x000000072d2d7899 */ /* 0x000fe4000800063f */
[----:B------:R-:W-:-:S06]  /*5690*/  ULOP3.LUT UP0, URZ, UR4, 0x9f, URZ, 0xc0, !UPT ;  /* 0x0000009f043f7892 */ /* 0x000fcc000f80c03f */
[----:B------:R-:W-:-:S04]  /*56a0*/  PLOP3.LUT P0, PT, PT, PT, UP0, 0x80, 0x0 ;  /* 0x000000000000781c */ /* 0x000fc80003f0f008 */
[----:B------:R-:W-:-:S09]  /*56b0*/  USHF.L.U32 UR46, UR46, 0x8, URZ ;  /* 0x000000082e2e7899 */ /* 0x000fd2000800063f */
[----:B------:R-:W-:Y:S05]  /*56c0*/  @!P0 BRA `(.L_x_34) ;  /* 0x0000000000408947 */ /* 0x000fea0003800000 */
[----:B------:R-:W-:Y:S01]  /*56d0*/  MOV R14, 0x0 ;  /* 0x00000000000e7802 */ /* 0x000fe20000000f00 */
[----:B------:R-:W-:Y:S01]  /*56e0*/  ULDC.64 UR4, c[0x4][0x70] ;  /* 0x01001c0000047ab9 */ /* 0x000fe20000000a00 */
[----:B------:R-:W-:Y:S01]  /*56f0*/  ULDC.64 UR6, c[0x4][0x8] ;  /* 0x0100020000067ab9 */ /* 0x000fe20000000a00 */
[----:B------:R-:W-:Y:S01]  /*5700*/  MOV R4, UR4 ;  /* 0x0000000400047c02 */ /* 0x000fe20008000f00 */
[----:B---3--:R-:W-:Y:S01]  /*5710*/  IMAD.U32 R5, RZ, RZ, UR5 ;  /* 0x00000005ff057e24 */ /* 0x008fe2000f8e00ff */
[----:B------:R-:W-:Y:S01]  /*5720*/  ULDC.64 UR4, c[0x4][0x78] ;  /* 0x01001e0000047ab9 */ /* 0x000fe20000000a00 */
[----:B------:R-:W1:Y:S01]  /*5730*/  LDC.64 R14, c[0x4][R14] ;  /* 0x010000000e0e7b82 */ /* 0x000e620000000a00 */
[----:B------:R-:W-:Y:S01]  /*5740*/  MOV R6, UR4 ;  /* 0x0000000400067c02 */ /* 0x000fe20008000f00 */
[----:B------:R-:W-:Y:S01]  /*5750*/  IMAD.U32 R7, RZ, RZ, UR5 ;  /* 0x00000005ff077e24 */ /* 0x000fe2000f8e00ff */
[----:B------:R-:W-:Y:S01]  /*5760*/  MOV R10, UR6 ;  /* 0x00000006000a7c02 */ /* 0x000fe20008000f00 */
[----:B------:R-:W-:Y:S01]  /*5770*/  IMAD.U32 R11, RZ, RZ, UR7 ;  /* 0x00000007ff0b7e24 */ /* 0x000fe2000f8e00ff */
[----:B------:R-:W-:Y:S01]  /*5780*/  MOV R8, 0x70 ;  /* 0x0000007000087802 */ /* 0x000fe20000000f00 */
[----:B------:R-:W-:Y:S01]  /*5790*/  IMAD.MOV.U32 R12, RZ, RZ, 0x1 ;  /* 0x00000001ff0c7424 */ /* 0x000fe200078e00ff */
[----:B------:R-:W-:-:S07]  /*57a0*/  MOV R13, RZ ;  /* 0x000000ff000d7202 */ /* 0x000fce0000000f00 */
[----:B------:R-:W-:-:S07]  /*57b0*/  LEPC R20, `(.L_x_34) ;  /* 0x000000001014794e */ /* 0x000fce0000000000 */
[----:B-12--5:R-:W-:Y:S05]  /*57c0*/  CALL.ABS.NOINC R14 ;  /* 0x000000000e007343 */ /* 0x026fea0003c00000 */
.L_x_34:
[----:B------:R-:W-:-:S04]  /*57d0*/  UIADD3 UR4, UR51, 0x4100, URZ ;  /* 0x0000410033047890 */ /* 0x000fc8000fffe03f */
[----:B------:R-:W-:-:S06]  /*57e0*/  ULOP3.LUT UP0, URZ, UR4, 0x9f, URZ, 0xc0, !UPT ;  /* 0x0000009f043f7892 */ /* 0x000fcc000f80c03f */
[----:B------:R-:W-:-:S13]  /*57f0*/  PLOP3.LUT P0, PT, PT, PT, UP0, 0x80, 0x0 ;  /* 0x000000000000781c */ /* 0x000fda0003f0f008 */
[----:B------:R-:W-:Y:S05]  /*5800*/  @!P0 BRA `(.L_x_35) ;  /* 0x0000000000408947 */ /* 0x000fea0003800000 */
[----:B------:R-:W-:Y:S01]  /*5810*/  MOV R14, 0x0 ;  /* 0x00000000000e7802 */ /* 0x000fe20000000f00 */
[----:B------:R-:W-:Y:S01]  /*5820*/  ULDC.64 UR4, c[0x4][0x70] ;  /* 0x01001c0000047ab9 */ /* 0x000fe20000000a00 */
[----:B------:R-:W-:Y:S01]  /*5830*/  ULDC.64 UR6, c[0x4][0x78] ;  /* 0x01001e0000067ab9 */ /* 0x000fe20000000a00 */
[----:B------:R-:W-:Y:S01]  /*5840*/  IMAD.U32 R4, RZ, RZ, UR4 ;  /* 0x00000004ff047e24 */ /* 0x000fe2000f8e00ff */
[----:B---3--:R-:W-:Y:S01]  /*5850*/  MOV R5, UR5 ;  /* 0x0000000500057c02 */ /* 0x008fe20008000f00 */
[----:B------:R-:W-:Y:S01]  /*5860*/  ULDC.64 UR4, c[0x4][0x10] ;  /* 0x0100040000047ab9 */ /* 0x000fe20000000a00 */
[----:B------:R-:W1:Y:S01]  /*5870*/  LDC.64 R14, c[0x4][R14] ;  /* 0x010000000e0e7b82 */ /* 0x000e620000000a00 */
[----:B------:R-:W-:Y:S01]  /*5880*/  MOV R6, UR6 ;  /* 0x0000000600067c02 */ /* 0x000fe20008000f00 */
[----:B------:R-:W-:Y:S01]  /*5890*/  IMAD.U32 R7, RZ, RZ, UR7 ;  /* 0x00000007ff077e24 */ /* 0x000fe2000f8e00ff */
[----:B------:R-:W-:Y:S01]  /*58a0*/  MOV R10, UR4 ;  /* 0x00000004000a7c02 */ /* 0x000fe20008000f00 */
[----:B------:R-:W-:Y:S01]  /*58b0*/  IMAD.MOV.U32 R8, RZ, RZ, 0x70 ;  /* 0x00000070ff087424 */ /* 0x000fe200078e00ff */
[----:B------:R-:W-:-:S02]  /*58c0*/  MOV R11, UR5 ;  /* 0x00000005000b7c02 */ /* 0x000fc40008000f00 */
[----:B------:R-:W-:Y:S02]  /*58d0*/  MOV R12, 0x1 ;  /* 0x00000001000c7802 */ /* 0x000fe40000000f00 */
[----:B------:R-:W-:-:S07]  /*58e0*/  MOV R13, RZ ;  /* 0x000000ff000d7202 */ /* 0x000fce0000000f00 */
[----:B------:R-:W-:-:S07]  /*58f0*/  LEPC R20, `(.L_x_35) ;  /* 0x000000001014794e */ /* 0x000fce0000000000 */
[----:B-12--5:R-:W-:Y:S05]  /*5900*/  CALL.ABS.NOINC R14 ;  /* 0x000000000e007343 */ /* 0x026fea0003c00000 */
.L_x_35:
[----:B---3--:R-:W1:Y:S02]  /*5910*/  LDC.64 R4, c[0x0][0x590] ;  /* 0x00016400ff047b82 */ /* 0x008e640000000a00 */
[----:B-1----:R-:W-:-:S04]  /*5920*/  ISETP.NE.U32.AND P0, PT, R4, RZ, PT ;  /* 0x000000ff0400720c */ /* 0x002fc80003f05070 */
[----:B------:R-:W-:-:S13]  /*5930*/  ISETP.NE.AND.EX P0, PT, R5, RZ, PT, P0 ;  /* 0x000000ff0500720c */ /* 0x000fda0003f05300 */
[----:B------:R-:W-:Y:S05]  /*5940*/  @!P0 BRA `(.L_x_36) ;  /* 0x00000000003c8947 */ /* 0x000fea0003800000 */
[----:B------:R-:W-:Y:S02]  /*5950*/  ULDC.64 UR4, c[0x0][0x588] ;  /* 0x0001620000047ab9 */ /* 0x000fe40000000a00 */
[----:B------:R-:W-:-:S04]  /*5960*/  ISETP.NE.U32.AND P1, PT, RZ, UR4, PT ;  /* 0x00000004ff007c0c */ /* 0x000fc8000bf25070 */
[----:B------:R-:W-:-:S13]  /*5970*/  ISETP.NE.AND.EX P1, PT, RZ, UR5, PT, P1 ;  /* 0x00000005ff007c0c */ /* 0x000fda000bf25310 */
[----:B------:R-:W-:Y:S05]  /*5980*/  @!P1 BRA `(.L_x_37) ;  /* 0x00000000001c9947 */ /* 0x000fea0003800000 */
[----:B------:R-:W1:Y:S01]  /*5990*/  LDC.64 R6, c[0x0][0x588] ;  /* 0x00016200ff067b82 */ /* 0x000e620000000a00 */
[----:B------:R-:W-:-:S04]  /*59a0*/  IMAD R3, R4, UR47, RZ ;  /* 0x0000002f04037c24 */ /* 0x000fc8000f8e02ff */
[----:B-1----:R-:W-:-:S05]  /*59b0*/  IMAD.WIDE R6, R3, 0x4, R6 ;  /* 0x0000000403067825 */ /* 0x002fca00078e0206 */
[----:B-----5:R1:W5:Y:S01]  /*59c0*/  LDG.E R16, desc[UR56][R6.64] ;  /* 0x0000003806107981 */ /* 0x020362000c1e1900 */
[----:B------:R-:W-:-:S05]  /*59d0*/  IMAD.MOV.U32 R0, RZ, RZ, 0x1 ;  /* 0x00000001ff007424 */ /* 0x000fca00078e00ff */
[----:B------:R1:W-:Y:S01]  /*59e0*/  STL.S16 [R1+0xc4], R0 ;  /* 0x0000c40001007387 */ /* 0x0003e20000100600 */
[----:B------:R-:W-:Y:S05]  /*59f0*/  BRA `(.L_x_36) ;  /* 0x0000000000107947 */ /* 0x000fea0003800000 */
.L_x_37:
[----:B------:R-:W-:Y:S01]  /*5a00*/  MOV R0, 0x1 ;  /* 0x0000000100007802 */ /* 0x000fe20000000f00 */
[----:B------:R-:W-:Y:S02]  /*5a10*/  ULDC UR4, c[0x0][0x580] ;  /* 0x0001600000047ab9 */ /* 0x000fe40000000800 */
[----:B-----5:R-:W-:Y:S02]  /*5a20*/  MOV R16, UR4 ;  /* 0x0000000400107c02 */ /* 0x020fe40008000f00 */
[----:B------:R3:W-:Y:S05]  /*5a30*/  STL.S16 [R1+0xc4], R0 ;  /* 0x0000c40001007387 */ /* 0x0007ea0000100600 */
.L_x_36:
[----:B-1----:R-:W1:Y:S02]  /*5a40*/  LDC.64 R6, c[0x0][0x5b0] ;  /* 0x00016c00ff067b82 */ /* 0x002e640000000a00 */
[----:B-1----:R-:W-:-:S04]  /*5a50*/  ISETP.NE.U32.AND P1, PT, R6, RZ, PT ;  /* 0x000000ff0600720c */ /* 0x002fc80003f25070 */
[----:B------:R-:W-:-:S13]  /*5a60*/  ISETP.NE.AND.EX P1, PT, R7, RZ, PT, P1 ;  /* 0x000000ff0700720c */ /* 0x000fda0003f25310 */
[----:B------:R-:W-:Y:S05]  /*5a70*/  @!P1 BRA `(.L_x_38) ;  /* 0x00000000002c9947 */ /* 0x000fea0003800000 */
[----:B------:R-:W-:Y:S02]  /*5a80*/  ULDC.64 UR4, c[0x0][0x5a8] ;  /* 0x00016a0000047ab9 */ /* 0x000fe40000000a00 */
[----:B------:R-:W-:-:S04]  /*5a90*/  ISETP.NE.U32.AND P1, PT, RZ, UR4, PT ;  /* 0x00000004ff007c0c */ /* 0x000fc8000bf25070 */
[----:B------:R-:W-:-:S13]  /*5aa0*/  ISETP.NE.AND.EX P1, PT, RZ, UR5, PT, P1 ;  /* 0x00000005ff007c0c */ /* 0x000fda000bf25310 */
[----:B------:R-:W-:Y:S05]  /*5ab0*/  @!P1 BRA `(.L_x_39) ;  /* 0x0000000000149947 */ /* 0x000fea0003800000 */
[----:B-----5:R-:W1:Y:S01]  /*5ac0*/  LDC.64 R2, c[0x0][0x5a8] ;  /* 0x00016a00ff027b82 */ /* 0x020e620000000a00 */
[----:B------:R-:W-:-:S04]  /*5ad0*/  IMAD R7, R6, UR47, RZ ;  /* 0x0000002f06077c24 */ /* 0x000fc8000f8e02ff */
[----:B-1----:R-:W-:-:S06]  /*5ae0*/  IMAD.WIDE R2, R7, 0x4, R2 ;  /* 0x0000000407027825 */ /* 0x002fcc00078e0202 */
[----:B------:R1:W5:Y:S01]  /*5af0*/  LDG.E R2, desc[UR56][R2.64] ;  /* 0x0000003802027981 */ /* 0x000362000c1e1900 */
[----:B------:R-:W-:Y:S05]  /*5b00*/  BRA `(.L_x_38) ;  /* 0x0000000000087947 */ /* 0x000fea0003800000 */
.L_x_39:
[----:B------:R-:W-:Y:S02]  /*5b10*/  ULDC UR4, c[0x0][0x5a0] ;  /* 0x0001680000047ab9 */ /* 0x000fe40000000800 */
[----:B-----5:R-:W-:-:S07]  /*5b20*/  IMAD.U32 R2, RZ, RZ, UR4 ;  /* 0x00000004ff027e24 */ /* 0x020fce000f8e00ff */
.L_x_38:
[----:B------:R-:W-:Y:S01]  /*5b30*/  ULDC.64 UR4, c[0x0][0x588] ;  /* 0x0001620000047ab9 */ /* 0x000fe20000000a00 */
[----:B------:R-:W-:Y:S01]  /*5b40*/  ISETP.NE.U32.AND P1, PT, R4, RZ, PT ;  /* 0x000000ff0400720c */ /* 0x000fe20003f25070 */
[----:B------:R-:W-:Y:S02]  /*5b50*/  UISETP.NE.U32.AND UP0, UPT, UR4, URZ, UPT ;  /* 0x0000003f0400728c */ /* 0x000fe4000bf05070 */
[----:B------:R-:W-:Y:S02]  /*5b60*/  ISETP.NE.U32.AND P3, PT, RZ, UR4, PT ;  /* 0x00000004ff007c0c */ /* 0x000fe4000bf65070 */
[----:B------:R-:W-:Y:S01]  /*5b70*/  ISETP.NE.AND.EX P1, PT, R5, RZ, PT, P1 ;  /* 0x000000ff0500720c */ /* 0x000fe20003f25310 */
[----:B------:R-:W-:Y:S02]  /*5b80*/  UISETP.NE.AND.EX UP0, UPT, UR5, URZ, UPT, UP0 ;  /* 0x0000003f0500728c */ /* 0x000fe4000bf05300 */
[----:B------:R-:W-:Y:S02]  /*5b90*/  ISETP.NE.AND.EX P3, PT, RZ, UR5, PT, P3 ;  /* 0x00000005ff007c0c */ /* 0x000fe4000bf65330 */
[----:B-1----:R-:W-:-:S02]  /*5ba0*/  MOV R3, 0x1 ;  /* 0x0000000100037802 */ /* 0x002fc40000000f00 */
[----:B---3--:R-:W-:Y:S02]  /*5bb0*/  MOV R0, 0x1 ;  /* 0x0000000100007802 */ /* 0x008fe40000000f00 */
[----:B------:R-:W-:-:S04]  /*5bc0*/  PLOP3.LUT P2, PT, PT, PT, UP0, 0x80, 0x0 ;  /* 0x000000000000781c */ /* 0x000fc80003f4f008 */
[----:B------:R-:W-:-:S03]  /*5bd0*/  PLOP3.LUT P2, PT, P2, PT, PT, 0x8, 0x0 ;  /* 0x000000000000781c */ /* 0x000fc6000174e170 */
[----:B------:R-:W-:Y:S10]  /*5be0*/  @P3 BRA P1, `(.L_x_40) ;  /* 0x00000000002c3947 */ /* 0x000ff40000800000 */
[----:B------:R-:W-:Y:S04]  /*5bf0*/  BSSY B0, `(.L_x_41) ;  /* 0x0000009000007945 */ /* 0x000fe80003800000 */
[----:B------:R-:W-:Y:S05]  /*5c00*/  @!P0 BRA `(.L_x_42) ;  /* 0x0000000000188947 */ /* 0x000fea0003800000 */
[----:B------:R-:W3:Y:S01]  /*5c10*/  LDL R6, [R1+0xc4] ;  /* 0x0000c40001067983 */ /* 0x000ee20000100800 */
[----:B------:R-:W-:Y:S02]  /*5c20*/  PLOP3.LUT P1, PT, P2, PT, PT, 0x80, 0x0 ;  /* 0x000000000000781c */ /* 0x000fe4000172f070 */
[----:B---3--:R-:W-:-:S13]  /*5c30*/  LOP3.LUT P3, RZ, R6, 0xff, RZ, 0xc0, !PT ;  /* 0x000000ff06ff7812 */ /* 0x008fda000786c0ff */
[----:B------:R-:W-:Y:S05]  /*5c40*/  @!P3 BRA `(.L_x_43) ;  /* 0x00000000000cb947 */ /* 0x000fea0003800000 */
[----:B-----5:R-:W-:Y:S01]  /*5c50*/  FSETP.EQ.AND P1, PT, R16, RZ, PT ;  /* 0x000000ff1000720b */ /* 0x020fe20003f22000 */
[----:B------:R-:W-:-:S12]  /*5c60*/  BRA `(.L_x_43) ;  /* 0x0000000000047947 */ /* 0x000fd80003800000 */
.L_x_42:
[----:B-----5:R-:W-:-:S13]  /*5c70*/  FSETP.EQ.AND P1, PT, R16, RZ, PT ;  /* 0x000000ff1000720b */ /* 0x020fda0003f22000 */
.L_x_43:
[----:B------:R-:W-:Y:S05]  /*5c80*/  BSYNC B0 ;  /* 0x0000000000007941 */ /* 0x000fea0003800000 */
.L_x_41:
[----:B------:R-:W-:-:S07]  /*5c90*/  SEL R3, RZ, 0x1, P1 ;  /* 0x00000001ff037807 */ /* 0x000fce0000800000 */
.L_x_40:
[----:B------:R-:W-:Y:S04]  /*5ca0*/  BSSY B0, `(.L_x_44) ;  /* 0x0000008000007945 */ /* 0x000fe80003800000 */
[----:B------:R-:W-:Y:S05]  /*5cb0*/  @!P0 BRA `(.L_x_45) ;  /* 0x0000000000148947 */ /* 0x000fea0003800000 */
[----:B------:R-:W3:Y:S02]  /*5cc0*/  LDL R4, [R1+0xc4] ;  /* 0x0000c40001047983 */ /* 0x000ee40000100800 */
[----:B---3--:R-:W-:-:S13]  /*5cd0*/  LOP3.LUT P0, RZ, R4, 0xff, RZ, 0xc0, !PT ;  /* 0x000000ff04ff7812 */ /* 0x008fda000780c0ff */
[----:B------:R-:W-:Y:S05]  /*5ce0*/  @!P0 BRA `(.L_x_46) ;  /* 0x00000000000c8947 */ /* 0x000fea0003800000 */
[----:B-----5:R-:W-:Y:S01]  /*5cf0*/  FSETP.EQ.AND P2, PT, R16, RZ, PT ;  /* 0x000000ff1000720b */ /* 0x020fe20003f42000 */
[----:B------:R-:W-:-:S12]  /*5d00*/  BRA `(.L_x_46) ;  /* 0x0000000000047947 */ /* 0x000fd80003800000 */
.L_x_45:
[----:B-----5:R-:W-:-:S13]  /*5d10*/  FSETP.EQ.AND P2, PT, R16, RZ, PT ;  /* 0x000000ff1000720b */ /* 0x020fda0003f42000 */
.L_x_46:
[----:B------:R-:W-:Y:S05]  /*5d20*/  BSYNC B0 ;  /* 0x0000000000007941 */ /* 0x000fea0003800000 */
.L_x_44:
[----:B------:R-:W-:Y:S01]  /*5d30*/  PRMT R3, R3, 0x9910, RZ ;  /* 0x0000991003037816 */ /* 0x000fe200000000ff */
[----:B------:R-:W-:Y:S01]  /*5d40*/  BSSY B0, `(.L_x_47) ;  /* 0x000004b000007945 */ /* 0x000fe20003800000 */
[----:B------:R-:W-:Y:S01]  /*5d50*/  IMAD.MOV.U32 R6, RZ, RZ, RZ ;  /* 0x000000ffff067224 */ /* 0x000fe200078e00ff */
[----:B------:R-:W-:Y:S02]  /*5d60*/  CS2R R4, SRZ ;  /* 0x0000000000047805 */ /* 0x000fe4000001ff00 */
[----:B------:R-:W-:Y:S02]  /*5d70*/  ISETP.NE.AND P1, PT, R3, RZ, PT ;  /* 0x000000ff0300720c */ /* 0x000fe40003f25270 */
[----:B------:R-:W-:-:S11]  /*5d80*/  MOV R3, RZ ;  /* 0x000000ff00037202 */ /* 0x000fd60000000f00 */
[----:B------:R-:W-:Y:S05]  /*5d90*/  @!P1 BRA `(.L_x_48) ;  /* 0x0000000400149947 */ /* 0x000fea0003800000 */
[----:B------:R-:W-:-:S04]  /*5da0*/  MOV R3, UR50 ;  /* 0x0000003200037c02 */ /* 0x000fc80008000f00 */
[----:B------:R-:W-:-:S13]  /*5db0*/  ISETP.NE.AND P0, PT, R3, 0x3, PT ;  /* 0x000000030300780c */ /* 0x000fda0003f05270 */
[----:B------:R-:W-:Y:S05]  /*5dc0*/  @!P0 BRA `(.L_x_49) ;  /* 0x0000000000048947 */ /* 0x000fea0003800000 */
[----:B------:R-:W-:Y:S01]  /*5dd0*/  BPT.TRAP 0x1 ;  /* 0x000000040000795c */ /* 0x000fe20000300000 */
.L_x_49:
[----:B------:R-:W3:Y:S04]  /*5de0*/  LDL R4, [R1+0xb4] ;  /* 0x0000b40001047983 */ /* 0x000ee80000100800 */
[----:B------:R-:W4:Y:S01]  /*5df0*/  LDL R3, [R1+0xb8] ;  /* 0x0000b80001037983 */ /* 0x000f220000100800 */
[----:B------:R-:W-:Y:S01]  /*5e00*/  BSSY B1, `(.L_x_50) ;  /* 0x0000007000017945 */ /* 0x000fe20003800000 */
[----:B------:R-:W-:Y:S01]  /*5e10*/  IMAD.MOV.U32 R6, RZ, RZ, RZ ;  /* 0x000000ffff067224 */ /* 0x000fe200078e00ff */
[----:B------:R-:W-:Y:S02]  /*5e20*/  MOV R5, RZ ;  /* 0x000000ff00057202 */ /* 0x000fe40000000f00 */
[----:B---3--:R-:W-:Y:S02]  /*5e30*/  LEA R14, R4, UR51, 0x3 ;  /* 0x00000033040e7c11 */ /* 0x008fe4000f8e18ff */
[----:B----4-:R-:W-:-:S04]  /*5e40*/  SHF.L.U32 R3, R3, 0x1f, RZ ;  /* 0x0000001f03037819 */ /* 0x010fc800000006ff */
[----:B------:R-:W1:Y:S02]  /*5e50*/  SYNCS.PHASECHK.TRANS64.TRYWAIT P3, [R14+URZ+0x80], R3 ;  /* 0x000080030e0075a7 */ /* 0x000e64000806017f */
[----:B-1----:R-:W-:Y:S05]  /*5e60*/  @!P3 BRA `(.L_x_51) ;  /* 0x0000008800b0b947 */ /* 0x002fea0003800000 */
.L_x_239:
[----:B------:R-:W-:Y:S05]  /*5e70*/  BSYNC B1 ;  /* 0x0000000000017941 */ /* 0x000fea0003800000 */
.L_x_50:
[----:B------:R3:W5:Y:S01]  /*5e80*/  LDL R13, [R1+0xb4] ;  /* 0x0000b400010d7983 */ /* 0x0007620000100800 */
[----:B------:R-:W-:Y:S01]  /*5e90*/  BSSY B1, `(.L_x_52) ;  /* 0x0000021000017945 */ /* 0x000fe20003800000 */
[----:B------:R-:W-:Y:S01]  /*5ea0*/  MOV R4, RZ ;  /* 0x000000ff00047202 */ /* 0x000fe20000000f00 */
[----:B-1----:R-:W-:Y:S02]  /*5eb0*/  IMAD.MOV.U32 R3, RZ, RZ, RZ ;  /* 0x000000ffff037224 */ /* 0x002fe400078e00ff */
[----:B------:R-:W-:Y:S05]  /*5ec0*/  @P2 BRA `(.L_x_53) ;  /* 0x0000000000742947 */ /* 0x000fea0003800000 */
[----:B------:R-:W1:Y:S02]  /*5ed0*/  S2R R7, SR_TID.X ;  /* 0x0000000000077919 */ /* 0x000e640000002100 */
[C---:B-1----:R-:W-:Y:S01]  /*5ee0*/  SHF.L.U32 R3, R7.reuse, 0x4, RZ ;  /* 0x0000000407037819 */ /* 0x042fe200000006ff */
[C---:B------:R-:W-:Y:S01]  /*5ef0*/  IMAD.SHL.U32 R6, R7.reuse, 0x8, RZ ;  /* 0x0000000807067824 */ /* 0x040fe200078e00ff */
[----:B------:R-:W-:Y:S02]  /*5f00*/  SHF.L.U32 R4, R7, 0x1, RZ ;  /* 0x0000000107047819 */ /* 0x000fe400000006ff */
[----:B------:R-:W-:Y:S02]  /*5f10*/  LOP3.LUT R3, R3, 0xe00, RZ, 0xc0, !PT ;  /* 0x00000e0003037812 */ /* 0x000fe400078ec0ff */
[----:B------:R-:W-:Y:S02]  /*5f20*/  LOP3.LUT R5, R6, 0x80, RZ, 0xc0, !PT ;  /* 0x0000008006057812 */ /* 0x000fe400078ec0ff */
[----:B------:R-:W-:-:S02]  /*5f30*/  LOP3.LUT R3, R3, 0x6, R4, 0xf8, !PT ;  /* 0x0000000603037812 */ /* 0x000fc400078ef804 */
[--C-:B------:R-:W-:Y:S02]  /*5f40*/  LOP3.LUT R4, R5, 0x10, R7.reuse, 0xf8, !PT ;  /* 0x0000001005047812 */ /* 0x100fe400078ef807 */
[----:B------:R-:W-:Y:S02]  /*5f50*/  LOP3.LUT R3, R3, 0x60, R6, 0xf8, !PT ;  /* 0x0000006003037812 */ /* 0x000fe400078ef806 */
[----:B------:R-:W-:Y:S02]  /*5f60*/  SHF.R.U32.HI R5, RZ, 0x4, R7 ;  /* 0x00000004ff057819 */ /* 0x000fe40000011607 */
[----:B------:R-:W-:Y:S02]  /*5f70*/  LOP3.LUT R3, R3, R4, RZ, 0xfc, !PT ;  /* 0x0000000403037212 */ /* 0x000fe400078efcff */
[----:B------:R-:W-:Y:S02]  /*5f80*/  LOP3.LUT P3, RZ, R5, 0x1, RZ, 0xc0, !PT ;  /* 0x0000000105ff7812 */ /* 0x000fe4000786c0ff */
[----:B-----5:R-:W-:-:S04]  /*5f90*/  LEA R3, R13, R3, 0xc ;  /* 0x000000030d037211 */ /* 0x020fc800078e60ff */
[----:B------:R-:W-:Y:S01]  /*5fa0*/  IADD3 R4, R3, UR51, RZ ;  /* 0x0000003303047c10 */ /* 0x000fe2000fffe0ff */
[----:B------:R-:W-:Y:S03]  /*5fb0*/  LDS.U16 R6, [R3+UR51+0x208] ;  /* 0x0002083303067984 */ /* 0x000fe60008000400 */
[C---:B------:R-:W-:Y:S01]  /*5fc0*/  IADD3 R8, R4.reuse, 0x110, RZ ;  /* 0x0000011004087810 */ /* 0x040fe20007ffe0ff */
[----:B------:R-:W-:Y:S01]  /*5fd0*/  VIADD R5, R4, 0x100 ;  /* 0x0000010004057836 */ /* 0x000fe20000000000 */
[----:B------:R-:W-:Y:S04]  /*5fe0*/  LDS.U16 R7, [R3+UR51+0x108] ;  /* 0x0001083303077984 */ /* 0x000fe80008000400 */
[----:B------:R-:W-:Y:S01]  /*5ff0*/  @P3 IADD3 R8, R5, -0x10, RZ ;  /* 0xfffffff005083810 */ /* 0x000fe20007ffe0ff */
[----:B------:R-:W-:Y:S04]  /*6000*/  LDS.U16 R4, [R3+UR51+0x200] ;  /* 0x0002003303047984 */ /* 0x000fe80008000400 */
[----:B------:R-:W1:Y:S04]  /*6010*/  LDS.U16 R5, [R3+UR51+0x100] ;  /* 0x0001003303057984 */ /* 0x000e680008000400 */
[----:B------:R-:W-:Y:S04]  /*6020*/  LDS.U16 R9, [R8+0x100] ;  /* 0x0001000008097984 */ /* 0x000fe80000000400 */
[----:B------:R-:W4:Y:S04]  /*6030*/  LDS.U16 R10, [R8] ;  /* 0x00000000080a7984 */ /* 0x000f280000000400 */
[----:B------:R-:W-:Y:S04]  /*6040*/  LDS.U16 R11, [R8+0x108] ;  /* 0x00010800080b7984 */ /* 0x000fe80000000400 */
[----:B------:R-:W2:Y:S01]  /*6050*/  LDS.U16 R12, [R8+0x8] ;  /* 0x00000800080c7984 */ /* 0x000ea20000000400 */
[----:B-1----:R-:W-:-:S02]  /*6060*/  PRMT R3, R5, 0x5410, R4 ;  /* 0x0000541005037816 */ /* 0x002fc40000000004 */
[----:B------:R-:W-:Y:S02]  /*6070*/  PRMT R4, R7, 0x5410, R6 ;  /* 0x0000541007047816 */ /* 0x000fe40000000006 */
[----:B----4-:R-:W-:Y:S02]  /*6080*/  PRMT R5, R10, 0x5410, R9 ;  /* 0x000054100a057816 */ /* 0x010fe40000000009 */
[----:B--2---:R-:W-:-:S07]  /*6090*/  PRMT R6, R12, 0x5410, R11 ;  /* 0x000054100c067816 */ /* 0x004fce000000000b */
.L_x_53:
[----:B------:R-:W-:Y:S05]  /*60a0*/  BSYNC B1 ;  /* 0x0000000000017941 */ /* 0x000fea0003800000 */
.L_x_52:
[----:B------:R-:W-:Y:S01]  /*60b0*/  @!PT LDS RZ, [RZ] ;  /* 0x00000000fffff984 */ /* 0x000fe20000000800 */
[----:B------:R-:W-:Y:S01]  /*60c0*/  @!PT LDS RZ, [RZ] ;  /* 0x00000000fffff984 */ /* 0x000fe20000000800 */
[----:B------:R-:W-:Y:S01]  /*60d0*/  @!PT LDS RZ, [RZ] ;  /* 0x00000000fffff984 */ /* 0x000fe20000000800 */
[----:B------:R-:W-:Y:S01]  /*60e0*/  @!PT LDS RZ, [RZ] ;  /* 0x00000000fffff984 */ /* 0x000fe20000000800 */
[----:B------:R1:W-:Y:S06]  /*60f0*/  MEMBAR.ALL.CTA ;  /* 0x0000000000007992 */ /* 0x0003ec0000008000 */
[----:B-1----:R-:W1:Y:S01]  /*6100*/  FENCE.VIEW.ASYNC.S ;  /* 0x00000000000073c6 */ /* 0x002e620000000000 */
[----:B------:R-:W-:Y:S05]  /*6110*/  @!P0 BRA `(.L_x_54) ;  /* 0x0000000000048947 */ /* 0x000fea0003800000 */
[----:B------:R-:W-:Y:S01]  /*6120*/  BPT.TRAP 0x1 ;  /* 0x000000040000795c */ /* 0x000fe20000300000 */
.L_x_54:
[----:B------:R-:W4:Y:S01]  /*6130*/  LDL.LU R9, [R1+0xb8] ;  /* 0x0000b80001097983 */ /* 0x000f220000300800 */
[----:B------:R-:W-:Y:S01]  /*6140*/  VIADD R7, R14, 0xa0 ;  /* 0x000000a00e077836 */ /* 0x000fe20000000000 */
[----:B------:R-:W2:Y:S04]  /*6150*/  S2R R8, SR_CgaCtaId ;  /* 0x0000000000087919 */ /* 0x000ea80000008800 */
[----:B--2---:R-:W-:-:S04]  /*6160*/  PRMT R7, R8, 0x654, R7 ;  /* 0x0000065408077816 */ /* 0x004fc80000000007 */
[----:B-1----:R1:W-:Y:S02]  /*6170*/  SYNCS.ARRIVE.TRANS64.RED.A1T0 RZ, [R7+URZ], RZ ;  /* 0x000000ff07ff79a7 */ /* 0x0023e4000810043f */
[----:B-1---5:R-:W-:-:S04]  /*6180*/  IADD3 R7, R13, 0x1, RZ ;  /* 0x000000010d077810 */ /* 0x022fc80007ffe0ff */
[----:B------:R-:W-:-:S04]  /*6190*/  ISETP.NE.AND P0, PT, R7, 0x4, PT ;  /* 0x000000040700780c */ /* 0x000fc80003f05270 */
[----:B------:R-:W-:Y:S02]  /*61a0*/  SEL R8, RZ, 0x1, P0 ;  /* 0x00000001ff087807 */ /* 0x000fe40000000000 */
[----:B------:R-:W-:Y:S02]  /*61b0*/  SEL R7, R7, RZ, P0 ;  /* 0x000000ff07077207 */ /* 0x000fe40000000000 */
[----:B----4-:R-:W-:-:S05]  /*61c0*/  LOP3.LUT R9, R9, R8, RZ, 0x3c, !PT ;  /* 0x0000000809097212 */ /* 0x010fca00078e3cff */
[----:B------:R1:W-:Y:S04]  /*61d0*/  STL [R1+0xb8], R9 ;  /* 0x0000b80901007387 */ /* 0x0003e80000100800 */
[----:B------:R1:W-:Y:S02]  /*61e0*/  STL [R1+0xb4], R7 ;  /* 0x0000b40701007387 */ /* 0x0003e40000100800 */
.L_x_48:
[----:B------:R-:W-:Y:S05]  /*61f0*/  BSYNC B0 ;  /* 0x0000000000007941 */ /* 0x000fea0003800000 */
.L_x_47:
[----:B------:R-:W4:Y:S01]  /*6200*/  S2R R27, SR_TID.X ;  /* 0x00000000001b7919 */ /* 0x000f220000002100 */
[----:B-1----:R-:W-:Y:S01]  /*6210*/  F2FP.F16.E4M3.UNPACK_B R7, R3 ;  /* 0x00000003ff07723e */ /* 0x002fe200020006ff */
[C---:B-----5:R-:W-:Y:S01]  /*6220*/  FMUL R227, R2.reuse, R227 ;  /* 0x000000e302e37220 */ /* 0x060fe20000400000 */
[----:B------:R-:W-:Y:S01]  /*6230*/  F2FP.F16.E4M3.UNPACK_B R8, R3.H1 ;  /* 0x00000003ff08723e */ /* 0x000fe200030006ff */
[C---:B------:R-:W-:Y:S01]  /*6240*/  FMUL R13, R2.reuse, R226 ;  /* 0x000000e2020d7220 */ /* 0x040fe20000400000 */
[C---:B------:R-:W-:Y:S01]  /*6250*/  FMUL R224, R2.reuse, R224 ;  /* 0x000000e002e07220 */ /* 0x040fe20000400000 */
[--C-:B------:R-:W-:Y:S02]  /*6260*/  HADD2.F32 R9, -RZ, R7.reuse.H0_H0 ;  /* 0x20000007ff097230 */ /* 0x100fe40000004100 */
[C---:B------:R-:W-:Y:S01]  /*6270*/  FMUL R223, R2.reuse, R223 ;  /* 0x000000df02df7220 */ /* 0x040fe20000400000 */
[----:B------:R-:W-:Y:S02]  /*6280*/  HADD2.F32 R7, -RZ, R7.H1_H1 ;  /* 0x30000007ff077230 */ /* 0x000fe40000004100 */
[----:B------:R-:W-:Y:S01]  /*6290*/  FMUL R222, R2, R222 ;  /* 0x000000de02de7220 */ /* 0x000fe20000400000 */
[----:B------:R-:W-:-:S02]  /*62a0*/  HADD2.F32 R11, -RZ, R8.H1_H1 ;  /* 0x30000008ff0b7230 */ /* 0x000fc40000004100 */
[C---:B------:R-:W-:Y:S01]  /*62b0*/  FFMA R227, R16.reuse, R9, R227 ;  /* 0x0000000910e37223 */ /* 0x040fe200000000e3 */
[----:B------:R-:W-:Y:S01]  /*62c0*/  HADD2.F32 R9, -RZ, R8.H0_H0 ;  /* 0x20000008ff097230 */ /* 0x000fe20000004100 */
[-C--:B------:R-:W-:Y:S01]  /*62d0*/  F2FP.F16.E4M3.UNPACK_B R8, R4.reuse ;  /* 0x00000004ff08723e */ /* 0x080fe200020006ff */
[C---:B------:R-:W-:Y:S01]  /*62e0*/  FFMA R12, R16.reuse, R7, R13 ;  /* 0x00000007100c7223 */ /* 0x040fe2000000000d */
[----:B------:R-:W-:Y:S01]  /*62f0*/  F2FP.F16.E4M3.UNPACK_B R7, R4.H1 ;  /* 0x00000004ff07723e */ /* 0x000fe200030006ff */
[----:B------:R-:W-:Y:S01]  /*6300*/  FFMA R15, R16, R11, R224 ;  /* 0x0000000b100f7223 */ /* 0x000fe200000000e0 */
[C---:B------:R-:W-:Y:S01]  /*6310*/  FMUL R24, R2.reuse, R219 ;  /* 0x000000db02187220 */ /* 0x040fe20000400000 */
[----:B------:R-:W-:Y:S02]  /*6320*/  HADD2.F32 R11, -RZ, R8.H1_H1 ;  /* 0x30000008ff0b7230 */ /* 0x000fe40000004100 */
[----:B------:R-:W-:Y:S01]  /*6330*/  FMUL R218, R2, R218 ;  /* 0x000000da02da7220 */ /* 0x000fe20000400000 */
[----:B------:R-:W-:-:S02]  /*6340*/  HADD2.F32 R13, -RZ, R7.H0_H0 ;  /* 0x20000007ff0d7230 */ /* 0x000fc40000004100 */
[----:B------:R-:W-:Y:S01]  /*6350*/  FMUL R217, R2, R217 ;  /* 0x000000d902d97220 */ /* 0x000fe20000400000 */
[----:B------:R-:W-:Y:S02]  /*6360*/  HADD2.F32 R7, -RZ, R7.H1_H1 ;  /* 0x30000007ff077230 */ /* 0x000fe40000004100 */
[----:B------:R-:W-:Y:S01]  /*6370*/  FFMA R222, R16, R11, R222 ;  /* 0x0000000b10de7223 */ /* 0x000fe200000000de */
[C---:B------:R-:W-:Y:S01]  /*6380*/  FMUL R216, R2.reuse, R216 ;  /* 0x000000d802d87220 */ /* 0x040fe20000400000 */
[C---:B------:R-:W-:Y:S01]  /*6390*/  FMUL R212, R2.reuse, R212 ;  /* 0x000000d402d47220 */ /* 0x040fe20000400000 */
[C---:B------:R-:W-:Y:S01]  /*63a0*/  FMUL R213, R2.reuse, R213 ;  /* 0x000000d502d57220 */ /* 0x040fe20000400000 */
[----:B------:R-:W-:Y:S01]  /*63b0*/  FMUL R214, R2, R214 ;  /* 0x000000d602d67220 */ /* 0x000fe20000400000 */
[----:B------:R-:W-:Y:S02]  /*63c0*/  F2FP.SATFINITE.E4M3.F32.PACK_AB_MERGE_C R12, R12, R227, RZ ;  /* 0x000000e30c0c723e */ /* 0x000fe400048070ff */
[----:B----4-:R-:W-:-:S02]  /*63d0*/  SHF.R.U32.HI R10, RZ, 0x4, R27 ;  /* 0x00000004ff0a7819 */ /* 0x010fc4000001161b */
[----:B------:R-:W-:Y:S02]  /*63e0*/  LOP3.LUT R26, R27, 0xff, RZ, 0xc0, !PT ;  /* 0x000000ff1b1a7812 */ /* 0x000fe400078ec0ff */
[----:B------:R-:W-:Y:S01]  /*63f0*/  LOP3.LUT P3, RZ, R10, 0x1, RZ, 0xc0, !PT ;  /* 0x000000010aff7812 */ /* 0x000fe2000786c0ff */
[----:B------:R-:W-:Y:S01]  /*6400*/  FMUL R10, R2, R225 ;  /* 0x000000e1020a7220 */ /* 0x000fe20000400000 */
[----:B------:R-:W-:-:S03]  /*6410*/  IADD3 R26, R26, 0x1f, RZ ;  /* 0x0000001f1a1a7810 */ /* 0x000fc60007ffe0ff */
[----:B------:R-:W-:Y:S01]  /*6420*/  FFMA R14, R16, R9, R10 ;  /* 0x00000009100e7223 */ /* 0x000fe2000000000a */
[----:B------:R-:W-:Y:S01]  /*6430*/  HADD2.F32 R9, -RZ, R8.H0_H0 ;  /* 0x20000008ff097230 */ /* 0x000fe20000004100 */
[----:B------:R-:W-:Y:S01]  /*6440*/  F2FP.F16.E4M3.UNPACK_B R8, R5 ;  /* 0x00000005ff08723e */ /* 0x000fe200020006ff */
[----:B------:R-:W-:Y:S01]  /*6450*/  FMUL R10, R2, R221 ;  /* 0x000000dd020a7220 */ /* 0x000fe20000400000 */
[----:B------:R-:W-:Y:S02]  /*6460*/  ISETP.GT.U32.AND P0, PT, R26, 0x3e, PT ;  /* 0x0000003e1a00780c */ /* 0x000fe40003f04070 */
[C---:B------:R-:W-:Y:S01]  /*6470*/  FFMA R223, R16.reuse, R9, R223 ;  /* 0x0000000910df7223 */ /* 0x040fe200000000df */
[----:B------:R-:W-:Y:S01]  /*6480*/  FFMA R20, R16, R13, R10 ;  /* 0x0000000d10147223 */ /* 0x000fe2000000000a */
[--C-:B------:R-:W-:Y:S02]  /*6490*/  HADD2.F32 R9, -RZ, R8.reuse.H0_H0 ;  /* 0x20000008ff097230 */ /* 0x100fe40000004100 */
[----:B------:R-:W-:Y:S01]  /*64a0*/  FMUL R13, R2, R220 ;  /* 0x000000dc020d7220 */ /* 0x000fe20000400000 */
[----:B------:R-:W-:Y:S01]  /*64b0*/  HADD2.F32 R11, -RZ, R8.H1_H1 ;  /* 0x30000008ff0b7230 */ /* 0x000fe20000004100 */
[----:B------:R-:W-:-:S02]  /*64c0*/  F2FP.F16.E4M3.UNPACK_B R8, R5.H1 ;  /* 0x00000005ff08723e */ /* 0x000fc400030006ff */
[C---:B------:R-:W-:Y:S01]  /*64d0*/  FFMA R21, R16.reuse, R7, R13 ;  /* 0x0000000710157223 */ /* 0x040fe2000000000d */
[-C--:B------:R-:W-:Y:S01]  /*64e0*/  F2FP.F16.E4M3.UNPACK_B R10, R6.reuse ;  /* 0x00000006ff0a723e */ /* 0x080fe200020006ff */
[C---:B------:R-:W-:Y:S01]  /*64f0*/  FFMA R24, R16.reuse, R9, R24 ;  /* 0x0000000910187223 */ /* 0x040fe20000000018 */
[--C-:B------:R-:W-:Y:S02]  /*6500*/  HADD2.F32 R7, -RZ, R8.reuse.H0_H0 ;  /* 0x20000008ff077230 */ /* 0x100fe40000004100 */
[C---:B------:R-:W-:Y:S01]  /*6510*/  FFMA R25, R16.reuse, R11, R218 ;  /* 0x0000000b10197223 */ /* 0x040fe200000000da */
[----:B------:R-:W-:Y:S01]  /*6520*/  HADD2.F32 R9, -RZ, R8.H1_H1 ;  /* 0x30000008ff097230 */ /* 0x000fe20000004100 */
[----:B------:R-:W-:Y:S01]  /*6530*/  F2FP.F16.E4M3.UNPACK_B R8, R6.H1 ;  /* 0x00000006ff08723e */ /* 0x000fe200030006ff */
[--C-:B------:R-:W-:Y:S02]  /*6540*/  HADD2.F32 R11, -RZ, R10.reuse.H0_H0 ;  /* 0x2000000aff0b7230 */ /* 0x100fe40000004100 */
[----:B------:R-:W-:Y:S01]  /*6550*/  FFMA R217, R16, R7, R217 ;  /* 0x0000000710d97223 */ /* 0x000fe200000000d9 */
[----:B------:R-:W-:-:S02]  /*6560*/  HADD2.F32 R13, -RZ, R10.H1_H1 ;  /* 0x3000000aff0d7230 */ /* 0x000fc40000004100 */
[----:B------:R-:W-:Y:S01]  /*6570*/  FMUL R10, R2, R215 ;  /* 0x000000d7020a7220 */ /* 0x000fe20000400000 */
[C---:B------:R-:W-:Y:S01]  /*6580*/  FFMA R216, R16.reuse, R9, R216 ;  /* 0x0000000910d87223 */ /* 0x040fe200000000d8 */
[--C-:B------:R-:W-:Y:S01]  /*6590*/  HADD2.F32 R7, -RZ, R8.reuse.H0_H0 ;  /* 0x20000008ff077230 */ /* 0x100fe20000004100 */
[----:B------:R-:W-:Y:S01]  /*65a0*/  F2FP.SATFINITE.E4M3.F32.PACK_AB_MERGE_C R14, R15, R14, RZ ;  /* 0x0000000e0f0e723e */ /* 0x000fe200048070ff */
[----:B------:R-:W-:Y:S01]  /*65b0*/  HADD2.F32 R9, -RZ, R8.H1_H1 ;  /* 0x30000008ff097230 */ /* 0x000fe20000004100 */
[C---:B------:R-:W-:Y:S01]  /*65c0*/  SHF.L.U32 R8, R27.reuse, 0x4, RZ ;  /* 0x000000041b087819 */ /* 0x040fe200000006ff */
[C---:B------:R-:W-:Y:S01]  /*65d0*/  FFMA R10, R16.reuse, R11, R10 ;  /* 0x0000000b100a7223 */ /* 0x040fe2000000000a */
[C---:B------:R-:W-:Y:S02]  /*65e0*/  IMAD.SHL.U32 R11, R27.reuse, 0x2, RZ ;  /* 0x000000021b0b7824 */ /* 0x040fe400078e00ff */
[----:B------:R-:W-:Y:S01]  /*65f0*/  FFMA R7, R16, R7, R213 ;  /* 0x0000000710077223 */ /* 0x000fe200000000d5 */
[----:B------:R-:W-:Y:S01]  /*6600*/  LOP3.LUT R8, R8, 0xe00, RZ, 0xc0, !PT ;  /* 0x00000e0008087812 */ /* 0x000fe200078ec0ff */
[C---:B------:R-:W-:Y:S01]  /*6610*/  FFMA R212, R16.reuse, R9, R212 ;  /* 0x0000000910d47223 */ /* 0x040fe200000000d4 */
[----:B------:R-:W-:Y:S01]  /*6620*/  SHF.L.U32 R9, R27, 0x3, RZ ;  /* 0x000000031b097819 */ /* 0x000fe200000006ff */
[----:B------:R-:W-:Y:S01]  /*6630*/  FFMA R13, R16, R13, R214 ;  /* 0x0000000d100d7223 */ /* 0x000fe200000000d6 */
[----:B------:R-:W-:-:S02]  /*6640*/  LOP3.LUT R8, R8, 0x6, R11, 0xf8, !PT ;  /* 0x0000000608087812 */ /* 0x000fc400078ef80b */
[----:B------:R-:W-:Y:S02]  /*6650*/  LOP3.LUT R11, R9, 0x80, RZ, 0xc0, !PT ;  /* 0x00000080090b7812 */ /* 0x000fe400078ec0ff */
[----:B------:R-:W-:Y:S01]  /*6660*/  LOP3.LUT R9, R8, 0x60, R9, 0xf8, !PT ;  /* 0x0000006008097812 */ /* 0x000fe200078ef809 */
[----:B------:R-:W-:Y:S01]  /*6670*/  IMAD.MOV.U32 R8, RZ, RZ, 0x10 ;  /* 0x00000010ff087424 */ /* 0x000fe200078e00ff */
[----:B------:R-:W-:Y:S02]  /*6680*/  LOP3.LUT R26, R11, 0x10, R27, 0xf8, !PT ;  /* 0x000000100b1a7812 */ /* 0x000fe400078ef81b */
[----:B------:R-:W-:Y:S02]  /*6690*/  F2FP.SATFINITE.E4M3.F32.PACK_AB_MERGE_C R212, R212, R7, RZ ;  /* 0x00000007d4d4723e */ /* 0x000fe400048070ff */
[----:B------:R-:W-:Y:S02]  /*66a0*/  F2FP.SATFINITE.E4M3.F32.PACK_AB_MERGE_C R222, R222, R223, RZ ;  /* 0x000000dfdede723e */ /* 0x000fe400048070ff */
[----:B------:R-:W-:-:S02]  /*66b0*/  F2FP.SATFINITE.E4M3.F32.PACK_AB_MERGE_C R20, R21, R20, RZ ;  /* 0x000000141514723e */ /* 0x000fc400048070ff */
[----:B------:R-:W-:Y:S02]  /*66c0*/  F2FP.SATFINITE.E4M3.F32.PACK_AB_MERGE_C R24, R25, R24, RZ ;  /* 0x000000181918723e */ /* 0x000fe400048070ff */
[----:B------:R-:W-:Y:S02]  /*66d0*/  F2FP.SATFINITE.E4M3.F32.PACK_AB_MERGE_C R216, R216, R217, RZ ;  /* 0x000000d9d8d8723e */ /* 0x000fe400048070ff */
[----:B------:R-:W-:Y:S02]  /*66e0*/  F2FP.SATFINITE.E4M3.F32.PACK_AB_MERGE_C R10, R13, R10, RZ ;  /* 0x0000000a0d0a723e */ /* 0x000fe400048070ff */
[----:B------:R-:W-:Y:S02]  /*66f0*/  LOP3.LUT R7, R9, R26, RZ, 0xfc, !PT ;  /* 0x0000001a09077212 */ /* 0x000fe400078efcff */
[----:B------:R-:W-:Y:S01]  /*6700*/  SEL R8, R8, 0xfffffff0, !P3 ;  /* 0xfffffff008087807 */ /* 0x000fe20005800000 */
[----:B------:R-:W-:Y:S06]  /*6710*/  @P0 BRA `(.L_x_55) ;  /* 0x0000000000040947 */ /* 0x000fec0003800000 */
[----:B------:R-:W-:-:S04]  /*6720*/  DEPBAR.LE SB0, 0x1 ;  /* 0x000080400000791a */ /* 0x000fc80000000000 */
.L_x_55:
[----:B------:R-:W-:Y:S05]  /*6730*/  WARPSYNC.ALL ;  /* 0x0000000000007948 */ /* 0x000fea0003800000 */
[----:B------:R-:W-:Y:S01]  /*6740*/  BAR.SYNC.DEFER_BLOCKING 0x1, 0x100 ;  /* 0x0044000000007b1d */ /* 0x000fe20000010000 */
[----:B------:R-:W-:-:S04]  /*6750*/  IADD3 R9, R7, UR51, RZ ;  /* 0x0000003307097c10 */ /* 0x000fc8000fffe0ff */
[----:B------:R-:W-:Y:S01]  /*6760*/  IADD3 R9, R9, R8, RZ ;  /* 0x0000000809097210 */ /* 0x000fe20007ffe0ff */
[----:B------:R-:W-:Y:S01]  /*6770*/  BSSY B0, `(.L_x_56) ;  /* 0x0000016000007945 */ /* 0x000fe20003800000 */
[----:B------:R1:W-:Y:S04]  /*6780*/  STS.U16 [R7+UR51+0x4100], R12 ;  /* 0x0041000c07007988 */ /* 0x0003e80008000433 */
[----:B------:R1:W-:Y:S04]  /*6790*/  STS.U16 [R7+UR51+0x4200], R14 ;  /* 0x0042000e07007988 */ /* 0x0003e80008000433 */
[----:B------:R1:W-:Y:S04]  /*67a0*/  STS.U16 [R7+UR51+0x4108], R222 ;  /* 0x004108de07007988 */ /* 0x0003e80008000433 */
[----:B------:R1:W-:Y:S04]  /*67b0*/  STS.U16 [R7+UR51+0x4208], R20 ;  /* 0x0042081407007988 */ /* 0x0003e80008000433 */
[----:B------:R1:W-:Y:S04]  /*67c0*/  STS.U16 [R9+0x4100], R24 ;  /* 0x0041001809007388 */ /* 0x0003e80000000400 */
[----:B------:R1:W-:Y:S04]  /*67d0*/  STS.U16 [R9+0x4200], R216 ;  /* 0x004200d809007388 */ /* 0x0003e80000000400 */
[----:B------:R1:W-:Y:S04]  /*67e0*/  STS.U16 [R9+0x4108], R10 ;  /* 0x0041080a09007388 */ /* 0x0003e80000000400 */
[----:B------:R1:W-:Y:S01]  /*67f0*/  STS.U16 [R9+0x4208], R212 ;  /* 0x004208d409007388 */ /* 0x0003e20000000400 */
[----:B------:R-:W-:Y:S01]  /*6800*/  @!PT LDS RZ, [RZ] ;  /* 0x00000000fffff984 */ /* 0x000fe20000000800 */
[----:B------:R-:W-:Y:S01]  /*6810*/  @!PT LDS RZ, [RZ] ;  /* 0x00000000fffff984 */ /* 0x000fe20000000800 */
[----:B------:R-:W-:Y:S01]  /*6820*/  @!PT LDS RZ, [RZ] ;  /* 0x00000000fffff984 */ /* 0x000fe20000000800 */
[----:B------:R-:W-:Y:S01]  /*6830*/  @!PT LDS RZ, [RZ] ;  /* 0x00000000fffff984 */ /* 0x000fe20000000800 */
[----:B------:R4:W-:Y:S06]  /*6840*/  MEMBAR.ALL.CTA ;  /* 0x0000000000007992 */ /* 0x0009ec0000008000 */
[----:B----4-:R-:W4:Y:S02]  /*6850*/  FENCE.VIEW.ASYNC.S ;  /* 0x00000000000073c6 */ /* 0x010f240000000000 */
[----:B----4-:R-:W-:Y:S06]  /*6860*/  BAR.SYNC.DEFER_BLOCKING 0x1, 0x100 ;  /* 0x0044000000007b1d */ /* 0x010fec0000010000 */
[----:B-1----:R-:W-:Y:S05]  /*6870*/  @P0 BRA `(.L_x_57) ;  /* 0x0000000000140947 */ /* 0x002fea0003800000 */
[----:B------:R-:W-:Y:S02]  /*6880*/  UIADD3 UR4, UP0, UR58, 0x4f0, URZ ;  /* 0x000004f03a047890 */ /* 0x000fe4000ff1e03f */
[----:B------:R-:W-:Y:S02]  /*6890*/  UIADD3 UR44, UR51, 0x4100, URZ ;  /* 0x00004100332c7890 */ /* 0x000fe4000fffe03f */
[----:B------:R-:W-:-:S09]  /*68a0*/  UIADD3.X UR5, URZ, UR59, URZ, UP0, !UPT ;  /* 0x0000003b3f057290 */ /* 0x000fd200087fe43f */
[----:B------:R1:W-:Y:S02]  /*68b0*/  UTMASTG.3D [UR44], [UR4] ;  /* 0x0000002c040073b5 */ /* 0x0003e40008010000 */
[----:B-1----:R0:W-:Y:S02]  /*68c0*/  UTMACMDFLUSH ;  /* 0x00000000000079b7 */ /* 0x0021e40000000000 */
.L_x_57:
[----:B------:R-:W-:Y:S05]  /*68d0*/  BSYNC B0 ;  /* 0x0000000000007941 */ /* 0x000fea0003800000 */
.L_x_56:
[----:B------:R-:W-:Y:S04]  /*68e0*/  BSSY B0, `(.L_x_58) ;  /* 0x0000036000007945 */ /* 0x000fe80003800000 */
[----:B------:R-:W-:Y:S05]  /*68f0*/  @!P1 BRA `(.L_x_59) ;  /* 0x0000000000d09947 */ /* 0x000fea0003800000 */
[----:B------:R-:W-:-:S05]  /*6900*/  IMAD.U32 R10, RZ, RZ, UR50 ;  /* 0x00000032ff0a7e24 */ /* 0x000fca000f8e00ff */
[----:B------:R-:W-:-:S13]  /*6910*/  ISETP.NE.AND P3, PT, R10, 0x3, PT ;  /* 0x000000030a00780c */ /* 0x000fda0003f65270 */
[----:B------:R-:W-:Y:S05]  /*6920*/  @!P3 BRA `(.L_x_60) ;  /* 0x000000000004b947 */ /* 0x000fea0003800000 */
[----:B------:R-:W-:Y:S01]  /*6930*/  BPT.TRAP 0x1 ;  /* 0x000000040000795c */ /* 0x000fe20000300000 */
.L_x_60:
[----:B------:R-:W4:Y:S04]  /*6940*/  LDL R10, [R1+0xb8] ;  /* 0x0000b800010a7983 */ /* 0x000f280000100800 */
[----:B------:R-:W5:Y:S01]  /*6950*/  LDL R11, [R1+0xb4] ;  /* 0x0000b400010b7983 */ /* 0x000f620000100800 */
[----:B------:R-:W-:Y:S01]  /*6960*/  BSSY B1, `(.L_x_61) ;  /* 0x0000005000017945 */ /* 0x000fe20003800000 */
[----:B----4-:R-:W-:Y:S02]  /*6970*/  SHF.L.U32 R10, R10, 0x1f, RZ ;  /* 0x0000001f0a0a7819 */ /* 0x010fe400000006ff */
[----:B-----5:R-:W-:-:S04]  /*6980*/  LEA R15, R11, UR51, 0x3 ;  /* 0x000000330b0f7c11 */ /* 0x020fc8000f8e18ff */
[----:B------:R-:W1:Y:S02]  /*6990*/  SYNCS.PHASECHK.TRANS64.TRYWAIT P4, [R15+URZ+0x80], R10 ;  /* 0x0000800a0f0075a7 */ /* 0x000e64000808017f */
[----:B-1----:R-:W-:Y:S05]  /*69a0*/  @!P4 BRA `(.L_x_62) ;  /* 0x0000007c00f4c947 */ /* 0x002fea0003800000 */
.L_x_240:
[----:B------:R-:W-:Y:S05]  /*69b0*/  BSYNC B1 ;  /* 0x0000000000017941 */ /* 0x000fea0003800000 */
.L_x_61:
[----:B------:R-:W-:Y:S04]  /*69c0*/  BSSY B1, `(.L_x_63) ;  /* 0x0000012000017945 */ /* 0x000fe80003800000 */
[----:B------:R-:W-:Y:S05]  /*69d0*/  @P2 BRA `(.L_x_64) ;  /* 0x0000000000402947 */ /* 0x000fea0003800000 */
[----:B------:R-:W4:Y:S02]  /*69e0*/  LDL R11, [R1+0xb4] ;  /* 0x0000b400010b7983 */ /* 0x000f240000100800 */
[----:B----4-:R-:W-:-:S04]  /*69f0*/  LEA R20, R11, R7, 0xc ;  /* 0x000000070b147211 */ /* 0x010fc800078e60ff */
[----:B------:R-:W-:Y:S01]  /*6a00*/  IADD3 R3, R20, UR51, RZ ;  /* 0x0000003314037c10 */ /* 0x000fe2000fffe0ff */
[----:B------:R-:W-:Y:S04]  /*6a10*/  LDS.U16 R4, [R20+UR51+0x100] ;  /* 0x0001003314047984 */ /* 0x000fe80008000400 */
[----:B------:R-:W-:Y:S01]  /*6a20*/  IMAD.IADD R14, R3, 0x1, R8 ;  /* 0x00000001030e7824 */ /* 0x000fe200078e0208 */
[----:B------:R-:W-:Y:S04]  /*6a30*/  LDS.U16 R5, [R20+UR51+0x208] ;  /* 0x0002083314057984 */ /* 0x000fe80008000400 */
[----:B------:R-:W4:Y:S04]  /*6a40*/  LDS.U16 R3, [R20+UR51+0x200] ;  /* 0x0002003314037984 */ /* 0x000f280008000400 */
[----:B------:R-:W5:Y:S04]  /*6a50*/  LDS.U16 R6, [R20+UR51+0x108] ;  /* 0x0001083314067984 */ /* 0x000f680008000400 */
[----:B-1----:R-:W-:Y:S04]  /*6a60*/  LDS.U16 R10, [R14+0x200] ;  /* 0x000200000e0a7984 */ /* 0x002fe80000000400 */
[----:B------:R-:W1:Y:S04]  /*6a70*/  LDS.U16 R11, [R14+0x100] ;  /* 0x000100000e0b7984 */ /* 0x000e680000000400 */
[----:B------:R-:W-:Y:S04]  /*6a80*/  LDS.U16 R12, [R14+0x208] ;  /* 0x000208000e0c7984 */ /* 0x000fe80000000400 */
[----:B------:R-:W2:Y:S01]  /*6a90*/  LDS.U16 R13, [R14+0x108] ;  /* 0x000108000e0d7984 */ /* 0x000ea20000000400 */
[----:B----4-:R-:W-:-:S02]  /*6aa0*/  PRMT R3, R4, 0x5410, R3 ;  /* 0x0000541004037816 */ /* 0x010fc40000000003 */
[----:B-----5:R-:W-:Y:S02]  /*6ab0*/  PRMT R4, R6, 0x5410, R5 ;  /* 0x0000541006047816 */ /* 0x020fe40000000005 */
[----:B-1----:R-:W-:Y:S02]  /*6ac0*/  PRMT R5, R11, 0x5410, R10 ;  /* 0x000054100b057816 */ /* 0x002fe4000000000a */
[----:B--2---:R-:W-:-:S07]  /*6ad0*/  PRMT R6, R13, 0x5410, R12 ;  /* 0x000054100d067816 */ /* 0x004fce000000000c */
.L_x_64:
[----:B------:R-:W-:Y:S05]  /*6ae0*/  BSYNC B1 ;  /* 0x0000000000017941 */ /* 0x000fea0003800000 */
.L_x_63:
[----:B------:R-:W-:Y:S01]  /*6af0*/  @!PT LDS RZ, [RZ] ;  /* 0x00000000fffff984 */ /* 0x000fe20000000800 */
[----:B------:R-:W-:Y:S01]  /*6b00*/  @!PT LDS RZ, [RZ] ;  /* 0x00000000fffff984 */ /* 0x000fe20000000800 */
[----:B------:R-:W-:Y:S01]  /*6b10*/  @!PT LDS RZ, [RZ] ;  /* 0x00000000fffff984 */ /* 0x000fe20000000800 */
[----:B------:R-:W-:Y:S01]  /*6b20*/  @!PT LDS RZ, [RZ] ;  /* 0x00000000fffff984 */ /* 0x000fe20000000800 */
[----:B------:R4:W-:Y:S06]  /*6b30*/  MEMBAR.ALL.CTA ;  /* 0x0000000000007992 */ /* 0x0009ec0000008000 */
[----:B----4-:R-:W4:Y:S01]  /*6b40*/  FENCE.VIEW.ASYNC.S ;  /* 0x00000000000073c6 */ /* 0x010f220000000000 */
[----:B------:R-:W-:Y:S05]  /*6b50*/  @!P3 BRA `(.L_x_65) ;  /* 0x000000000004b947 */ /* 0x000fea0003800000 */
[----:B------:R-:W-:Y:S01]  /*6b60*/  BPT.TRAP 0x1 ;  /* 0x000000040000795c */ /* 0x000fe20000300000 */
.L_x_65:
[----:B------:R-:W5:Y:S04]  /*6b70*/  LDL.LU R13, [R1+0xb4] ;  /* 0x0000b400010d7983 */ /* 0x000f680000300800 */
[----:B------:R-:W2:Y:S01]  /*6b80*/  LDL.LU R12, [R1+0xb8] ;  /* 0x0000b800010c7983 */ /* 0x000ea20000300800 */
[----:B-1----:R-:W-:Y:S01]  /*6b90*/  IADD3 R10, R15, 0xa0, RZ ;  /* 0x000000a00f0a7810 */ /* 0x002fe20007ffe0ff */
[----:B------:R-:W1:Y:S03]  /*6ba0*/  S2R R11, SR_CgaCtaId ;  /* 0x00000000000b7919 */ /* 0x000e660000008800 */
[----:B-1----:R-:W-:-:S04]  /*6bb0*/  PRMT R10, R11, 0x654, R10 ;  /* 0x000006540b0a7816 */ /* 0x002fc8000000000a */
[----:B----4-:R5:W-:Y:S02]  /*6bc0*/  SYNCS.ARRIVE.TRANS64.RED.A1T0 RZ, [R10+URZ], RZ ;  /* 0x000000ff0aff79a7 */ /* 0x010be4000810043f */
[----:B-----5:R-:W-:-:S04]  /*6bd0*/  IADD3 R10, R13, 0x1, RZ ;  /* 0x000000010d0a7810 */ /* 0x020fc80007ffe0ff */
[----:B------:R-:W-:-:S04]  /*6be0*/  ISETP.NE.AND P3, PT, R10, 0x4, PT ;  /* 0x000000040a00780c */ /* 0x000fc80003f65270 */
[----:B------:R-:W-:Y:S02]  /*6bf0*/  SEL R11, RZ, 0x1, P3 ;  /* 0x00000001ff0b7807 */ /* 0x000fe40001800000 */
[----:B------:R-:W-:Y:S02]  /*6c00*/  SEL R10, R10, RZ, P3 ;  /* 0x000000ff0a0a7207 */ /* 0x000fe40001800000 */
[----:B--2---:R-:W-:-:S05]  /*6c10*/  LOP3.LUT R12, R12, R11, RZ, 0x3c, !PT ;  /* 0x0000000b0c0c7212 */ /* 0x004fca00078e3cff */
[----:B------:R1:W-:Y:S04]  /*6c20*/  STL [R1+0xb8], R12 ;  /* 0x0000b80c01007387 */ /* 0x0003e80000100800 */
[----:B------:R1:W-:Y:S02]  /*6c30*/  STL [R1+0xb4], R10 ;  /* 0x0000b40a01007387 */ /* 0x0003e40000100800 */
.L_x_59:
[----:B------:R-:W-:Y:S05]  /*6c40*/  BSYNC B0 ;  /* 0x0000000000007941 */ /* 0x000fea0003800000 */
.L_x_58:
[----:B-1----:R-:W-:Y:S01]  /*6c50*/  F2FP.F16.E4M3.UNPACK_B R12, R3.H1 ;  /* 0x00000003ff0c723e */ /* 0x002fe200030006ff */
[C---:B------:R-:W-:Y:S01]  /*6c60*/  FMUL R161, R2.reuse, R161 ;  /* 0x000000a102a17220 */ /* 0x040fe20000400000 */
[----:B------:R-:W-:Y:S01]  /*6c70*/  F2FP.F16.E4M3.UNPACK_B R10, R3 ;  /* 0x00000003ff0a723e */ /* 0x000fe200020006ff */
[C---:B------:R-:W-:Y:S01]  /*6c80*/  FMUL R163, R2.reuse, R163 ;  /* 0x000000a302a37220 */ /* 0x040fe20000400000 */
[----:B------:R-:W-:Y:S01]  /*6c90*/  F2FP.F16.E4M3.UNPACK_B R15, R4 ;  /* 0x00000004ff0f723e */ /* 0x000fe200020006ff */
[----:B------:R-:W-:Y:S02]  /*6ca0*/  HADD2.F32 R14, -RZ, R12.H0_H0 ;  /* 0x2000000cff0e7230 */ /* 0x000fe40000004100 */
[C---:B------:R-:W-:Y:S01]  /*6cb0*/  FMUL R11, R2.reuse, R162 ;  /* 0x000000a2020b7220 */ /* 0x040fe20000400000 */
[--C-:B------:R-:W-:Y:S02]  /*6cc0*/  HADD2.F32 R13, -RZ, R10.reuse.H0_H0 ;  /* 0x2000000aff0d7230 */ /* 0x100fe40000004100 */
[----:B------:R-:W-:Y:S01]  /*6cd0*/  FMUL R159, R2, R159 ;  /* 0x0000009f029f7220 */ /* 0x000fe20000400000 */
[----:B------:R-:W-:-:S02]  /*6ce0*/  HADD2.F32 R10, -RZ, R10.H1_H1 ;  /* 0x3000000aff0a7230 */ /* 0x000fc40000004100 */
[C---:B------:R-:W-:Y:S01]  /*6cf0*/  FFMA R161, R16.reuse, R14, R161 ;  /* 0x0000000e10a17223 */ /* 0x040fe200000000a1 */
[--C-:B------:R-:W-:Y:S02]  /*6d00*/  HADD2.F32 R14, -RZ, R15.reuse.H0_H0 ;  /* 0x2000000fff0e7230 */ /* 0x100fe40000004100 */
[C---:B------:R-:W-:Y:S01]  /*6d10*/  FFMA R163, R16.reuse, R13, R163 ;  /* 0x0000000d10a37223 */ /* 0x040fe200000000a3 */
[----:B------:R-:W-:Y:S02]  /*6d20*/  HADD2.F32 R20, -RZ, R15.H1_H1 ;  /* 0x3000000fff147230 */ /* 0x000fe40000004100 */
[----:B------:R-:W-:Y:S01]  /*6d30*/  FFMA R10, R16, R10, R11 ;  /* 0x0000000a100a7223 */ /* 0x000fe2000000000b */
[----:B------:R-:W-:Y:S02]  /*6d40*/  HADD2.F32 R12, -RZ, R12.H1_H1 ;  /* 0x3000000cff0c7230 */ /* 0x000fe40000004100 */
[C---:B------:R-:W-:Y:S01]  /*6d50*/  FMUL R13, R2.reuse, R158 ;  /* 0x0000009e020d7220 */ /* 0x040fe20000400000 */
[----:B------:R-:W-:Y:S01]  /*6d60*/  F2FP.F16.E4M3.UNPACK_B R15, R4.H1 ;  /* 0x00000004ff0f723e */ /* 0x000fe200030006ff */
[----:B------:R-:W-:Y:S01]  /*6d70*/  FMUL R11, R2, R160 ;  /* 0x000000a0020b7220 */ /* 0x000fe20000400000 */
[C---:B------:R-:W-:Y:S01]  /*6d80*/  FFMA R159, R16.reuse, R14, R159 ;  /* 0x0000000e109f7223 */ /* 0x040fe2000000009f */
[C---:B------:R-:W-:Y:S01]  /*6d90*/  FFMA R14, R16.reuse, R20, R13 ;  /* 0x00000014100e7223 */ /* 0x040fe2000000000d */
[----:B------:R-:W-:Y:S01]  /*6da0*/  F2FP.F16.E4M3.UNPACK_B R21, R5 ;  /* 0x00000005ff15723e */ /* 0x000fe200020006ff */
[----:B------:R-:W-:Y:S01]  /*6db0*/  FFMA R12, R16, R12, R11 ;  /* 0x0000000c100c7223 */ /* 0x000fe2000000000b */
[----:B------:R-:W-:-:S02]  /*6dc0*/  HADD2.F32 R20, -RZ, R15.H1_H1 ;  /* 0x3000000fff147230 */ /* 0x000fc40000004100 */
[C---:B------:R-:W-:Y:S01]  /*6dd0*/  FMUL R11, R2.reuse, R156 ;  /* 0x0000009c020b7220 */ /* 0x040fe20000400000 */
[----:B------:R-:W-:Y:S01]  /*6de0*/  HADD2.F32 R13, -RZ, R15.H0_H0 ;  /* 0x2000000fff0d7230 */ /* 0x000fe20000004100 */
[----:B------:R-:W-:Y:S01]  /*6df0*/  F2FP.F16.E4M3.UNPACK_B R15, R5.H1 ;  /* 0x00000005ff0f723e */ /* 0x000fe200030006ff */
[--C-:B------:R-:W-:Y:S02]  /*6e00*/  HADD2.F32 R24, -RZ, R21.reuse.H0_H0 ;  /* 0x20000015ff187230 */ /* 0x100fe40000004100 */
[----:B------:R-:W-:Y:S01]  /*6e10*/  FMUL R155, R2, R155 ;  /* 0x0000009b029b7220 */ /* 0x000fe20000400000 */
[----:B------:R-:W-:Y:S01]  /*6e20*/  FFMA R20, R16, R20, R11 ;  /* 0x0000001410147223 */ /* 0x000fe2000000000b */
[----:B------:R-:W-:Y:S02]  /*6e30*/  HADD2.F32 R21, -RZ, R21.H1_H1 ;  /* 0x30000015ff157230 */ /* 0x000fe40000004100 */
[C---:B------:R-:W-:Y:S01]  /*6e40*/  FMUL R157, R2.reuse, R157 ;  /* 0x0000009d029d7220 */ /* 0x040fe20000400000 */
[----:B------:R-:W-:Y:S01]  /*6e50*/  FMUL R11, R2, R154 ;  /* 0x0000009a020b7220 */ /* 0x000fe20000400000 */
[----:B------:R-:W-:Y:S01]  /*6e60*/  FFMA R155, R16, R24, R155 ;  /* 0x00000018109b7223 */ /* 0x000fe2000000009b */
[----:B------:R-:W-:-:S02]  /*6e70*/  HADD2.F32 R26, -RZ, R15.H0_H0 ;  /* 0x2000000fff1a7230 */ /* 0x000fc40000004100 */
[----:B------:R-:W-:Y:S01]  /*6e80*/  FFMA R157, R16, R13, R157 ;  /* 0x0000000d109d7223 */ /* 0x000fe2000000009d */
[----:B------:R-:W-:Y:S02]  /*6e90*/  HADD2.F32 R28, -RZ, R15.H1_H1 ;  /* 0x3000000fff1c7230 */ /* 0x000fe40000004100 */
[----:B------:R-:W-:Y:S01]  /*6ea0*/  FMUL R153, R2, R153 ;  /* 0x0000009902997220 */ /* 0x000fe20000400000 */
[----:B------:R-:W-:Y:S01]  /*6eb0*/  FFMA R24, R16, R21, R11 ;  /* 0x0000001510187223 */ /* 0x000fe2000000000b */
[----:B------:R-:W-:Y:S01]  /*6ec0*/  FMUL R13, R2, R152 ;  /* 0x00000098020d7220 */ /* 0x000fe20000400000 */
[----:B------:R-:W-:Y:S01]  /*6ed0*/  F2FP.F16.E4M3.UNPACK_B R15, R6 ;  /* 0x00000006ff0f723e */ /* 0x000fe200020006ff */
[C---:B------:R-:W-:Y:S01]  /*6ee0*/  FFMA R153, R16.reuse, R26, R153 ;  /* 0x0000001a10997223 */ /* 0x040fe20000000099 */
[----:B------:R-:W-:Y:S01]  /*6ef0*/  F2FP.F16.E4M3.UNPACK_B R11, R6.H1 ;  /* 0x00000006ff0b723e */ /* 0x000fe200030006ff */
[----:B------:R-:W-:Y:S01]  /*6f00*/  FFMA R26, R16, R28, R13 ;  /* 0x0000001c101a7223 */ /* 0x000fe2000000000d */
[----:B------:R-:W-:Y:S01]  /*6f10*/  FMUL R23, R2, R23 ;  /* 0x0000001702177220 */ /* 0x000fe20000400000 */
[----:B------:R-:W-:-:S02]  /*6f20*/  HADD2.F32 R21, -RZ, R15.H0_H0 ;  /* 0x2000000fff157230 */ /* 0x000fc40000004100 */
[C---:B------:R-:W-:Y:S01]  /*6f30*/  FMUL R19, R2.reuse, R19 ;  /* 0x0000001302137220 */ /* 0x040fe20000400000 */
[----:B------:R-:W-:Y:S02]  /*6f40*/  HADD2.F32 R28, -RZ, R15.H1_H1 ;  /* 0x3000000fff1c7230 */ /* 0x000fe40000004100 */
[----:B------:R-:W-:Y:S01]  /*6f50*/  FMUL R13, R2, R18 ;  /* 0x00000012020d7220 */ /* 0x000fe20000400000 */
[--C-:B------:R-:W-:Y:S02]  /*6f60*/  HADD2.F32 R30, -RZ, R11.reuse.H0_H0 ;  /* 0x2000000bff1e7230 */ /* 0x100fe40000004100 */
[----:B------:R-:W-:Y:S01]  /*6f70*/  FFMA R23, R16, R21, R23 ;  /* 0x0000001510177223 */ /* 0x000fe20000000017 */
[----:B------:R-:W-:Y:S02]  /*6f80*/  HADD2.F32 R32, -RZ, R11.H1_H1 ;  /* 0x3000000bff207230 */ /* 0x000fe40000004100 */
[----:B------:R-:W-:Y:S01]  /*6f90*/  FMUL R11, R2, R22 ;  /* 0x00000016020b7220 */ /* 0x000fe20000400000 */
[----:B------:R-:W-:Y:S01]  /*6fa0*/  F2FP.SATFINITE.E4M3.F32.PACK_AB_MERGE_C R10, R10, R163, RZ ;  /* 0x000000a30a0a723e */ /* 0x000fe200048070ff */
[----:B------:R-:W-:Y:S01]  /*6fb0*/  FFMA R19, R16, R30, R19 ;  /* 0x0000001e10137223 */ /* 0x000fe20000000013 */
[----:B------:R-:W-:Y:S01]  /*6fc0*/  F2FP.SATFINITE.E4M3.F32.PACK_AB_MERGE_C R12, R12, R161, RZ ;  /* 0x000000a10c0c723e */ /* 0x000fe200048070ff */
[C---:B------:R-:W-:Y:S01]  /*6fd0*/  FFMA R18, R16.reuse, R28, R11 ;  /* 0x0000001c10127223 */ /* 0x040fe2000000000b */
[----:B------:R-:W-:Y:S01]  /*6fe0*/  FFMA R22, R16, R32, R13 ;  /* 0x0000002010167223 */ /* 0x000fe2000000000d */
[----:B------:R-:W-:-:S02]  /*6ff0*/  F2FP.SATFINITE.E4M3.F32.PACK_AB_MERGE_C R14, R14, R159, RZ ;  /* 0x0000009f0e0e723e */ /* 0x000fc400048070ff */
[----:B------:R-:W-:Y:S02]  /*7000*/  F2FP.SATFINITE.E4M3.F32.PACK_AB_MERGE_C R20, R20, R157, RZ ;  /* 0x0000009d1414723e */ /* 0x000fe400048070ff */
[----:B------:R-:W-:Y:S02]  /*7010*/  F2FP.SATFINITE.E4M3.F32.PACK_AB_MERGE_C R24, R24, R155, RZ ;  /* 0x0000009b1818723e */ /* 0x000fe400048070ff */
[----:B------:R-:W-:Y:S02]  /*7020*/  F2FP.SATFINITE.E4M3.F32.PACK_AB_MERGE_C R26, R26, R153, RZ ;  /* 0x000000991a1a723e */ /* 0x000fe400048070ff */
[----:B------:R-:W-:Y:S02]  /*7030*/  F2FP.SATFINITE.E4M3.F32.PACK_AB_MERGE_C R18, R18, R23, RZ ;  /* 0x000000171212723e */ /* 0x000fe400048070ff */
[----:B------:R-:W-:Y:S01]  /*7040*/  F2FP.SATFINITE.E4M3.F32.PACK_AB_MERGE_C R22, R22, R19, RZ ;  /* 0x000000131616723e */ /* 0x000fe200048070ff */
[----:B------:R-:W-:Y:S06]  /*7050*/  @P0 BRA `(.L_x_66) ;  /* 0x0000000000040947 */ /* 0x000fec0003800000 */
[----:B------:R-:W-:-:S04]  /*7060*/  DEPBAR.LE SB0, 0x1 ;  /* 0x000080400000791a */ /* 0x000fc80000000000 */
.L_x_66:
[----:B------:R-:W-:Y:S05]  /*7070*/  WARPSYNC.ALL ;  /* 0x0000000000007948 */ /* 0x000fea0003800000 */
[----:B------:R-:W-:Y:S06]  /*7080*/  BAR.SYNC.DEFER_BLOCKING 0x1, 0x100 ;  /* 0x0044000000007b1d */ /* 0x000fec0000010000 */
        /* <DEDUP_REMOVED lines=19> */
[----:B------:R-:W-:Y:S02]  /*71c0*/  UIADD3 UR4, UR51, 0x5100, URZ ;  /* 0x0000510033047890 */ /* 0x000fe4000fffe03f */
[----:B------:R-:W-:Y:S01]  /*71d0*/  UIADD3.X UR9, URZ, UR59, URZ, UP0, !UPT ;  /* 0x0000003b3f097290 */ /* 0x000fe200087fe43f */
[----:B------:R-:W-:Y:S01]  /*71e0*/  UMOV UR5, UR45 ;  /* 0x0000002d00057c82 */ /* 0x000fe20008000000 */
[----:B------:R-:W-:-:S07]  /*71f0*/  UMOV UR7, UR47 ;  /* 0x0000002f00077c82 */ /* 0x000fce0008000000 */
[----:B------:R1:W-:Y:S02]  /*7200*/  UTMASTG.3D [UR4], [UR8] ;  /* 0x00000004080073b5 */ /* 0x0003e40008010000 */
[----:B-1----:R0:W-:Y:S02]  /*7210*/  UTMACMDFLUSH ;  /* 0x00000000000079b7 */ /* 0x0021e40000000000 */
.L_x_68:
[----:B------:R-:W-:Y:S05]  /*7220*/  BSYNC B0 ;  /* 0x0000000000007941 */ /* 0x000fea0003800000 */
.L_x_67:
[----:B------:R-:W4:Y:S04]  /*7230*/  LDL R13, [R1+0xb4] ;  /* 0x0000b400010d7983 */ /* 0x000f280000100800 */
[----:B------:R-:W5:Y:S01]  /*7240*/  LDL R12, [R1+0xb8] ;  /* 0x0000b800010c7983 */ /* 0x000f620000100800 */
[----:B------:R-:W-:Y:S01]  /*7250*/  BSSY B0, `(.L_x_69) ;  /* 0x0000036000007945 */ /* 0x000fe20003800000 */
[----:B----4-:R-:W-:Y:S01]  /*7260*/  IMAD.MOV.U32 R11, RZ, RZ, R13 ;  /* 0x000000ffff0b7224 */ /* 0x010fe200078e000d */
[----:B-----5:R-:W-:Y:S02]  /*7270*/  MOV R10, R12 ;  /* 0x0000000c000a7202 */ /* 0x020fe40000000f00 */
[----:B------:R-:W-:Y:S05]  /*7280*/  @!P1 BRA `(.L_x_70) ;  /* 0x0000000000c89947 */ /* 0x000fea0003800000 */
[----:B------:R-:W-:-:S04]  /*7290*/  MOV R10, UR50 ;  /* 0x00000032000a7c02 */ /* 0x000fc80008000f00 */
[----:B------:R-:W-:-:S13]  /*72a0*/  ISETP.NE.AND P3, PT, R10, 0x3, PT ;  /* 0x000000030a00780c */ /* 0x000fda0003f65270 */
[----:B------:R-:W-:Y:S05]  /*72b0*/  @!P3 BRA `(.L_x_71) ;  /* 0x000000000004b947 */ /* 0x000fea0003800000 */
[----:B------:R-:W-:Y:S01]  /*72c0*/  BPT.TRAP 0x1 ;  /* 0x000000040000795c */ /* 0x000fe20000300000 */
.L_x_71:
[----:B------:R-:W-:Y:S01]  /*72d0*/  LEA R14, R13, UR51, 0x3 ;  /* 0x000000330d0e7c11 */ /* 0x000fe2000f8e18ff */
[----:B------:R-:W-:Y:S01]  /*72e0*/  BSSY B1, `(.L_x_72) ;  /* 0x0000004000017945 */ /* 0x000fe20003800000 */
[----:B------:R-:W-:-:S04]  /*72f0*/  SHF.L.U32 R11, R12, 0x1f, RZ ;  /* 0x0000001f0c0b7819 */ /* 0x000fc800000006ff */
[----:B------:R-:W1:Y:S02]  /*7300*/  SYNCS.PHASECHK.TRANS64.TRYWAIT P4, [R14+URZ+0x80], R11 ;  /* 0x0000800b0e0075a7 */ /* 0x000e64000808017f */
[----:B-1----:R-:W-:Y:S05]  /*7310*/  @!P4 BRA `(.L_x_73) ;  /* 0x0000007400acc947 */ /* 0x002fea0003800000 */
.L_x_241:
[----:B------:R-:W-:Y:S05]  /*7320*/  BSYNC B1 ;  /* 0x0000000000017941 */ /* 0x000fea0003800000 */
.L_x_72:
[----:B------:R-:W-:Y:S04]  /*7330*/  BSSY B1, `(.L_x_74) ;  /* 0x0000012000017945 */ /* 0x000fe80003800000 */
[----:B------:R-:W-:Y:S05]  /*7340*/  @P2 BRA `(.L_x_75) ;  /* 0x0000000000402947 */ /* 0x000fea0003800000 */
[----:B------:R-:W4:Y:S02]  /*7350*/  LDL R10, [R1+0xb4] ;  /* 0x0000b400010a7983 */ /* 0x000f240000100800 */
[----:B----4-:R-:W-:-:S05]  /*7360*/  IMAD R15, R10, 0x1000, R7 ;  /* 0x000010000a0f7824 */ /* 0x010fca00078e0207 */
[----:B------:R-:W-:Y:S01]  /*7370*/  IADD3 R3, R15, UR51, RZ ;  /* 0x000000330f037c10 */ /* 0x000fe2000fffe0ff */
[----:B------:R-:W-:Y:S03]  /*7380*/  LDS.U16 R4, [R15+UR51+0x100] ;  /* 0x000100330f047984 */ /* 0x000fe60008000400 */
[----:B------:R-:W-:Y:S01]  /*7390*/  IADD3 R18, R3, R8, RZ ;  /* 0x0000000803127210 */ /* 0x000fe20007ffe0ff */
[----:B------:R-:W-:Y:S04]  /*73a0*/  LDS.U16 R5, [R15+UR51+0x208] ;  /* 0x000208330f057984 */ /* 0x000fe80008000400 */
[----:B------:R-:W4:Y:S04]  /*73b0*/  LDS.U16 R3, [R15+UR51+0x200] ;  /* 0x000200330f037984 */ /* 0x000f280008000400 */
[----:B------:R-:W5:Y:S04]  /*73c0*/  LDS.U16 R6, [R15+UR51+0x108] ;  /* 0x000108330f067984 */ /* 0x000f680008000400 */
[----:B------:R-:W-:Y:S04]  /*73d0*/  LDS.U16 R10, [R18+0x200] ;  /* 0x00020000120a7984 */ /* 0x000fe80000000400 */
[----:B-1----:R-:W1:Y:S04]  /*73e0*/  LDS.U16 R11, [R18+0x100] ;  /* 0x00010000120b7984 */ /* 0x002e680000000400 */
[----:B------:R-:W-:Y:S04]  /*73f0*/  LDS.U16 R12, [R18+0x208] ;  /* 0x00020800120c7984 */ /* 0x000fe80000000400 */
[----:B------:R-:W2:Y:S01]  /*7400*/  LDS.U16 R13, [R18+0x108] ;  /* 0x00010800120d7984 */ /* 0x000ea20000000400 */
[----:B----4-:R-:W-:-:S02]  /*7410*/  PRMT R3, R4, 0x5410, R3 ;  /* 0x0000541004037816 */ /* 0x010fc40000000003 */
[----:B-----5:R-:W-:Y:S02]  /*7420*/  PRMT R4, R6, 0x5410, R5 ;  /* 0x0000541006047816 */ /* 0x020fe40000000005 */
[----:B-1----:R-:W-:Y:S02]  /*7430*/  PRMT R5, R11, 0x5410, R10 ;  /* 0x000054100b057816 */ /* 0x002fe4000000000a */
[----:B--2---:R-:W-:-:S07]  /*7440*/  PRMT R6, R13, 0x5410, R12 ;  /* 0x000054100d067816 */ /* 0x004fce000000000c */
.L_x_75:
[----:B------:R-:W-:Y:S05]  /*7450*/  BSYNC B1 ;  /* 0x0000000000017941 */ /* 0x000fea0003800000 */
.L_x_74:
        /* <DEDUP_REMOVED lines=8> */
.L_x_76:
[----:B------:R-:W5:Y:S04]  /*74e0*/  LDL.LU R13, [R1+0xb4] ;  /* 0x0000b400010d7983 */ /* 0x000f680000300800 */
[----:B------:R-:W2:Y:S01]  /*74f0*/  LDL.LU R12, [R1+0xb8] ;  /* 0x0000b800010c7983 */ /* 0x000ea20000300800 */
[----:B------:R-:W-:Y:S01]  /*7500*/  VIADD R10, R14, 0xa0 ;  /* 0x000000a00e0a7836 */ /* 0x000fe20000000000 */
[----:B-1----:R-:W1:Y:S04]  /*7510*/  S2R R11, SR_CgaCtaId ;  /* 0x00000000000b7919 */ /* 0x002e680000008800 */
[----:B-1----:R-:W-:-:S04]  /*7520*/  PRMT R10, R11, 0x654, R10 ;  /* 0x000006540b0a7816 */ /* 0x002fc8000000000a */
[----:B----4-:R1:W-:Y:S01]  /*7530*/  SYNCS.ARRIVE.TRANS64.RED.A1T0 RZ, [R10+URZ], RZ ;  /* 0x000000ff0aff79a7 */ /* 0x0103e2000810043f */
[----:B-----5:R-:W-:-:S04]  /*7540*/  IADD3 R11, R13, 0x1, RZ ;  /* 0x000000010d0b7810 */ /* 0x020fc80007ffe0ff */
[----:B------:R-:W-:-:S04]  /*7550*/  ISETP.NE.AND P3, PT, R11, 0x4, PT ;  /* 0x000000040b00780c */ /* 0x000fc80003f65270 */
[----:B-1----:R-:W-:Y:S02]  /*7560*/  SEL R10, RZ, 0x1, P3 ;  /* 0x00000001ff0a7807 */ /* 0x002fe40001800000 */
[----:B------:R-:W-:Y:S02]  /*7570*/  SEL R11, R11, RZ, P3 ;  /* 0x000000ff0b0b7207 */ /* 0x000fe40001800000 */
[----:B--2---:R-:W-:-:S03]  /*7580*/  LOP3.LUT R10, R12, R10, RZ, 0x3c, !PT ;  /* 0x0000000a0c0a7212 */ /* 0x004fc600078e3cff */
[----:B------:R1:W-:Y:S04]  /*7590*/  STL [R1+0xb4], R11 ;  /* 0x0000b40b01007387 */ /* 0x0003e80000100800 */
[----:B------:R1:W-:Y:S02]  /*75a0*/  STL [R1+0xb8], R10 ;  /* 0x0000b80a01007387 */ /* 0x0003e40000100800 */
.L_x_70:
[----:B------:R-:W-:Y:S05]  /*75b0*/  BSYNC B0 ;  /* 0x0000000000007941 */ /* 0x000fea0003800000 */
.L_x_69:
[----:B------:R-:W-:Y:S01]  /*75c0*/  F2FP.F16.E4M3.UNPACK_B R14, R3.H1 ;  /* 0x00000003ff0e723e */ /* 0x000fe200030006ff */
        /* <DEDUP_REMOVED lines=24> */
[----:B------:R-:W-:Y:S02]  /*7750*/  HADD2.F32 R15, -RZ, R19.H0_H0 ;  /* 0x20000013ff0f7230 */ /* 0x000fe40000004100 */
[----:B------:R-:W-:Y:S01]  /*7760*/  FMUL R203, R2, R203 ;  /* 0x000000cb02cb7220 */ /* 0x000fe20000400000 */
[--C-:B------:R-:W-:Y:S01]  /*7770*/  HADD2.F32 R22, -RZ, R21.reuse.H0_H0 ;  /* 0x20000015ff167230 */ /* 0x100fe20000004100 */
[----:B------:R-:W-:Y:S01]  /*7780*/  F2FP.F16.E4M3.UNPACK_B R19, R5.H1 ;  /* 0x00000005ff13723e */ /* 0x000fe200030006ff */
[----:B------:R-:W-:Y:S01]  /*7790*/  FFMA R20, R16, R20, R13 ;  /* 0x0000001410147223 */ /* 0x000fe2000000000d */
[----:B------:R-:W-:Y:S02]  /*77a0*/  HADD2.F32 R21, -RZ, R21.H1_H1 ;  /* 0x30000015ff157230 */ /* 0x000fe40000004100 */
[C---:B------:R-:W-:Y:S01]  /*77b0*/  FMUL R13, R2.reuse, R202 ;  /* 0x000000ca020d7220 */ /* 0x040fe20000400000 */
[----:B------:R-:W-:Y:S01]  /*77c0*/  FMUL R205, R2, R205 ;  /* 0x000000cd02cd7220 */ /* 0x000fe20000400000 */
[----:B------:R-:W-:Y:S01]  /*77d0*/  FFMA R203, R16, R22, R203 ;  /* 0x0000001610cb7223 */ /* 0x000fe200000000cb */
[----:B------:R-:W-:-:S02]  /*77e0*/  HADD2.F32 R24, -RZ, R19.H0_H0 ;  /* 0x20000013ff187230 */ /* 0x000fc40000004100 */
[C---:B------:R-:W-:Y:S01]  /*77f0*/  FFMA R22, R16.reuse, R21, R13 ;  /* 0x0000001510167223 */ /* 0x040fe2000000000d */
[----:B------:R-:W-:Y:S01]  /*7800*/  FFMA R205, R16, R15, R205 ;  /* 0x0000000f10cd7223 */ /* 0x000fe200000000cd */
[----:B------:R-:W-:Y:S02]  /*7810*/  HADD2.F32 R26, -RZ, R19.H1_H1 ;  /* 0x30000013ff1a7230 */ /* 0x000fe40000004100 */
[C---:B------:R-:W-:Y:S01]  /*7820*/  FMUL R201, R2.reuse, R201 ;  /* 0x000000c902c97220 */ /* 0x040fe20000400000 */
[----:B------:R-:W-:Y:S01]  /*7830*/  F2FP.F16.E4M3.UNPACK_B R13, R6.H1 ;  /* 0x00000006ff0d723e */ /* 0x000fe200030006ff */
[----:B------:R-:W-:Y:S01]  /*7840*/  FMUL R15, R2, R200 ;  /* 0x000000c8020f7220 */ /* 0x000fe20000400000 */
[----:B------:R-:W-:Y:S01]  /*7850*/  F2FP.F16.E4M3.UNPACK_B R19, R6 ;  /* 0x00000006ff13723e */ /* 0x000fe200020006ff */
[----:B------:R-:W-:Y:S01]  /*7860*/  FFMA R201, R16, R24, R201 ;  /* 0x0000001810c97223 */ /* 0x000fe200000000c9 */
[----:B------:R-:W-:Y:S01]  /*7870*/  FMUL R197, R2, R197 ;  /* 0x000000c502c57220 */ /* 0x000fe20000400000 */
[----:B------:R-:W-:Y:S01]  /*7880*/  FFMA R24, R16, R26, R15 ;  /* 0x0000001a10187223 */ /* 0x000fe2000000000f */
[----:B------:R-:W-:-:S02]  /*7890*/  HADD2.F32 R28, -RZ, R13.H0_H0 ;  /* 0x2000000dff1c7230 */ /* 0x000fc40000004100 */
[C---:B------:R-:W-:Y:S01]  /*78a0*/  FMUL R199, R2.reuse, R199 ;  /* 0x000000c702c77220 */ /* 0x040fe20000400000 */
[--C-:B------:R-:W-:Y:S02]  /*78b0*/  HADD2.F32 R21, -RZ, R19.reuse.H0_H0 ;  /* 0x20000013ff157230 */ /* 0x100fe40000004100 */
[----:B------:R-:W-:Y:S01]  /*78c0*/  FMUL R15, R2, R196 ;  /* 0x000000c4020f7220 */ /* 0x000fe20000400000 */
[----:B------:R-:W-:Y:S02]  /*78d0*/  HADD2.F32 R26, -RZ, R19.H1_H1 ;  /* 0x30000013ff1a7230 */ /* 0x000fe40000004100 */
[----:B------:R-:W-:Y:S01]  /*78e0*/  FFMA R197, R16, R28, R197 ;  /* 0x0000001c10c57223 */ /* 0x000fe200000000c5 */
[----:B------:R-:W-:Y:S02]  /*78f0*/  HADD2.F32 R30, -RZ, R13.H1_H1 ;  /* 0x3000000dff1e7230 */ /* 0x000fe40000004100 */
[----:B------:R-:W-:Y:S01]  /*7900*/  FMUL R13, R2, R198 ;  /* 0x000000c6020d7220 */ /* 0x000fe20000400000 */
[----:B------:R-:W-:Y:S01]  /*7910*/  FFMA R199, R16, R21, R199 ;  /* 0x0000001510c77223 */ /* 0x000fe200000000c7 */
[----:B------:R-:W-:-:S02]  /*7920*/  F2FP.SATFINITE.E4M3.F32.PACK_AB_MERGE_C R12, R12, R211, RZ ;  /* 0x000000d30c0c723e */ /* 0x000fc400048070ff */
[C---:B------:R-:W-:Y:S01]  /*7930*/  FFMA R26, R16.reuse, R26, R13 ;  /* 0x0000001a101a7223 */ /* 0x040fe2000000000d */
[----:B------:R-:W-:Y:S01]  /*7940*/  FFMA R28, R16, R30, R15 ;  /* 0x0000001e101c7223 */ /* 0x000fe2000000000f */
[----:B------:R-:W-:Y:S02]  /*7950*/  F2FP.SATFINITE.E4M3.F32.PACK_AB_MERGE_C R14, R14, R209, RZ ;  /* 0x000000d10e0e723e */ /* 0x000fe400048070ff */
[----:B------:R-:W-:Y:S02]  /*7960*/  F2FP.SATFINITE.E4M3.F32.PACK_AB_MERGE_C R18, R18, R207, RZ ;  /* 0x000000cf1212723e */ /* 0x000fe400048070ff */
[----:B------:R-:W-:Y:S02]  /*7970*/  F2FP.SATFINITE.E4M3.F32.PACK_AB_MERGE_C R20, R20, R205, RZ ;  /* 0x000000cd1414723e */ /* 0x000fe400048070ff */
[----:B------:R-:W-:Y:S02]  /*7980*/  F2FP.SATFINITE.E4M3.F32.PACK_AB_MERGE_C R22, R22, R203, RZ ;  /* 0x000000cb1616723e */ /* 0x000fe400048070ff */
[----:B------:R-:W-:-:S02]  /*7990*/  F2FP.SATFINITE.E4M3.F32.PACK_AB_MERGE_C R24, R24, R201, RZ ;  /* 0x000000c91818723e */ /* 0x000fc400048070ff */
[----:B------:R-:W-:Y:S02]  /*79a0*/  F2FP.SATFINITE.E4M3.F32.PACK_AB_MERGE_C R26, R26, R199, RZ ;  /* 0x000000c71a1a723e */ /* 0x000fe400048070ff */
[----:B------:R-:W-:Y:S01]  /*79b0*/  F2FP.SATFINITE.E4M3.F32.PACK_AB_MERGE_C R28, R28, R197, RZ ;  /* 0x000000c51c1c723e */ /* 0x000fe200048070ff */
[----:B------:R-:W-:Y:S06]  /*79c0*/  @P0 BRA `(.L_x_77) ;  /* 0x0000000000040947 */ /* 0x000fec0003800000 */
[----:B------:R-:W-:-:S04]  /*79d0*/  DEPBAR.LE SB0, 0x1 ;  /* 0x000080400000791a */ /* 0x000fc80000000000 */
.L_x_77:
        /* <DEDUP_REMOVED lines=16> */
[----:B-----5:R-:W5:Y:S02]  /*7ae0*/  FENCE.VIEW.ASYNC.S ;  /* 0x00000000000073c6 */ /* 0x020f640000000000 */
[----:B-----5:R-:W-:Y:S06]  /*7af0*/  BAR.SYNC.DEFER_BLOCKING 0x1, 0x100 ;  /* 0x0044000000007b1d */ /* 0x020fec0000010000 */
[----:B----4-:R-:W-:Y:S05]  /*7b00*/  @P0 BRA `(.L_x_79) ;  /* 0x0000000000200947 */ /* 0x010fea0003800000 */
[----:B------:R-:W-:Y:S02]  /*7b10*/  UIADD3 UR8, UP0, UR58, 0x4f0, URZ ;  /* 0x000004f03a087890 */ /* 0x000fe4000ff1e03f */
[----:B------:R-:W-:Y:S02]  /*7b20*/  UIADD3 UR5, UR45, 0x20, URZ ;  /* 0x000000202d057890 */ /* 0x000fe4000fffe03f */
[----:B------:R-:W-:Y:S02]  /*7b30*/  UIADD3 UR4, UR51, 0x4100, URZ ;  /* 0x0000410033047890 */ /* 0x000fe4000fffe03f */
[----:B------:R-:W-:Y:S01]  /*7b40*/  UIADD3.X UR9, URZ, UR59, URZ, UP0, !UPT ;  /* 0x0000003b3f097290 */ /* 0x000fe200087fe43f */
[----:B------:R-:W-:Y:S01]  /*7b50*/  UMOV UR6, UR46 ;  /* 0x0000002e00067c82 */ /* 0x000fe20008000000 */
[----:B------:R-:W-:-:S07]  /*7b60*/  UMOV UR7, UR47 ;  /* 0x0000002f00077c82 */ /* 0x000fce0008000000 */
[----:B------:R4:W-:Y:S02]  /*7b70*/  UTMASTG.3D [UR4], [UR8] ;  /* 0x00000004080073b5 */ /* 0x0009e40008010000 */
[----:B----4-:R0:W-:Y:S02]  /*7b80*/  UTMACMDFLUSH ;  /* 0x00000000000079b7 */ /* 0x0101e40000000000 */
.L_x_79:
[----:B------:R-:W-:Y:S05]  /*7b90*/  BSYNC B0 ;  /* 0x0000000000007941 */ /* 0x000fea0003800000 */
.L_x_78:
[----:B------:R-:W-:Y:S04]  /*7ba0*/  BSSY B0, `(.L_x_80) ;  /* 0x000003c000007945 */ /* 0x000fe80003800000 */
[----:B------:R-:W-:Y:S05]  /*7bb0*/  @!P1 BRA `(.L_x_81) ;  /* 0x0000000000e89947 */ /* 0x000fea0003800000 */
[----:B------:R-:W-:-:S04]  /*7bc0*/  MOV R12, UR50 ;  /* 0x00000032000c7c02 */ /* 0x000fc80008000f00 */
[----:B------:R-:W-:-:S13]  /*7bd0*/  ISETP.NE.AND P3, PT, R12, 0x3, PT ;  /* 0x000000030c00780c */ /* 0x000fda0003f65270 */
[----:B------:R-:W-:Y:S05]  /*7be0*/  @!P3 BRA `(.L_x_82) ;  /* 0x000000000004b947 */ /* 0x000fea0003800000 */
[----:B------:R-:W-:Y:S01]  /*7bf0*/  BPT.TRAP 0x1 ;  /* 0x000000040000795c */ /* 0x000fe20000300000 */
.L_x_82:
[----:B------:R-:W4:Y:S04]  /*7c00*/  LDL R13, [R1+0xb8] ;  /* 0x0000b800010d7983 */ /* 0x000f280000100800 */
[----:B------:R-:W5:Y:S01]  /*7c10*/  LDL R12, [R1+0xb4] ;  /* 0x0000b400010c7983 */ /* 0x000f620000100800 */
[----:B------:R-:W-:Y:S01]  /*7c20*/  BSSY B1, `(.L_x_83) ;  /* 0x0000005000017945 */ /* 0x000fe20003800000 */
[----:B----4-:R-:W-:Y:S02]  /*7c30*/  SHF.L.U32 R13, R13, 0x1f, RZ ;  /* 0x0000001f0d0d7819 */ /* 0x010fe400000006ff */
[----:B-----5:R-:W-:-:S04]  /*7c40*/  LEA R12, R12, UR51, 0x3 ;  /* 0x000000330c0c7c11 */ /* 0x020fc8000f8e18ff */
[----:B------:R-:W4:Y:S02]  /*7c50*/  SYNCS.PHASECHK.TRANS64.TRYWAIT P4, [R12+URZ+0x80], R13 ;  /* 0x0000800d0c0075a7 */ /* 0x000f24000808017f */
[----:B----4-:R-:W-:Y:S05]  /*7c60*/  @!P4 BRA `(.L_x_84) ;  /* 0x0000006c006cc947 */ /* 0x010fea0003800000 */
.L_x_242:
[----:B------:R-:W-:Y:S05]  /*7c70*/  BSYNC B1 ;  /* 0x0000000000017941 */ /* 0x000fea0003800000 */
.L_x_83:
[----:B------:R-:W-:Y:S04]  /*7c80*/  BSSY B1, `(.L_x_85) ;  /* 0x0000012000017945 */ /* 0x000fe80003800000 */
[----:B------:R-:W-:Y:S05]  /*7c90*/  @P2 BRA `(.L_x_86) ;  /* 0x0000000000402947 */ /* 0x000fea0003800000 */
[----:B------:R-:W5:Y:S02]  /*7ca0*/  LDL R14, [R1+0xb4] ;  /* 0x0000b400010e7983 */ /* 0x000f640000100800 */
[----:B-----5:R-:W-:-:S05]  /*7cb0*/  IMAD R18, R14, 0x1000, R7 ;  /* 0x000010000e127824 */ /* 0x020fca00078e0207 */
[----:B------:R-:W-:Y:S01]  /*7cc0*/  IADD3 R3, R18, UR51, RZ ;  /* 0x0000003312037c10 */ /* 0x000fe2000fffe0ff */
[----:B------:R-:W-:Y:S03]  /*7cd0*/  LDS.U16 R4, [R18+UR51+0x100] ;  /* 0x0001003312047984 */ /* 0x000fe60008000400 */
[----:B------:R-:W-:Y:S01]  /*7ce0*/  IADD3 R19, R3, R8, RZ ;  /* 0x0000000803137210 */ /* 0x000fe20007ffe0ff */
[----:B------:R-:W-:Y:S04]  /*7cf0*/  LDS.U16 R5, [R18+UR51+0x208] ;  /* 0x0002083312057984 */ /* 0x000fe80008000400 */
[----:B------:R-:W5:Y:S04]  /*7d00*/  LDS.U16 R3, [R18+UR51+0x200] ;  /* 0x0002003312037984 */ /* 0x000f680008000400 */
[----:B------:R-:W1:Y:S04]  /*7d10*/  LDS.U16 R6, [R18+UR51+0x108] ;  /* 0x0001083312067984 */ /* 0x000e680008000400 */
[----:B----4-:R-:W-:Y:S04]  /*7d20*/  LDS.U16 R12, [R19+0x200] ;  /* 0x00020000130c7984 */ /* 0x010fe80000000400 */
[----:B------:R-:W4:Y:S04]  /*7d30*/  LDS.U16 R13, [R19+0x100] ;  /* 0x00010000130d7984 */ /* 0x000f280000000400 */
[----:B------:R-:W-:Y:S04]  /*7d40*/  LDS.U16 R14, [R19+0x208] ;  /* 0x00020800130e7984 */ /* 0x000fe80000000400 */
[----:B------:R-:W2:Y:S01]  /*7d50*/  LDS.U16 R15, [R19+0x108] ;  /* 0x00010800130f7984 */ /* 0x000ea20000000400 */
[----:B-----5:R-:W-:-:S02]  /*7d60*/  PRMT R3, R4, 0x5410, R3 ;  /* 0x0000541004037816 */ /* 0x020fc40000000003 */
[----:B-1----:R-:W-:Y:S02]  /*7d70*/  PRMT R4, R6, 0x5410, R5 ;  /* 0x0000541006047816 */ /* 0x002fe40000000005 */
[----:B----4-:R-:W-:Y:S02]  /*7d80*/  PRMT R5, R13, 0x5410, R12 ;  /* 0x000054100d057816 */ /* 0x010fe4000000000c */
[----:B--2---:R-:W-:-:S07]  /*7d90*/  PRMT R6, R15, 0x5410, R14 ;  /* 0x000054100f067816 */ /* 0x004fce000000000e */
.L_x_86:
[----:B------:R-:W-:Y:S05]  /*7da0*/  BSYNC B1 ;  /* 0x0000000000017941 */ /* 0x000fea0003800000 */
.L_x_85:
[----:B------:R-:W-:Y:S01]  /*7db0*/  @!PT LDS RZ, [RZ] ;  /* 0x00000000fffff984 */ /* 0x000fe20000000800 */
[----:B------:R-:W-:Y:S01]  /*7dc0*/  @!PT LDS RZ, [RZ] ;  /* 0x00000000fffff984 */ /* 0x000fe20000000800 */
[----:B------:R-:W-:Y:S01]  /*7dd0*/  @!PT LDS RZ, [RZ] ;  /* 0x00000000fffff984 */ /* 0x000fe20000000800 */
[----:B------:R-:W-:Y:S01]  /*7de0*/  @!PT LDS RZ, [RZ] ;  /* 0x00000000fffff984 */ /* 0x000fe20000000800 */
[----:B------:R5:W-:Y:S06]  /*7df0*/  MEMBAR.ALL.CTA ;  /* 0x0000000000007992 */ /* 0x000bec0000008000 */
[----:B-----5:R-:W1:Y:S01]  /*7e00*/  FENCE.VIEW.ASYNC.S ;  /* 0x00000000000073c6 */ /* 0x020e620000000000 */
[----:B------:R-:W-:Y:S05]  /*7e10*/  @!P3 BRA `(.L_x_87) ;  /* 0x000000000004b947 */ /* 0x000fea0003800000 */
[----:B------:R-:W-:Y:S01]  /*7e20*/  BPT.TRAP 0x1 ;  /* 0x000000040000795c */ /* 0x000fe20000300000 */
.L_x_87:
[----:B------:R-:W5:Y:S04]  /*7e30*/  LDL.LU R14, [R1+0xb4] ;  /* 0x0000b400010e7983 */ /* 0x000f680000300800 */
[----:B------:R-:W2:Y:S01]  /*7e40*/  LDL.LU R15, [R1+0xb8] ;  /* 0x0000b800010f7983 */ /* 0x000ea20000300800 */
[C---:B----4-:R-:W-:Y:S02]  /*7e50*/  LEA R12, R11.reuse, UR51, 0x3 ;  /* 0x000000330b0c7c11 */ /* 0x050fe4000f8e18ff */
[----:B-1----:R-:W-:Y:S01]  /*7e60*/  IADD3 R11, R11, 0x1, RZ ;  /* 0x000000010b0b7810 */ /* 0x002fe20007ffe0ff */
[----:B------:R-:W1:Y:S02]  /*7e70*/  S2R R13, SR_CgaCtaId ;  /* 0x00000000000d7919 */ /* 0x000e640000008800 */
[----:B------:R-:W-:Y:S01]  /*7e80*/  VIADD R12, R12, 0xa0 ;  /* 0x000000a00c0c7836 */ /* 0x000fe20000000000 */
[----:B------:R-:W-:-:S04]  /*7e90*/  ISETP.NE.AND P3, PT, R11, 0x4, PT ;  /* 0x000000040b00780c */ /* 0x000fc80003f65270 */
[----:B------:R-:W-:Y:S02]  /*7ea0*/  SEL R11, R11, RZ, P3 ;  /* 0x000000ff0b0b7207 */ /* 0x000fe40001800000 */
[----:B-1----:R-:W-:Y:S02]  /*7eb0*/  PRMT R12, R13, 0x654, R12 ;  /* 0x000006540d0c7816 */ /* 0x002fe4000000000c */
[----:B------:R-:W-:Y:S02]  /*7ec0*/  SEL R13, RZ, 0x1, P3 ;  /* 0x00000001ff0d7807 */ /* 0x000fe40001800000 */
[----:B------:R5:W-:Y:S02]  /*7ed0*/  SYNCS.ARRIVE.TRANS64.RED.A1T0 RZ, [R12+URZ], RZ ;  /* 0x000000ff0cff79a7 */ /* 0x000be4000810043f */
[----:B------:R-:W-:Y:S02]  /*7ee0*/  LOP3.LUT R10, R10, R13, RZ, 0x3c, !PT ;  /* 0x0000000d0a0a7212 */ /* 0x000fe400078e3cff */
[----:B-----5:R-:W-:-:S04]  /*7ef0*/  IADD3 R12, R14, 0x1, RZ ;  /* 0x000000010e0c7810 */ /* 0x020fc80007ffe0ff */
[----:B------:R-:W-:-:S04]  /*7f00*/  ISETP.NE.AND P4, PT, R12, 0x4, PT ;  /* 0x000000040c00780c */ /* 0x000fc80003f85270 */
[----:B------:R-:W-:Y:S02]  /*7f10*/  SEL R14, RZ, 0x1, P4 ;  /* 0x00000001ff0e7807 */ /* 0x000fe40002000000 */
[----:B------:R-:W-:Y:S02]  /*7f20*/  SEL R12, R12, RZ, P4 ;  /* 0x000000ff0c0c7207 */ /* 0x000fe40002000000 */
[----:B--2---:R-:W-:-:S03]  /*7f30*/  LOP3.LUT R15, R15, R14, RZ, 0x3c, !PT ;  /* 0x0000000e0f0f7212 */ /* 0x004fc600078e3cff */
[----:B------:R4:W-:Y:S04]  /*7f40*/  STL [R1+0xb4], R12 ;  /* 0x0000b40c01007387 */ /* 0x0009e80000100800 */
[----:B------:R4:W-:Y:S02]  /*7f50*/  STL [R1+0xb8], R15 ;  /* 0x0000b80f01007387 */ /* 0x0009e40000100800 */
.L_x_81:
[----:B------:R-:W-:Y:S05]  /*7f60*/  BSYNC B0 ;  /* 0x0000000000007941 */ /* 0x000fea0003800000 */
.L_x_80:
[----:B------:R-:W5:Y:S04]  /*7f70*/  LDL.LU R33, [R1] ;  /* 0x0000000001217983 */ /* 0x000f680000300800 */
[----:B------:R-:W2:Y:S04]  /*7f80*/  LDL.LU R31, [R1+0x4] ;  /* 0x00000400011f7983 */ /* 0x000ea80000300800 */
[----:B------:R-:W3:Y:S04]  /*7f90*/  LDL.LU R29, [R1+0x8] ;  /* 0x00000800011d7983 */ /* 0x000ee80000300800 */
[----:B------:R-:W3:Y:S01]  /*7fa0*/  LDL.LU R32, [R1+0xc] ;  /* 0x00000c0001207983 */ /* 0x000ee20000300800 */
[----:B----4-:R-:W-:-:S03]  /*7fb0*/  F2FP.F16.E4M3.UNPACK_B R12, R3 ;  /* 0x00000003ff0c723e */ /* 0x010fc600020006ff */
[----:B------:R-:W4:Y:S01]  /*7fc0*/  LDL.LU R26, [R1+0x10] ;  /* 0x00001000011a7983 */ /* 0x000f220000300800 */
[----:B------:R-:W-:-:S03]  /*7fd0*/  F2FP.F16.E4M3.UNPACK_B R14, R3.H1 ;  /* 0x00000003ff0e723e */ /* 0x000fc600030006ff */
[----:B------:R-:W4:Y:S01]  /*7fe0*/  LDL.LU R21, [R1+0x14] ;  /* 0x0000140001157983 */ /* 0x000f220000300800 */
[----:B------:R-:W-:-:S03]  /*7ff0*/  HADD2.F32 R15, -RZ, R12.H0_H0 ;  /* 0x2000000cff0f7230 */ /* 0x000fc60000004100 */
[----:B------:R-:W4:Y:S01]  /*8000*/  LDL.LU R30, [R1+0x18] ;  /* 0x00001800011e7983 */ /* 0x000f220000300800 */
[----:B------:R-:W-:Y:S02]  /*8010*/  HADD2.F32 R12, -RZ, R12.H1_H1 ;  /* 0x3000000cff0c7230 */ /* 0x000fe40000004100 */
[C---:B------:R-:W-:Y:S01]  /*8020*/  FMUL R13, R2.reuse, R228 ;  /* 0x000000e4020d7220 */ /* 0x040fe20000400000 */
[----:B------:R-:W-:Y:S01]  /*8030*/  HADD2.F32 R18, -RZ, R14.H0_H0 ;  /* 0x2000000eff127230 */ /* 0x000fe20000004100 */
[----:B------:R-:W4:Y:S01]  /*8040*/  LDL.LU R28, [R1+0x1c] ;  /* 0x00001c00011c7983 */ /* 0x000f220000300800 */
[C---:B------:R-:W-:Y:S01]  /*8050*/  FMUL R17, R2.reuse, R17 ;  /* 0x0000001102117220 */ /* 0x040fe20000400000 */
[----:B------:R-:W-:Y:S01]  /*8060*/  FMUL R229, R2, R229 ;  /* 0x000000e502e57220 */ /* 0x000fe20000400000 */
[----:B------:R-:W-:Y:S01]  /*8070*/  F2FP.F16.E4M3.UNPACK_B R19, R4 ;  /* 0x00000004ff13723e */ /* 0x000fe200020006ff */
[----:B------:R-:W4:Y:S01]  /*8080*/  LDL.LU R25, [R1+0x20] ;  /* 0x0000200001197983 */ /* 0x000f220000300800 */
[C---:B------:R-:W-:Y:S01]  /*8090*/  FFMA R12, R16.reuse, R12, R13 ;  /* 0x0000000c100c7223 */ /* 0x040fe2000000000d */
[C---:B------:R-:W-:Y:S01]  /*80a0*/  FFMA R17, R16.reuse, R15, R17 ;  /* 0x0000000f10117223 */ /* 0x040fe20000000011 */
[----:B------:R-:W-:Y:S01]  /*80b0*/  FFMA R229, R16, R18, R229 ;  /* 0x0000001210e57223 */ /* 0x000fe200000000e5 */
[----:B------:R-:W4:Y:S01]  /*80c0*/  LDL.LU R34, [R1+0x24] ;  /* 0x0000240001227983 */ /* 0x000f220000300800 */
[----:B------:R-:W-:-:S02]  /*80d0*/  HADD2.F32 R18, -RZ, R19.H0_H0 ;  /* 0x20000013ff127230 */ /* 0x000fc40000004100 */
[----:B------:R-:W-:Y:S01]  /*80e0*/  HADD2.F32 R22, -RZ, R19.H1_H1 ;  /* 0x30000013ff167230 */ /* 0x000fe20000004100 */
[----:B------:R-:W-:Y:S01]  /*80f0*/  F2FP.F16.E4M3.UNPACK_B R20, R4.H1 ;  /* 0x00000004ff14723e */ /* 0x000fe200030006ff */
[----:B------:R-:W-:Y:S02]  /*8100*/  HADD2.F32 R14, -RZ, R14.H1_H1 ;  /* 0x3000000eff0e7230 */ /* 0x000fe40000004100 */
[C---:B-----5:R-:W-:Y:S02]  /*8110*/  FMUL R13, R2.reuse, R33 ;  /* 0x00000021020d7220 */ /* 0x060fe40000400000 */
[----:B------:R-:W5:Y:S01]  /*8120*/  LDL.LU R33, [R1+0x28] ;  /* 0x0000280001217983 */ /* 0x000f620000300800 */
[----:B--2---:R-:W-:-:S03]  /*8130*/  FMUL R15, R2, R31 ;  /* 0x0000001f020f7220 */ /* 0x004fc60000400000 */
[----:B------:R-:W2:Y:S01]  /*8140*/  LDL.LU R31, [R1+0x2c] ;  /* 0x00002c00011f7983 */ /* 0x000ea20000300800 */
[----:B---3--:R-:W-:-:S03]  /*8150*/  FMUL R19, R2, R29 ;  /* 0x0000001d02137220 */ /* 0x008fc60000400000 */
[----:B------:R-:W3:Y:S01]  /*8160*/  LDL.LU R29, [R1+0x30] ;  /* 0x00003000011d7983 */ /* 0x000ee20000300800 */
[C---:B------:R-:W-:Y:S01]  /*8170*/  FFMA R15, R16.reuse, R18, R15 ;  /* 0x00000012100f7223 */ /* 0x040fe2000000000f */
[C---:B------:R-:W-:Y:S01]  /*8180*/  FFMA R18, R16.reuse, R22, R19 ;  /* 0x0000001610127223 */ /* 0x040fe20000000013 */
[----:B------:R-:W-:Y:S01]  /*8190*/  FFMA R14, R16, R14, R13 ;  /* 0x0000000e100e7223 */ /* 0x000fe2000000000d */
[----:B------:R-:W-:Y:S01]  /*81a0*/  F2FP.F16.E4M3.UNPACK_B R23, R5 ;  /* 0x00000005ff17723e */ /* 0x000fe200020006ff */
[--C-:B------:R-:W-:Y:S02]  /*81b0*/  HADD2.F32 R22, -RZ, R20.reuse.H0_H0 ;  /* 0x20000014ff167230 */ /* 0x100fe40000004100 */
[C---:B------:R-:W-:Y:S01]  /*81c0*/  FMUL R13, R2.reuse, R32 ;  /* 0x00000020020d7220 */ /* 0x040fe20000400000 */
[----:B------:R-:W-:Y:S02]  /*81d0*/  HADD2.F32 R20, -RZ, R20.H1_H1 ;  /* 0x30000014ff147230 */ /* 0x000fe40000004100 */
[----:B----4-:R-:W-:Y:S01]  /*81e0*/  FMUL R19, R2, R26 ;  /* 0x0000001a02137220 */ /* 0x010fe20000400000 */
[----:B------:R-:W-:-:S02]  /*81f0*/  HADD2.F32 R26, -RZ, R23.H0_H0 ;  /* 0x20000017ff1a7230 */ /* 0x000fc40000004100 */
[----:B------:R-:W-:Y:S01]  /*8200*/  FFMA R13, R16, R22, R13 ;  /* 0x00000016100d7223 */ /* 0x000fe2000000000d */
[----:B------:R-:W-:Y:S01]  /*8210*/  FMUL R21, R2, R21 ;  /* 0x0000001502157220 */ /* 0x000fe20000400000 */
[----:B------:R-:W-:Y:S01]  /*8220*/  F2FP.F16.E4M3.UNPACK_B R24, R5.H1 ;  /* 0x00000005ff18723e */ /* 0x000fe200030006ff */
[----:B------:R-:W-:Y:S01]  /*8230*/  FFMA R20, R16, R20, R19 ;  /* 0x0000001410147223 */ /* 0x000fe20000000013 */
[----:B------:R-:W-:Y:S02]  /*8240*/  HADD2.F32 R22, -RZ, R23.H1_H1 ;  /* 0x30000017ff167230 */ /* 0x000fe40000004100 */
[----:B------:R-:W-:Y:S01]  /*8250*/  FMUL R19, R2, R30 ;  /* 0x0000001e02137220 */ /* 0x000fe20000400000 */
[----:B------:R-:W-:Y:S01]  /*8260*/  FFMA R21, R16, R26, R21 ;  /* 0x0000001a10157223 */ /* 0x000fe20000000015 */
[--C-:B------:R-:W-:Y:S02]  /*8270*/  HADD2.F32 R26, -RZ, R24.reuse.H0_H0 ;  /* 0x20000018ff1a7230 */ /* 0x100fe40000004100 */
[----:B------:R-:W-:Y:S01]  /*8280*/  FMUL R23, R2, R28 ;  /* 0x0000001c02177220 */ /* 0x000fe20000400000 */
[----:B------:R-:W-:Y:S01]  /*8290*/  FFMA R22, R16, R22, R19 ;  /* 0x0000001610167223 */ /* 0x000fe20000000013 */
[-C--:B------:R-:W-:Y:S01]  /*82a0*/  F2FP.F16.E4M3.UNPACK_B R27, R6.reuse ;  /* 0x00000006ff1b723e */ /* 0x080fe200020006ff */
[----:B------:R-:W-:Y:S01]  /*82b0*/  HADD2.F32 R24, -RZ, R24.H1_H1 ;  /* 0x30000018ff187230 */ /* 0x000fe20000004100 */
[----:B------:R-:W-:Y:S01]  /*82c0*/  F2FP.F16.E4M3.UNPACK_B R19, R6.H1 ;  /* 0x00000006ff13723e */ /* 0x000fe200030006ff */
[----:B------:R-:W-:Y:S01]  /*82d0*/  FMUL R25, R2, R25 ;  /* 0x0000001902197220 */ /* 0x000fe20000400000 */
[----:B------:R-:W-:Y:S01]  /*82e0*/  FFMA R23, R16, R26, R23 ;  /* 0x0000001a10177223 */ /* 0x000fe20000000017 */
[----:B------:R-:W-:-:S02]  /*82f0*/  HADD2.F32 R26, -RZ, R27.H0_H0 ;  /* 0x2000001bff1a7230 */ /* 0x000fc40000004100 */
[--C-:B------:R-:W-:Y:S02]  /*8300*/  HADD2.F32 R30, -RZ, R19.reuse.H0_H0 ;  /* 0x20000013ff1e7230 */ /* 0x100fe40000004100 */
[----:B------:R-:W-:Y:S01]  /*8310*/  FFMA R24, R16, R24, R25 ;  /* 0x0000001810187223 */ /* 0x000fe20000000019 */
[----:B------:R-:W-:Y:S02]  /*8320*/  HADD2.F32 R32, -RZ, R19.H1_H1 ;  /* 0x30000013ff207230 */ /* 0x000fe40000004100 */
[----:B------:R-:W-:Y:S01]  /*8330*/  FMUL R19, R2, R34 ;  /* 0x0000002202137220 */ /* 0x000fe20000400000 */
[----:B------:R-:W-:-:S03]  /*8340*/  HADD2.F32 R28, -RZ, R27.H1_H1 ;  /* 0x3000001bff1c7230 */ /* 0x000fc60000004100 */
[----:B------:R-:W-:Y:S01]  /*8350*/  FFMA R19, R16, R26, R19 ;  /* 0x0000001a10137223 */ /* 0x000fe20000000013 */
[----:B------:R-:W-:Y:S02]  /*8360*/  F2FP.SATFINITE.E4M3.F32.PACK_AB_MERGE_C R12, R12, R17, RZ ;  /* 0x000000110c0c723e */ /* 0x000fe400048070ff */
[----:B------:R-:W-:Y:S02]  /*8370*/  F2FP.SATFINITE.E4M3.F32.PACK_AB_MERGE_C R14, R14, R229, RZ ;  /* 0x000000e50e0e723e */ /* 0x000fe400048070ff */
[----:B------:R-:W-:Y:S02]  /*8380*/  F2FP.SATFINITE.E4M3.F32.PACK_AB_MERGE_C R18, R18, R15, RZ ;  /* 0x0000000f1212723e */ /* 0x000fe400048070ff */
[----:B------:R-:W-:Y:S02]  /*8390*/  F2FP.SATFINITE.E4M3.F32.PACK_AB_MERGE_C R20, R20, R13, RZ ;  /* 0x0000000d1414723e */ /* 0x000fe400048070ff */
[----:B------:R-:W-:Y:S02]  /*83a0*/  F2FP.SATFINITE.E4M3.F32.PACK_AB_MERGE_C R22, R22, R21, RZ ;  /* 0x000000151616723e */ /* 0x000fe400048070ff */
[----:B------:R-:W-:Y:S01]  /*83b0*/  F2FP.SATFINITE.E4M3.F32.PACK_AB_MERGE_C R24, R24, R23, RZ ;  /* 0x000000171818723e */ /* 0x000fe200048070ff */
[C---:B-----5:R-:W-:Y:S01]  /*83c0*/  FMUL R25, R2.reuse, R33 ;  /* 0x0000002102197220 */ /* 0x060fe20000400000 */
[----:B--2---:R-:W-:-:S03]  /*83d0*/  FMUL R27, R2, R31 ;  /* 0x0000001f021b7220 */ /* 0x004fc60000400000 */
[----:B------:R-:W-:Y:S01]  /*83e0*/  FFMA R26, R16, R28, R25 ;  /* 0x0000001c101a7223 */ /* 0x000fe20000000019 */
[----:B---3--:R-:W-:Y:S01]  /*83f0*/  FMUL R29, R2, R29 ;  /* 0x0000001d021d7220 */ /* 0x008fe20000400000 */
[----:B------:R-:W-:-:S03]  /*8400*/  FFMA R27, R16, R30, R27 ;  /* 0x0000001e101b7223 */ /* 0x000fc6000000001b */
[----:B------:R-:W-:Y:S01]  /*8410*/  FFMA R28, R16, R32, R29 ;  /* 0x00000020101c7223 */ /* 0x000fe2000000001d */
[----:B------:R-:W-:-:S04]  /*8420*/  F2FP.SATFINITE.E4M3.F32.PACK_AB_MERGE_C R26, R26, R19, RZ ;  /* 0x000000131a1a723e */ /* 0x000fc800048070ff */
[----:B------:R-:W-:Y:S01]  /*8430*/  F2FP.SATFINITE.E4M3.F32.PACK_AB_MERGE_C R28, R28, R27, RZ ;  /* 0x0000001b1c1c723e */ /* 0x000fe200048070ff */
[----:B------:R-:W-:Y:S06]  /*8440*/  @P0 BRA `(.L_x_88) ;  /* 0x0000000000040947 */ /* 0x000fec0003800000 */
[----:B------:R-:W-:-:S04]  /*8450*/  DEPBAR.LE SB0, 0x1 ;  /* 0x000080400000791a */ /* 0x000fc80000000000 */
.L_x_88:
        /* <DEDUP_REMOVED lines=16> */
[----:B---3--:R-:W3:Y:S02]  /*8560*/  FENCE.VIEW.ASYNC.S ;  /* 0x00000000000073c6 */ /* 0x008ee40000000000 */
[----:B---3--:R-:W-:Y:S06]  /*8570*/  BAR.SYNC.DEFER_BLOCKING 0x1, 0x100 ;  /* 0x0044000000007b1d */ /* 0x008fec0000010000 */
[----:B--2---:R-:W-:Y:S05]  /*8580*/  @P0 BRA `(.L_x_90) ;  /* 0x0000000000200947 */ /* 0x004fea0003800000 */
[----:B------:R-:W-:Y:S02]  /*8590*/  UIADD3 UR8, UP0, UR58, 0x4f0, URZ ;  /* 0x000004f03a087890 */ /* 0x000fe4000ff1e03f */
[----:B------:R-:W-:Y:S02]  /*85a0*/  UIADD3 UR6, UR46, 0x80, URZ ;  /* 0x000000802e067890 */ /* 0x000fe4000fffe03f */
[----:B------:R-:W-:Y:S02]  /*85b0*/  UIADD3 UR5, UR45, 0x20, URZ ;  /* 0x000000202d057890 */ /* 0x000fe4000fffe03f */
[----:B------:R-:W-:Y:S02]  /*85c0*/  UIADD3 UR4, UR51, 0x5100, URZ ;  /* 0x0000510033047890 */ /* 0x000fe4000fffe03f */
[----:B------:R-:W-:Y:S01]  /*85d0*/  UIADD3.X UR9, URZ, UR59, URZ, UP0, !UPT ;  /* 0x0000003b3f097290 */ /* 0x000fe200087fe43f */
[----:B------:R-:W-:-:S08]  /*85e0*/  UMOV UR7, UR47 ;  /* 0x0000002f00077c82 */ /* 0x000fd00008000000 */
[----:B------:R2:W-:Y:S02]  /*85f0*/  UTMASTG.3D [UR4], [UR8] ;  /* 0x00000004080073b5 */ /* 0x0005e40008010000 */
[----:B--2---:R0:W-:Y:S02]  /*8600*/  UTMACMDFLUSH ;  /* 0x00000000000079b7 */ /* 0x0041e40000000000 */
.L_x_90:
[----:B------:R-:W-:Y:S05]  /*8610*/  BSYNC B0 ;  /* 0x0000000000007941 */ /* 0x000fea0003800000 */
.L_x_89:
[----:B------:R-:W-:Y:S04]  /*8620*/  BSSY B0, `(.L_x_91) ;  /* 0x000003c000007945 */ /* 0x000fe80003800000 */
[----:B------:R-:W-:Y:S05]  /*8630*/  @!P1 BRA `(.L_x_92) ;  /* 0x0000000000e89947 */ /* 0x000fea0003800000 */
[----:B------:R-:W-:-:S05]  /*8640*/  IMAD.U32 R12, RZ, RZ, UR50 ;  /* 0x00000032ff0c7e24 */ /* 0x000fca000f8e00ff */
[----:B------:R-:W-:-:S13]  /*8650*/  ISETP.NE.AND P3, PT, R12, 0x3, PT ;  /* 0x000000030c00780c */ /* 0x000fda0003f65270 */
[----:B------:R-:W-:Y:S05]  /*8660*/  @!P3 BRA `(.L_x_93) ;  /* 0x000000000004b947 */ /* 0x000fea0003800000 */
[----:B------:R-:W-:Y:S01]  /*8670*/  BPT.TRAP 0x1 ;  /* 0x000000040000795c */ /* 0x000fe20000300000 */
.L_x_93:
[----:B------:R-:W2:Y:S04]  /*8680*/  LDL R13, [R1+0xb8] ;  /* 0x0000b800010d7983 */ /* 0x000ea80000100800 */
[----:B------:R-:W3:Y:S01]  /*8690*/  LDL R12, [R1+0xb4] ;  /* 0x0000b400010c7983 */ /* 0x000ee20000100800 */
[----:B------:R-:W-:Y:S01]  /*86a0*/  BSSY B1, `(.L_x_94) ;  /* 0x0000005000017945 */ /* 0x000fe20003800000 */
[----:B--2---:R-:W-:Y:S02]  /*86b0*/  SHF.L.U32 R13, R13, 0x1f, RZ ;  /* 0x0000001f0d0d7819 */ /* 0x004fe400000006ff */
[----:B---3--:R-:W-:-:S04]  /*86c0*/  LEA R12, R12, UR51, 0x3 ;  /* 0x000000330c0c7c11 */ /* 0x008fc8000f8e18ff */
[----:B------:R-:W2:Y:S02]  /*86d0*/  SYNCS.PHASECHK.TRANS64.TRYWAIT P4, [R12+URZ+0x80], R13 ;  /* 0x0000800d0c0075a7 */ /* 0x000ea4000808017f */
[----:B--2---:R-:W-:Y:S05]  /*86e0*/  @!P4 BRA `(.L_x_95) ;  /* 0x0000006000e0c947 */ /* 0x004fea0003800000 */
.L_x_243:
[----:B------:R-:W-:Y:S05]  /*86f0*/  BSYNC B1 ;  /* 0x0000000000017941 */ /* 0x000fea0003800000 */
.L_x_94:
[----:B------:R-:W-:Y:S04]  /*8700*/  BSSY B1, `(.L_x_96) ;  /* 0x0000012000017945 */ /* 0x000fe80003800000 */
[----:B------:R-:W-:Y:S05]  /*8710*/  @P2 BRA `(.L_x_97) ;  /* 0x0000000000402947 */ /* 0x000fea0003800000 */
[----:B------:R-:W3:Y:S02]  /*8720*/  LDL R14, [R1+0xb4] ;  /* 0x0000b400010e7983 */ /* 0x000ee40000100800 */
[----:B---3--:R-:W-:-:S04]  /*8730*/  LEA R17, R14, R7, 0xc ;  /* 0x000000070e117211 */ /* 0x008fc800078e60ff */
[----:B------:R-:W-:Y:S01]  /*8740*/  IADD3 R3, R17, UR51, RZ ;  /* 0x0000003311037c10 */ /* 0x000fe2000fffe0ff */
[----:B------:R-:W-:Y:S04]  /*8750*/  LDS.U16 R4, [R17+UR51+0x100] ;  /* 0x0001003311047984 */ /* 0x000fe80008000400 */
[----:B------:R-:W-:Y:S01]  /*8760*/  IMAD.IADD R18, R3, 0x1, R8 ;  /* 0x0000000103127824 */ /* 0x000fe200078e0208 */
[----:B------:R-:W-:Y:S04]  /*8770*/  LDS.U16 R5, [R17+UR51+0x208] ;  /* 0x0002083311057984 */ /* 0x000fe80008000400 */
[----:B------:R-:W3:Y:S04]  /*8780*/  LDS.U16 R3, [R17+UR51+0x200] ;  /* 0x0002003311037984 */ /* 0x000ee80008000400 */
[----:B------:R-:W4:Y:S04]  /*8790*/  LDS.U16 R6, [R17+UR51+0x108] ;  /* 0x0001083311067984 */ /* 0x000f280008000400 */
[----:B--2---:R-:W-:Y:S04]  /*87a0*/  LDS.U16 R12, [R18+0x200] ;  /* 0x00020000120c7984 */ /* 0x004fe80000000400 */
[----:B------:R-:W2:Y:S04]  /*87b0*/  LDS.U16 R13, [R18+0x100] ;  /* 0x00010000120d7984 */ /* 0x000ea80000000400 */
[----:B------:R-:W-:Y:S04]  /*87c0*/  LDS.U16 R14, [R18+0x208] ;  /* 0x00020800120e7984 */ /* 0x000fe80000000400 */
[----:B------:R-:W5:Y:S01]  /*87d0*/  LDS.U16 R15, [R18+0x108] ;  /* 0x00010800120f7984 */ /* 0x000f620000000400 */
[----:B---3--:R-:W-:-:S02]  /*87e0*/  PRMT R3, R4, 0x5410, R3 ;  /* 0x0000541004037816 */ /* 0x008fc40000000003 */
[----:B----4-:R-:W-:Y:S02]  /*87f0*/  PRMT R4, R6, 0x5410, R5 ;  /* 0x0000541006047816 */ /* 0x010fe40000000005 */
[----:B--2---:R-:W-:Y:S02]  /*8800*/  PRMT R5, R13, 0x5410, R12 ;  /* 0x000054100d057816 */ /* 0x004fe4000000000c */
[----:B-----5:R-:W-:-:S07]  /*8810*/  PRMT R6, R15, 0x5410, R14 ;  /* 0x000054100f067816 */ /* 0x020fce000000000e */
.L_x_97:
[----:B------:R-:W-:Y:S05]  /*8820*/  BSYNC B1 ;  /* 0x0000000000017941 */ /* 0x000fea0003800000 */
.L_x_96:
[----:B------:R-:W-:Y:S01]  /*8830*/  @!PT LDS RZ, [RZ] ;  /* 0x00000000fffff984 */ /* 0x000fe20000000800 */
[----:B------:R-:W-:Y:S01]  /*8840*/  @!PT LDS RZ, [RZ] ;  /* 0x00000000fffff984 */ /* 0x000fe20000000800 */
[----:B------:R-:W-:Y:S01]  /*8850*/  @!PT LDS RZ, [RZ] ;  /* 0x00000000fffff984 */ /* 0x000fe20000000800 */
[----:B------:R-:W-:Y:S01]  /*8860*/  @!PT LDS RZ, [RZ] ;  /* 0x00000000fffff984 */ /* 0x000fe20000000800 */
[----:B------:R3:W-:Y:S06]  /*8870*/  MEMBAR.ALL.CTA ;  /* 0x0000000000007992 */ /* 0x0007ec0000008000 */
[----:B---3--:R-:W3:Y:S01]  /*8880*/  FENCE.VIEW.ASYNC.S ;  /* 0x00000000000073c6 */ /* 0x008ee20000000000 */
[----:B------:R-:W-:Y:S05]  /*8890*/  @!P3 BRA `(.L_x_98) ;  /* 0x000000000004b947 */ /* 0x000fea0003800000 */
[----:B------:R-:W-:Y:S01]  /*88a0*/  BPT.TRAP 0x1 ;  /* 0x000000040000795c */ /* 0x000fe20000300000 */
.L_x_98:
[----:B------:R-:W4:Y:S04]  /*88b0*/  LDL.LU R14, [R1+0xb4] ;  /* 0x0000b400010e7983 */ /* 0x000f280000300800 */
[----:B------:R-:W5:Y:S01]  /*88c0*/  LDL.LU R15, [R1+0xb8] ;  /* 0x0000b800010f7983 */ /* 0x000f620000300800 */
[C---:B--2---:R-:W-:Y:S02]  /*88d0*/  LEA R12, R11.reuse, UR51, 0x3 ;  /* 0x000000330b0c7c11 */ /* 0x044fe4000f8e18ff */
[----:B-1----:R-:W-:Y:S01]  /*88e0*/  IADD3 R11, R11, 0x1, RZ ;  /* 0x000000010b0b7810 */ /* 0x002fe20007ffe0ff */
[----:B------:R-:W1:Y:S01]  /*88f0*/  S2R R13, SR_CgaCtaId ;  /* 0x00000000000d7919 */ /* 0x000e620000008800 */
[----:B------:R-:W-:Y:S02]  /*8900*/  IADD3 R12, R12, 0xa0, RZ ;  /* 0x000000a00c0c7810 */ /* 0x000fe40007ffe0ff */
[----:B------:R-:W-:-:S04]  /*8910*/  ISETP.NE.AND P3, PT, R11, 0x4, PT ;  /* 0x000000040b00780c */ /* 0x000fc80003f65270 */
[----:B------:R-:W-:Y:S02]  /*8920*/  SEL R11, R11, RZ, P3 ;  /* 0x000000ff0b0b7207 */ /* 0x000fe40001800000 */
[----:B-1----:R-:W-:Y:S02]  /*8930*/  PRMT R12, R13, 0x654, R12 ;  /* 0x000006540d0c7816 */ /* 0x002fe4000000000c */
[----:B------:R-:W-:Y:S02]  /*8940*/  SEL R13, RZ, 0x1, P3 ;  /* 0x00000001ff0d7807 */ /* 0x000fe40001800000 */
[----:B---3--:R4:W-:Y:S02]  /*8950*/  SYNCS.ARRIVE.TRANS64.RED.A1T0 RZ, [R12+URZ], RZ ;  /* 0x000000ff0cff79a7 */ /* 0x0089e4000810043f */
[----:B------:R-:W-:Y:S01]  /*8960*/  LOP3.LUT R10, R10, R13, RZ, 0x3c, !PT ;  /* 0x0000000d0a0a7212 */ /* 0x000fe200078e3cff */
[----:B----4-:R-:W-:-:S05]  /*8970*/  VIADD R12, R14, 0x1 ;  /* 0x000000010e0c7836 */ /* 0x010fca0000000000 */
[----:B------:R-:W-:-:S04]  /*8980*/  ISETP.NE.AND P4, PT, R12, 0x4, PT ;  /* 0x000000040c00780c */ /* 0x000fc80003f85270 */
[----:B------:R-:W-:Y:S02]  /*8990*/  SEL R14, RZ, 0x1, P4 ;  /* 0x00000001ff0e7807 */ /* 0x000fe40002000000 */
[----:B------:R-:W-:Y:S02]  /*89a0*/  SEL R12, R12, RZ, P4 ;  /* 0x000000ff0c0c7207 */ /* 0x000fe40002000000 */
[----:B-----5:R-:W-:-:S03]  /*89b0*/  LOP3.LUT R15, R15, R14, RZ, 0x3c, !PT ;  /* 0x0000000e0f0f7212 */ /* 0x020fc600078e3cff */
[----:B------:R2:W-:Y:S04]  /*89c0*/  STL [R1+0xb4], R12 ;  /* 0x0000b40c01007387 */ /* 0x0005e80000100800 */
[----:B------:R2:W-:Y:S02]  /*89d0*/  STL [R1+0xb8], R15 ;  /* 0x0000b80f01007387 */ /* 0x0005e40000100800 */
.L_x_92:
[----:B------:R-:W-:Y:S05]  /*89e0*/  BSYNC B0 ;  /* 0x0000000000007941 */ /* 0x000fea0003800000 */
.L_x_91:
[----:B------:R-:W-:Y:S01]  /*89f0*/  F2FP.F16.E4M3.UNPACK_B R14, R3.H1 ;  /* 0x00000003ff0e723e */ /* 0x000fe200030006ff */
[C---:B------:R-:W-:Y:S01]  /*8a00*/  FMUL R193, R2.reuse, R193 ;  /* 0x000000c102c17220 */ /* 0x040fe20000400000 */
[----:B--2---:R-:W-:Y:S01]  /*8a10*/  F2FP.F16.E4M3.UNPACK_B R12, R3 ;  /* 0x00000003ff0c723e */ /* 0x004fe200020006ff */
        /* <DEDUP_REMOVED lines=63> */
.L_x_99:
        /* <DEDUP_REMOVED lines=22> */
[----:B------:R-:W-:Y:S01]  /*8f70*/  UIADD3.X UR9, URZ, UR59, URZ, UP0, !UPT ;  /* 0x0000003b3f097290 */ /* 0x000fe200087fe43f */
[----:B------:R-:W-:Y:S01]  /*8f80*/  UMOV UR6, UR46 ;  /* 0x0000002e00067c82 */ /* 0x000fe20008000000 */
[----:B------:R-:W-:-:S07]  /*8f90*/  UMOV UR7, UR47 ;  /* 0x0000002f00077c82 */ /* 0x000fce0008000000 */
[----:B------:R2:W-:Y:S02]  /*8fa0*/  UTMASTG.3D [UR4], [UR8] ;  /* 0x00000004080073b5 */ /* 0x0005e40008010000 */
[----:B--2---:R0:W-:Y:S02]  /*8fb0*/  UTMACMDFLUSH ;  /* 0x00000000000079b7 */ /* 0x0041e40000000000 */
.L_x_101:
[----:B------:R-:W-:Y:S05]  /*8fc0*/  BSYNC B0 ;  /* 0x0000000000007941 */ /* 0x000fea0003800000 */
.L_x_100:
[----:B------:R-:W-:Y:S04]  /*8fd0*/  BSSY B0, `(.L_x_102) ;  /* 0x000003c000007945 */ /* 0x000fe80003800000 */
[----:B------:R-:W-:Y:S05]  /*8fe0*/  @!P1 BRA `(.L_x_103) ;  /* 0x0000000000e89947 */ /* 0x000fea0003800000 */
[----:B------:R-:W-:-:S04]  /*8ff0*/  MOV R12, UR50 ;  /* 0x00000032000c7c02 */ /* 0x000fc80008000f00 */
[----:B------:R-:W-:-:S13]  /*9000*/  ISETP.NE.AND P3, PT, R12, 0x3, PT ;  /* 0x000000030c00780c */ /* 0x000fda0003f65270 */
[----:B------:R-:W-:Y:S05]  /*9010*/  @!P3 BRA `(.L_x_104) ;  /* 0x000000000004b947 */ /* 0x000fea0003800000 */
[----:B------:R-:W-:Y:S01]  /*9020*/  BPT.TRAP 0x1 ;  /* 0x000000040000795c */ /* 0x000fe20000300000 */
.L_x_104:
[----:B------:R-:W2:Y:S04]  /*9030*/  LDL R13, [R1+0xb8] ;  /* 0x0000b800010d7983 */ /* 0x000ea80000100800 */
[----:B------:R-:W3:Y:S01]  /*9040*/  LDL R12, [R1+0xb4] ;  /* 0x0000b400010c7983 */ /* 0x000ee20000100800 */
[----:B------:R-:W-:Y:S01]  /*9050*/  BSSY B1, `(.L_x_105) ;  /* 0x0000005000017945 */ /* 0x000fe20003800000 */
[----:B--2---:R-:W-:Y:S02]  /*9060*/  SHF.L.U32 R13, R13, 0x1f, RZ ;  /* 0x0000001f0d0d7819 */ /* 0x004fe400000006ff */
[----:B---3--:R-:W-:-:S04]  /*9070*/  LEA R12, R12, UR51, 0x3 ;  /* 0x000000330c0c7c11 */ /* 0x008fc8000f8e18ff */
[----:B------:R-:W2:Y:S02]  /*9080*/  SYNCS.PHASECHK.TRANS64.TRYWAIT P4, [R12+URZ+0x80], R13 ;  /* 0x0000800d0c0075a7 */ /* 0x000ea4000808017f */
[----:B--2---:R-:W-:Y:S05]  /*9090*/  @!P4 BRA `(.L_x_106) ;  /* 0x000000580088c947 */ /* 0x004fea0003800000 */
.L_x_244:
[----:B------:R-:W-:Y:S05]  /*90a0*/  BSYNC B1 ;  /* 0x0000000000017941 */ /* 0x000fea0003800000 */
.L_x_105:
[----:B------:R-:W-:Y:S04]  /*90b0*/  BSSY B1, `(.L_x_107) ;  /* 0x0000012000017945 */ /* 0x000fe80003800000 */
[----:B------:R-:W-:Y:S05]  /*90c0*/  @P2 BRA `(.L_x_108) ;  /* 0x0000000000402947 */ /* 0x000fea0003800000 */
[----:B------:R-:W3:Y:S02]  /*90d0*/  LDL R14, [R1+0xb4] ;  /* 0x0000b400010e7983 */ /* 0x000ee40000100800 */
[----:B---3--:R-:W-:-:S05]  /*90e0*/  LEA R17, R14, R7, 0xc ;  /* 0x000000070e117211 */ /* 0x008fca00078e60ff */
[----:B------:R-:W-:Y:S01]  /*90f0*/  VIADD R3, R17, UR51 ;  /* 0x0000003311037c36 */ /* 0x000fe20008000000 */
[----:B------:R-:W-:Y:S04]  /*9100*/  LDS.U16 R4, [R17+UR51+0x100] ;  /* 0x0001003311047984 */ /* 0x000fe80008000400 */
[----:B------:R-:W-:Y:S01]  /*9110*/  IADD3 R18, R3, R8, RZ ;  /* 0x0000000803127210 */ /* 0x000fe20007ffe0ff */
        /* <DEDUP_REMOVED lines=11> */
.L_x_108:
[----:B------:R-:W-:Y:S05]  /*91d0*/  BSYNC B1 ;  /* 0x0000000000017941 */ /* 0x000fea0003800000 */
.L_x_107:
        /* <DEDUP_REMOVED lines=8> */
.L_x_109:
[----:B------:R-:W4:Y:S04]  /*9260*/  LDL.LU R14, [R1+0xb4] ;  /* 0x0000b400010e7983 */ /* 0x000f280000300800 */
[----:B------:R-:W5:Y:S01]  /*9270*/  LDL.LU R15, [R1+0xb8] ;  /* 0x0000b800010f7983 */ /* 0x000f620000300800 */
[C---:B--2---:R-:W-:Y:S01]  /*9280*/  LEA R12, R11.reuse, UR51, 0x3 ;  /* 0x000000330b0c7c11 */ /* 0x044fe2000f8e18ff */
[----:B-1----:R-:W-:Y:S01]  /*9290*/  VIADD R11, R11, 0x1 ;  /* 0x000000010b0b7836 */ /* 0x002fe20000000000 */
[----:B------:R-:W1:Y:S02]  /*92a0*/  S2R R13, SR_CgaCtaId ;  /* 0x00000000000d7919 */ /* 0x000e640000008800 */
[----:B------:R-:W-:Y:S02]  /*92b0*/  IADD3 R12, R12, 0xa0, RZ ;  /* 0x000000a00c0c7810 */ /* 0x000fe40007ffe0ff */
[----:B------:R-:W-:-:S04]  /*92c0*/  ISETP.NE.AND P3, PT, R11, 0x4, PT ;  /* 0x000000040b00780c */ /* 0x000fc80003f65270 */
[----:B------:R-:W-:Y:S02]  /*92d0*/  SEL R11, R11, RZ, P3 ;  /* 0x000000ff0b0b7207 */ /* 0x000fe40001800000 */
[----:B-1----:R-:W-:Y:S02]  /*92e0*/  PRMT R12, R13, 0x654, R12 ;  /* 0x000006540d0c7816 */ /* 0x002fe4000000000c */
[----:B------:R-:W-:Y:S02]  /*92f0*/  SEL R13, RZ, 0x1, P3 ;  /* 0x00000001ff0d7807 */ /* 0x000fe40001800000 */
[----:B---3--:R4:W-:Y:S02]  /*9300*/  SYNCS.ARRIVE.TRANS64.RED.A1T0 RZ, [R12+URZ], RZ ;  /* 0x000000ff0cff79a7 */ /* 0x0089e4000810043f */
[----:B------:R-:W-:Y:S02]  /*9310*/  LOP3.LUT R10, R10, R13, RZ, 0x3c, !PT ;  /* 0x0000000d0a0a7212 */ /* 0x000fe400078e3cff */
[----:B----4-:R-:W-:-:S04]  /*9320*/  IADD3 R12, R14, 0x1, RZ ;  /* 0x000000010e0c7810 */ /* 0x010fc80007ffe0ff */
[----:B------:R-:W-:-:S04]  /*9330*/  ISETP.NE.AND P4, PT, R12, 0x4, PT ;  /* 0x000000040c00780c */ /* 0x000fc80003f85270 */
[----:B------:R-:W-:Y:S02]  /*9340*/  SEL R14, RZ, 0x1, P4 ;  /* 0x00000001ff0e7807 */ /* 0x000fe40002000000 */
[----:B------:R-:W-:Y:S02]  /*9350*/  SEL R12, R12, RZ, P4 ;  /* 0x000000ff0c0c7207 */ /* 0x000fe40002000000 */
[----:B-----5:R-:W-:-:S03]  /*9360*/  LOP3.LUT R15, R15, R14, RZ, 0x3c, !PT ;  /* 0x0000000e0f0f7212 */ /* 0x020fc600078e3cff */
[----:B------:R2:W-:Y:S04]  /*9370*/  STL [R1+0xb4], R12 ;  /* 0x0000b40c01007387 */ /* 0x0005e80000100800 */
[----:B------:R2:W-:Y:S02]  /*9380*/  STL [R1+0xb8], R15 ;  /* 0x0000b80f01007387 */ /* 0x0005e40000100800 */
.L_x_103:
[----:B------:R-:W-:Y:S05]  /*9390*/  BSYNC B0 ;  /* 0x0000000000007941 */ /* 0x000fea0003800000 */
.L_x_102:
[----:B------:R-:W3:Y:S04]  /*93a0*/  LDL.LU R13, [R1+0x34] ;  /* 0x00003400010d7983 */ /* 0x000ee80000300800 */
[----:B--2---:R-:W2:Y:S04]  /*93b0*/  LDL.LU R15, [R1+0x38] ;  /* 0x00003800010f7983 */ /* 0x004ea80000300800 */
[----:B------:R-:W4:Y:S04]  /*93c0*/  LDL.LU R17, [R1+0x3c] ;  /* 0x00003c0001117983 */ /* 0x000f280000300800 */
[----:B------:R-:W5:Y:S04]  /*93d0*/  LDL.LU R31, [R1+0x40] ;  /* 0x00004000011f7983 */ /* 0x000f680000300800 */
[----:B------:R-:W4:Y:S04]  /*93e0*/  LDL.LU R29, [R1+0x44] ;  /* 0x00004400011d7983 */ /* 0x000f280000300800 */
[----:B------:R-:W4:Y:S04]  /*93f0*/  LDL.LU R21, [R1+0x48] ;  /* 0x0000480001157983 */ /* 0x000f280000300800 */
[----:B------:R-:W4:Y:S04]  /*9400*/  LDL.LU R35, [R1+0x4c] ;  /* 0x00004c0001237983 */ /* 0x000f280000300800 */
[----:B------:R-:W4:Y:S01]  /*9410*/  LDL.LU R26, [R1+0x50] ;  /* 0x00005000011a7983 */ /* 0x000f220000300800 */
[----:B------:R-:W-:-:S02]  /*9420*/  F2FP.F16.E4M3.UNPACK_B R12, R3 ;  /* 0x00000003ff0c723e */ /* 0x000fc400020006ff */
[----:B------:R-:W-:Y:S01]  /*9430*/  F2FP.F16.E4M3.UNPACK_B R14, R3.H1 ;  /* 0x00000003ff0e723e */ /* 0x000fe200030006ff */
[----:B------:R-:W4:Y:S01]  /*9440*/  LDL.LU R23, [R1+0x54] ;  /* 0x0000540001177983 */ /* 0x000f220000300800 */
[----:B------:R-:W-:Y:S01]  /*9450*/  F2FP.F16.E4M3.UNPACK_B R19, R4 ;  /* 0x00000004ff13723e */ /* 0x000fe200020006ff */
[--C-:B------:R-:W-:Y:S02]  /*9460*/  HADD2.F32 R18, -RZ, R12.reuse.H0_H0 ;  /* 0x2000000cff127230 */ /* 0x100fe40000004100 */
[----:B------:R-:W4:Y:S01]  /*9470*/  LDL.LU R32, [R1+0x58] ;  /* 0x0000580001207983 */ /* 0x000f220000300800 */
[----:B------:R-:W-:-:S03]  /*9480*/  HADD2.F32 R12, -RZ, R12.H1_H1 ;  /* 0x3000000cff0c7230 */ /* 0x000fc60000004100 */
[----:B------:R-:W4:Y:S04]  /*9490*/  LDL.LU R30, [R1+0x5c] ;  /* 0x00005c00011e7983 */ /* 0x000f280000300800 */
[----:B------:R-:W4:Y:S01]  /*94a0*/  LDL.LU R27, [R1+0x60] ;  /* 0x00006000011b7983 */ /* 0x000f220000300800 */
[----:B------:R-:W-:-:S03]  /*94b0*/  HADD2.F32 R22, -RZ, R19.H1_H1 ;  /* 0x30000013ff167230 */ /* 0x000fc60000004100 */
[----:B------:R-:W4:Y:S04]  /*94c0*/  LDL.LU R34, [R1+0x64] ;  /* 0x0000640001227983 */ /* 0x000f280000300800 */
[----:B------:R-:W4:Y:S01]  /*94d0*/  LDL.LU R33, [R1+0x68] ;  /* 0x0000680001217983 */ /* 0x000f220000300800 */
[C---:B---3--:R-:W-:Y:S01]  /*94e0*/  FMUL R13, R2.reuse, R13 ;  /* 0x0000000d020d7220 */ /* 0x048fe20000400000 */
[----:B--2---:R-:W-:-:S03]  /*94f0*/  FMUL R15, R2, R15 ;  /* 0x0000000f020f7220 */ /* 0x004fc60000400000 */
[C---:B------:R-:W-:Y:S01]  /*9500*/  FFMA R13, R16.reuse, R18, R13 ;  /* 0x00000012100d7223 */ /* 0x040fe2000000000d */
[----:B------:R-:W-:Y:S02]  /*9510*/  HADD2.F32 R18, -RZ, R19.H0_H0 ;  /* 0x20000013ff127230 */ /* 0x000fe40000004100 */
[----:B------:R-:W-:Y:S01]  /*9520*/  FFMA R12, R16, R12, R15 ;  /* 0x0000000c100c7223 */ /* 0x000fe2000000000f */
[C---:B-----5:R-:W-:Y:S01]  /*9530*/  FMUL R15, R2.reuse, R31 ;  /* 0x0000001f020f7220 */ /* 0x060fe20000400000 */
[----:B----4-:R-:W-:Y:S02]  /*9540*/  FMUL R19, R2, R29 ;  /* 0x0000001d02137220 */ /* 0x010fe40000400000 */
[----:B------:R-:W2:Y:S04]  /*9550*/  LDL.LU R29, [R1+0x6c] ;  /* 0x00006c00011d7983 */ /* 0x000ea80000300800 */
[----:B------:R-:W3:Y:S01]  /*9560*/  LDL.LU R31, [R1+0x70] ;  /* 0x00007000011f7983 */ /* 0x000ee20000300800 */
[----:B------:R-:W-:-:S02]  /*9570*/  HADD2.F32 R20, -RZ, R14.H0_H0 ;  /* 0x2000000eff147230 */ /* 0x000fc40000004100 */
[C---:B------:R-:W-:Y:S01]  /*9580*/  FMUL R17, R2.reuse, R17 ;  /* 0x0000001102117220 */ /* 0x040fe20000400000 */
[----:B------:R-:W-:Y:S02]  /*9590*/  HADD2.F32 R14, -RZ, R14.H1_H1 ;  /* 0x3000000eff0e7230 */ /* 0x000fe40000004100 */
[----:B------:R-:W-:Y:S01]  /*95a0*/  FMUL R21, R2, R21 ;  /* 0x0000001502157220 */ /* 0x000fe20000400000 */
[C---:B------:R-:W-:Y:S01]  /*95b0*/  FFMA R17, R16.reuse, R20, R17 ;  /* 0x0000001410117223 */ /* 0x040fe20000000011 */
[----:B------:R-:W-:Y:S01]  /*95c0*/  F2FP.F16.E4M3.UNPACK_B R20, R4.H1 ;  /* 0x00000004ff14723e */ /* 0x000fe200030006ff */
[C---:B------:R-:W-:Y:S01]  /*95d0*/  FFMA R19, R16.reuse, R18, R19 ;  /* 0x0000001210137223 */ /* 0x040fe20000000013 */
[C---:B------:R-:W-:Y:S01]  /*95e0*/  FFMA R18, R16.reuse, R22, R21 ;  /* 0x0000001610127223 */ /* 0x040fe20000000015 */
[----:B------:R-:W-:Y:S01]  /*95f0*/  F2FP.F16.E4M3.UNPACK_B R24, R5 ;  /* 0x00000005ff18723e */ /* 0x000fe200020006ff */
[----:B------:R-:W-:Y:S01]  /*9600*/  FFMA R14, R16, R14, R15 ;  /* 0x0000000e100e7223 */ /* 0x000fe2000000000f */
[----:B------:R-:W-:-:S02]  /*9610*/  HADD2.F32 R22, -RZ, R20.H0_H0 ;  /* 0x20000014ff167230 */ /* 0x000fc40000004100 */
[C---:B------:R-:W-:Y:S01]  /*9620*/  FMUL R15, R2.reuse, R35 ;  /* 0x00000023020f7220 */ /* 0x040fe20000400000 */
[----:B------:R-:W-:Y:S02]  /*9630*/  HADD2.F32 R20, -RZ, R20.H1_H1 ;  /* 0x30000014ff147230 */ /* 0x000fe40000004100 */
[C---:B------:R-:W-:Y:S01]  /*9640*/  FMUL R21, R2.reuse, R26 ;  /* 0x0000001a02157220 */ /* 0x040fe20000400000 */
[--C-:B------:R-:W-:Y:S02]  /*9650*/  HADD2.F32 R26, -RZ, R24.reuse.H0_H0 ;  /* 0x20000018ff1a7230 */ /* 0x100fe40000004100 */
[----:B------:R-:W-:Y:S01]  /*9660*/  FMUL R23, R2, R23 ;  /* 0x0000001702177220 */ /* 0x000fe20000400000 */
[----:B------:R-:W-:Y:S01]  /*9670*/  F2FP.F16.E4M3.UNPACK_B R25, R5.H1 ;  /* 0x00000005ff19723e */ /* 0x000fe200030006ff */
[C---:B------:R-:W-:Y:S01]  /*9680*/  FFMA R15, R16.reuse, R22, R15 ;  /* 0x00000016100f7223 */ /* 0x040fe2000000000f */
[----:B------:R-:W-:Y:S01]  /*9690*/  FFMA R20, R16, R20, R21 ;  /* 0x0000001410147223 */ /* 0x000fe20000000015 */
[----:B------:R-:W-:-:S02]  /*96a0*/  HADD2.F32 R22, -RZ, R24.H1_H1 ;  /* 0x30000018ff167230 */ /* 0x000fc40000004100 */
[----:B------:R-:W-:Y:S01]  /*96b0*/  FMUL R21, R2, R32 ;  /* 0x0000002002157220 */ /* 0x000fe20000400000 */
[----:B------:R-:W-:Y:S01]  /*96c0*/  FFMA R23, R16, R26, R23 ;  /* 0x0000001a10177223 */ /* 0x000fe20000000017 */
[--C-:B------:R-:W-:Y:S02]  /*96d0*/  HADD2.F32 R24, -RZ, R25.reuse.H0_H0 ;  /* 0x20000019ff187230 */ /* 0x100fe40000004100 */
[----:B------:R-:W-:Y:S02]  /*96e0*/  HADD2.F32 R26, -RZ, R25.H1_H1 ;  /* 0x30000019ff1a7230 */ /* 0x000fe40000004100 */
[----:B------:R-:W-:Y:S01]  /*96f0*/  FMUL R25, R2, R30 ;  /* 0x0000001e02197220 */ /* 0x000fe20000400000 */
[----:B------:R-:W-:Y:S01]  /*9700*/  FFMA R22, R16, R22, R21 ;  /* 0x0000001610167223 */ /* 0x000fe20000000015 */
[----:B------:R-:W-:Y:S01]  /*9710*/  FMUL R27, R2, R27 ;  /* 0x0000001b021b7220 */ /* 0x000fe20000400000 */
[-C--:B------:R-:W-:Y:S02]  /*9720*/  F2FP.F16.E4M3.UNPACK_B R28, R6.reuse ;  /* 0x00000006ff1c723e */ /* 0x080fe400020006ff */
[----:B------:R-:W-:Y:S01]  /*9730*/  F2FP.F16.E4M3.UNPACK_B R21, R6.H1 ;  /* 0x00000006ff15723e */ /* 0x000fe200030006ff */
[C---:B------:R-:W-:Y:S01]  /*9740*/  FFMA R25, R16.reuse, R24, R25 ;  /* 0x0000001810197223 */ /* 0x040fe20000000019 */
[----:B------:R-:W-:Y:S01]  /*9750*/  FFMA R24, R16, R26, R27 ;  /* 0x0000001a10187223 */ /* 0x000fe2000000001b */
[----:B------:R-:W-:-:S02]  /*9760*/  HADD2.F32 R26, -RZ, R28.H0_H0 ;  /* 0x2000001cff1a7230 */ /* 0x000fc40000004100 */
[--C-:B------:R-:W-:Y:S02]  /*9770*/  HADD2.F32 R30, -RZ, R21.reuse.H0_H0 ;  /* 0x20000015ff1e7230 */ /* 0x100fe40000004100 */
[----:B------:R-:W-:Y:S02]  /*9780*/  HADD2.F32 R32, -RZ, R21.H1_H1 ;  /* 0x30000015ff207230 */ /* 0x000fe40000004100 */
[C---:B------:R-:W-:Y:S01]  /*9790*/  FMUL R21, R2.reuse, R34 ;  /* 0x0000002202157220 */ /* 0x040fe20000400000 */
[----:B------:R-:W-:Y:S02]  /*97a0*/  HADD2.F32 R28, -RZ, R28.H1_H1 ;  /* 0x3000001cff1c7230 */ /* 0x000fe40000004100 */
[----:B------:R-:W-:Y:S01]  /*97b0*/  FMUL R27, R2, R33 ;  /* 0x00000021021b7220 */ /* 0x000fe20000400000 */
[----:B------:R-:W-:-:S03]  /*97c0*/  FFMA R21, R16, R26, R21 ;  /* 0x0000001a10157223 */ /* 0x000fc60000000015 */
[----:B------:R-:W-:Y:S01]  /*97d0*/  FFMA R26, R16, R28, R27 ;  /* 0x0000001c101a7223 */ /* 0x000fe2000000001b */
[----:B------:R-:W-:Y:S02]  /*97e0*/  F2FP.SATFINITE.E4M3.F32.PACK_AB_MERGE_C R12, R12, R13, RZ ;  /* 0x0000000d0c0c723e */ /* 0x000fe400048070ff */
[----:B------:R-:W-:Y:S02]  /*97f0*/  F2FP.SATFINITE.E4M3.F32.PACK_AB_MERGE_C R14, R14, R17, RZ ;  /* 0x000000110e0e723e */ /* 0x000fe400048070ff */
[----:B------:R-:W-:Y:S02]  /*9800*/  F2FP.SATFINITE.E4M3.F32.PACK_AB_MERGE_C R18, R18, R19, RZ ;  /* 0x000000131212723e */ /* 0x000fe400048070ff */
[----:B------:R-:W-:Y:S02]  /*9810*/  F2FP.SATFINITE.E4M3.F32.PACK_AB_MERGE_C R20, R20, R15, RZ ;  /* 0x0000000f1414723e */ /* 0x000fe400048070ff */
[----:B------:R-:W-:Y:S02]  /*9820*/  F2FP.SATFINITE.E4M3.F32.PACK_AB_MERGE_C R22, R22, R23, RZ ;  /* 0x000000171616723e */ /* 0x000fe400048070ff */
[----:B------:R-:W-:-:S02]  /*9830*/  F2FP.SATFINITE.E4M3.F32.PACK_AB_MERGE_C R24, R24, R25, RZ ;  /* 0x000000191818723e */ /* 0x000fc400048070ff */
[----:B------:R-:W-:Y:S01]  /*9840*/  F2FP.SATFINITE.E4M3.F32.PACK_AB_MERGE_C R26, R26, R21, RZ ;  /* 0x000000151a1a723e */ /* 0x000fe200048070ff */
[C---:B--2---:R-:W-:Y:S01]  /*9850*/  FMUL R29, R2.reuse, R29 ;  /* 0x0000001d021d7220 */ /* 0x044fe20000400000 */
[----:B---3--:R-:W-:-:S03]  /*9860*/  FMUL R31, R2, R31 ;  /* 0x0000001f021f7220 */ /* 0x008fc60000400000 */
[C---:B------:R-:W-:Y:S01]  /*9870*/  FFMA R29, R16.reuse, R30, R29 ;  /* 0x0000001e101d7223 */ /* 0x040fe2000000001d */
[----:B------:R-:W-:-:S05]  /*9880*/  FFMA R28, R16, R32, R31 ;  /* 0x00000020101c7223 */ /* 0x000fca000000001f */
[----:B------:R-:W-:Y:S01]  /*9890*/  F2FP.SATFINITE.E4M3.F32.PACK_AB_MERGE_C R28, R28, R29, RZ ;  /* 0x0000001d1c1c723e */ /* 0x000fe200048070ff */
[----:B------:R-:W-:Y:S06]  /*98a0*/  @P0 BRA `(.L_x_110) ;  /* 0x0000000000040947 */ /* 0x000fec0003800000 */
[----:B------:R-:W-:-:S04]  /*98b0*/  DEPBAR.LE SB0, 0x1 ;  /* 0x000080400000791a */ /* 0x000fc80000000000 */
.L_x_110:
        /* <DEDUP_REMOVED lines=27> */
.L_x_112:
[----:B------:R-:W-:Y:S05]  /*9a70*/  BSYNC B0 ;  /* 0x0000000000007941 */ /* 0x000fea0003800000 */
.L_x_111:
[----:B------:R-:W-:Y:S04]  /*9a80*/  BSSY B0, `(.L_x_113) ;  /* 0x000003c000007945 */ /* 0x000fe80003800000 */
[----:B------:R-:W-:Y:S05]  /*9a90*/  @!P1 BRA `(.L_x_114) ;  /* 0x0000000000e89947 */ /* 0x000fea0003800000 */
[----:B------:R-:W-:-:S04]  /*9aa0*/  MOV R12, UR50 ;  /* 0x00000032000c7c02 */ /* 0x000fc80008000f00 */
[----:B------:R-:W-:-:S13]  /*9ab0*/  ISETP.NE.AND P3, PT, R12, 0x3, PT ;  /* 0x000000030c00780c */ /* 0x000fda0003f65270 */
[----:B------:R-:W-:Y:S05]  /*9ac0*/  @!P3 BRA `(.L_x_115) ;  /* 0x000000000004b947 */ /* 0x000fea0003800000 */
[----:B------:R-:W-:Y:S01]  /*9ad0*/  BPT.TRAP 0x1 ;  /* 0x000000040000795c */ /* 0x000fe20000300000 */
.L_x_115:
[----:B------:R-:W2:Y:S04]  /*9ae0*/  LDL R13, [R1+0xb8] ;  /* 0x0000b800010d7983 */ /* 0x000ea80000100800 */
[----:B------:R-:W3:Y:S01]  /*9af0*/  LDL R12, [R1+0xb4] ;  /* 0x0000b400010c7983 */ /* 0x000ee20000100800 */
[----:B------:R-:W-:Y:S01]  /*9b00*/  BSSY B1, `(.L_x_116) ;  /* 0x0000005000017945 */ /* 0x000fe20003800000 */
[----:B--2---:R-:W-:Y:S02]  /*9b10*/  SHF.L.U32 R13, R13, 0x1f, RZ ;  /* 0x0000001f0d0d7819 */ /* 0x004fe400000006ff */
[----:B---3--:R-:W-:-:S04]  /*9b20*/  LEA R12, R12, UR51, 0x3 ;  /* 0x000000330c0c7c11 */ /* 0x008fc8000f8e18ff */
[----:B------:R-:W2:Y:S02]  /*9b30*/  SYNCS.PHASECHK.TRANS64.TRYWAIT P4, [R12+URZ+0x80], R13 ;  /* 0x0000800d0c0075a7 */ /* 0x000ea4000808017f */
[----:B--2---:R-:W-:Y:S05]  /*9b40*/  @!P4 BRA `(.L_x_117) ;  /* 0x0000004c00f0c947 */ /* 0x004fea0003800000 */
.L_x_245:
[----:B------:R-:W-:Y:S05]  /*9b50*/  BSYNC B1 ;  /* 0x0000000000017941 */ /* 0x000fea0003800000 */
.L_x_116:
[----:B------:R-:W-:Y:S04]  /*9b60*/  BSSY B1, `(.L_x_118) ;  /* 0x0000012000017945 */ /* 0x000fe80003800000 */
[----:B------:R-:W-:Y:S05]  /*9b70*/  @P2 BRA `(.L_x_119) ;  /* 0x0000000000402947 */ /* 0x000fea0003800000 */
[----:B------:R-:W3:Y:S02]  /*9b80*/  LDL R14, [R1+0xb4] ;  /* 0x0000b400010e7983 */ /* 0x000ee40000100800 */
[----:B---3--:R-:W-:-:S05]  /*9b90*/  IMAD R17, R14, 0x1000, R7 ;  /* 0x000010000e117824 */ /* 0x008fca00078e0207 */
[----:B------:R-:W-:Y:S01]  /*9ba0*/  IADD3 R3, R17, UR51, RZ ;  /* 0x0000003311037c10 */ /* 0x000fe2000fffe0ff */
[----:B------:R-:W-:Y:S03]  /*9bb0*/  LDS.U16 R4, [R17+UR51+0x100] ;  /* 0x0001003311047984 */ /* 0x000fe60008000400 */
        /* <DEDUP_REMOVED lines=12> */
.L_x_119:
[----:B------:R-:W-:Y:S05]  /*9c80*/  BSYNC B1 ;  /* 0x0000000000017941 */ /* 0x000fea0003800000 */
.L_x_118:
        /* <DEDUP_REMOVED lines=8> */
.L_x_120:
[----:B------:R-:W4:Y:S04]  /*9d10*/  LDL.LU R14, [R1+0xb4] ;  /* 0x0000b400010e7983 */ /* 0x000f280000300800 */
[----:B------:R-:W5:Y:S01]  /*9d20*/  LDL.LU R15, [R1+0xb8] ;  /* 0x0000b800010f7983 */ /* 0x000f620000300800 */
[C---:B--2---:R-:W-:Y:S02]  /*9d30*/  LEA R12, R11.reuse, UR51, 0x3 ;  /* 0x000000330b0c7c11 */ /* 0x044fe4000f8e18ff */
[----:B-1----:R-:W-:Y:S01]  /*9d40*/  IADD3 R11, R11, 0x1, RZ ;  /* 0x000000010b0b7810 */ /* 0x002fe20007ffe0ff */
[----:B------:R-:W1:Y:S02]  /*9d50*/  S2R R13, SR_CgaCtaId ;  /* 0x00000000000d7919 */ /* 0x000e640000008800 */
[----:B------:R-:W-:Y:S01]  /*9d60*/  VIADD R12, R12, 0xa0 ;  /* 0x000000a00c0c7836 */ /* 0x000fe20000000000 */
        /* <DEDUP_REMOVED lines=13> */
.L_x_114:
[----:B------:R-:W-:Y:S05]  /*9e40*/  BSYNC B0 ;  /* 0x0000000000007941 */ /* 0x000fea0003800000 */
.L_x_113:
        /* <DEDUP_REMOVED lines=66> */
.L_x_121:
        /* <DEDUP_REMOVED lines=27> */
.L_x_123:
[----:B------:R-:W-:Y:S05]  /*a420*/  BSYNC B0 ;  /* 0x0000000000007941 */ /* 0x000fea0003800000 */
.L_x_122:
[----:B------:R-:W-:Y:S04]  /*a430*/  BSSY B0, `(.L_x_124) ;  /* 0x0000033000007945 */ /* 0x000fe80003800000 */
[----:B------:R-:W-:Y:S05]  /*a440*/  @!P1 BRA `(.L_x_125) ;  /* 0x0000000000c49947 */ /* 0x000fea0003800000 */
[----:B------:R-:W-:-:S05]  /*a450*/  IMAD.U32 R12, RZ, RZ, UR50 ;  /* 0x00000032ff0c7e24 */ /* 0x000fca000f8e00ff */
[----:B------:R-:W-:-:S13]  /*a460*/  ISETP.NE.AND P3, PT, R12, 0x3, PT ;  /* 0x000000030c00780c */ /* 0x000fda0003f65270 */
[----:B------:R-:W-:Y:S05]  /*a470*/  @!P3 BRA `(.L_x_126) ;  /* 0x000000000004b947 */ /* 0x000fea0003800000 */
[----:B------:R-:W-:Y:S01]  /*a480*/  BPT.TRAP 0x1 ;  /* 0x000000040000795c */ /* 0x000fe20000300000 */
.L_x_126:
[----:B------:R-:W2:Y:S04]  /*a490*/  LDL R13, [R1+0xb4] ;  /* 0x0000b400010d7983 */ /* 0x000ea80000100800 */
[----:B------:R-:W3:Y:S01]  /*a4a0*/  LDL.LU R12, [R1+0xb8] ;  /* 0x0000b800010c7983 */ /* 0x000ee20000300800 */
[----:B------:R-:W-:Y:S01]  /*a4b0*/  BSSY B1, `(.L_x_127) ;  /* 0x0000005000017945 */ /* 0x000fe20003800000 */
[----:B--2---:R-:W-:Y:S02]  /*a4c0*/  LEA R13, R13, UR51, 0x3 ;  /* 0x000000330d0d7c11 */ /* 0x004fe4000f8e18ff */
[----:B---3--:R-:W-:-:S04]  /*a4d0*/  SHF.L.U32 R12, R12, 0x1f, RZ ;  /* 0x0000001f0c0c7819 */ /* 0x008fc800000006ff */
[----:B------:R-:W2:Y:S02]  /*a4e0*/  SYNCS.PHASECHK.TRANS64.TRYWAIT P1, [R13+URZ+0x80], R12 ;  /* 0x0000800c0d0075a7 */ /* 0x000ea4000802017f */
[----:B--2---:R-:W-:Y:S05]  /*a4f0*/  @!P1 BRA `(.L_x_128) ;  /* 0x0000004400989947 */ /* 0x004fea0003800000 */
.L_x_246:
[----:B------:R-:W-:Y:S05]  /*a500*/  BSYNC B1 ;  /* 0x0000000000017941 */ /* 0x000fea0003800000 */
.L_x_127:
[----:B------:R-:W-:Y:S04]  /*a510*/  BSSY B1, `(.L_x_129) ;  /* 0x0000012000017945 */ /* 0x000fe80003800000 */
[----:B------:R-:W-:Y:S05]  /*a520*/  @P2 BRA `(.L_x_130) ;  /* 0x0000000000402947 */ /* 0x000fea0003800000 */
[----:B------:R-:W3:Y:S02]  /*a530*/  LDL.LU R14, [R1+0xb4] ;  /* 0x0000b400010e7983 */ /* 0x000ee40000300800 */
[----:B---3--:R-:W-:-:S04]  /*a540*/  LEA R3, R14, R7, 0xc ;  /* 0x000000070e037211 */ /* 0x008fc800078e60ff */
[----:B------:R-:W-:Y:S01]  /*a550*/  IADD3 R5, R3, UR51, RZ ;  /* 0x0000003303057c10 */ /* 0x000fe2000fffe0ff */
[----:B------:R-:W-:Y:S04]  /*a560*/  LDS.U16 R4, [R3+UR51+0x200] ;  /* 0x0002003303047984 */ /* 0x000fe80008000400 */
[----:B------:R-:W-:Y:S01]  /*a570*/  IMAD.IADD R14, R8, 0x1, R5 ;  /* 0x00000001080e7824 */ /* 0x000fe200078e0205 */
[----:B------:R-:W-:Y:S04]  /*a580*/  LDS.U16 R6, [R3+UR51+0x208] ;  /* 0x0002083303067984 */ /* 0x000fe80008000400 */
[----:B------:R-:W3:Y:S04]  /*a590*/  LDS.U16 R5, [R3+UR51+0x100] ;  /* 0x0001003303057984 */ /* 0x000ee80008000400 */
[----:B--2---:R3:W2:Y:S04]  /*a5a0*/  LDS.U16 R13, [R3+UR51+0x108] ;  /* 0x00010833030d7984 */ /* 0x0046a80008000400 */
[----:B------:R-:W-:Y:S04]  /*a5b0*/  LDS.U16 R8, [R14+0x200] ;  /* 0x000200000e087984 */ /* 0x000fe80000000400 */
[----:B------:R-:W4:Y:S04]  /*a5c0*/  LDS.U16 R15, [R14+0x100] ;  /* 0x000100000e0f7984 */ /* 0x000f280000000400 */
[----:B------:R-:W-:Y:S04]  /*a5d0*/  LDS.U16 R12, [R14+0x208] ;  /* 0x000208000e0c7984 */ /* 0x000fe80000000400 */
[----:B------:R-:W5:Y:S01]  /*a5e0*/  LDS.U16 R17, [R14+0x108] ;  /* 0x000108000e117984 */ /* 0x000f620000000400 */
[----:B---3--:R-:W-:-:S02]  /*a5f0*/  PRMT R3, R5, 0x5410, R4 ;  /* 0x0000541005037816 */ /* 0x008fc40000000004 */
[----:B--2---:R-:W-:Y:S02]  /*a600*/  PRMT R4, R13, 0x5410, R6 ;  /* 0x000054100d047816 */ /* 0x004fe40000000006 */
[----:B----4-:R-:W-:Y:S02]  /*a610*/  PRMT R5, R15, 0x5410, R8 ;  /* 0x000054100f057816 */ /* 0x010fe40000000008 */
[----:B-----5:R-:W-:-:S07]  /*a620*/  PRMT R6, R17, 0x5410, R12 ;  /* 0x0000541011067816 */ /* 0x020fce000000000c */
.L_x_130:
[----:B------:R-:W-:Y:S05]  /*a630*/  BSYNC B1 ;  /* 0x0000000000017941 */ /* 0x000fea0003800000 */
.L_x_129:
        /* <DEDUP_REMOVED lines=8> */
.L_x_131:
[----:B--2---:R-:W2:Y:S01]  /*a6c0*/  S2R R13, SR_CgaCtaId ;  /* 0x00000000000d7919 */ /* 0x004ea20000008800 */
[C---:B------:R-:W-:Y:S02]  /*a6d0*/  LEA R8, R11.reuse, UR51, 0x3 ;  /* 0x000000330b087c11 */ /* 0x040fe4000f8e18ff */
[----:B-1----:R-:W-:Y:S02]  /*a6e0*/  IADD3 R11, R11, 0x1, RZ ;  /* 0x000000010b0b7810 */ /* 0x002fe40007ffe0ff */
[----:B------:R-:W-:Y:S02]  /*a6f0*/  IADD3 R8, R8, 0xa0, RZ ;  /* 0x000000a008087810 */ /* 0x000fe40007ffe0ff */
[----:B------:R-:W-:-:S04]  /*a700*/  ISETP.NE.AND P1, PT, R11, 0x4, PT ;  /* 0x000000040b00780c */ /* 0x000fc80003f25270 */
[----:B------:R-:W-:Y:S02]  /*a710*/  SEL R11, R11, RZ, P1 ;  /* 0x000000ff0b0b7207 */ /* 0x000fe40000800000 */
[----:B--2---:R-:W-:Y:S02]  /*a720*/  PRMT R8, R13, 0x654, R8 ;  /* 0x000006540d087816 */ /* 0x004fe40000000008 */
[----:B------:R-:W-:Y:S02]  /*a730*/  SEL R13, RZ, 0x1, P1 ;  /* 0x00000001ff0d7807 */ /* 0x000fe40000800000 */
[----:B---3--:R2:W-:Y:S02]  /*a740*/  SYNCS.ARRIVE.TRANS64.RED.A1T0 RZ, [R8+URZ], RZ ;  /* 0x000000ff08ff79a7 */ /* 0x0085e4000810043f */
[----:B------:R-:W-:-:S07]  /*a750*/  LOP3.LUT R10, R10, R13, RZ, 0x3c, !PT ;  /* 0x0000000d0a0a7212 */ /* 0x000fce00078e3cff */
.L_x_125:
[----:B------:R-:W-:Y:S05]  /*a760*/  BSYNC B0 ;  /* 0x0000000000007941 */ /* 0x000fea0003800000 */
.L_x_124:
[----:B------:R-:W3:Y:S04]  /*a770*/  LDL.LU R17, [R1+0x74] ;  /* 0x0000740001117983 */ /* 0x000ee80000300800 */
[----:B------:R-:W4:Y:S04]  /*a780*/  LDL.LU R12, [R1+0x78] ;  /* 0x00007800010c7983 */ /* 0x000f280000300800 */
[----:B------:R-:W5:Y:S04]  /*a790*/  LDL.LU R14, [R1+0x7c] ;  /* 0x00007c00010e7983 */ /* 0x000f680000300800 */
[----:B------:R-:W5:Y:S04]  /*a7a0*/  LDL.LU R21, [R1+0x80] ;  /* 0x0000800001157983 */ /* 0x000f680000300800 */
[----:B------:R-:W5:Y:S04]  /*a7b0*/  LDL.LU R20, [R1+0x84] ;  /* 0x0000840001147983 */ /* 0x000f680000300800 */
[----:B------:R-:W5:Y:S04]  /*a7c0*/  LDL.LU R18, [R1+0x88] ;  /* 0x0000880001127983 */ /* 0x000f680000300800 */
[----:B------:R-:W5:Y:S04]  /*a7d0*/  LDL.LU R23, [R1+0x8c] ;  /* 0x00008c0001177983 */ /* 0x000f680000300800 */
[----:B------:R-:W5:Y:S01]  /*a7e0*/  LDL.LU R31, [R1+0x90] ;  /* 0x00009000011f7983 */ /* 0x000f620000300800 */
[----:B--2---:R-:W-:-:S02]  /*a7f0*/  F2FP.F16.E4M3.UNPACK_B R8, R3 ;  /* 0x00000003ff08723e */ /* 0x004fc400020006ff */
[----:B------:R-:W-:Y:S01]  /*a800*/  F2FP.F16.E4M3.UNPACK_B R3, R3.H1 ;  /* 0x00000003ff03723e */ /* 0x000fe200030006ff */
[----:B------:R-:W2:Y:S02]  /*a810*/  LDL.LU R22, [R1+0x94] ;  /* 0x0000940001167983 */ /* 0x000ea40000300800 */
[--C-:B------:R-:W-:Y:S02]  /*a820*/  HADD2.F32 R13, -RZ, R8.reuse.H0_H0 ;  /* 0x20000008ff0d7230 */ /* 0x100fe40000004100 */
[----:B------:R-:W2:Y:S01]  /*a830*/  LDL.LU R27, [R1+0x98] ;  /* 0x00009800011b7983 */ /* 0x000ea20000300800 */
[----:B------:R-:W-:-:S03]  /*a840*/  HADD2.F32 R15, -RZ, R8.H1_H1 ;  /* 0x30000008ff0f7230 */ /* 0x000fc60000004100 */
[----:B------:R-:W2:Y:S04]  /*a850*/  LDL.LU R25, [R1+0x9c] ;  /* 0x00009c0001197983 */ /* 0x000ea80000300800 */
[----:B------:R-:W2:Y:S04]  /*a860*/  LDL.LU R24, [R1+0xa0] ;  /* 0x0000a00001187983 */ /* 0x000ea80000300800 */
[----:B------:R-:W2:Y:S04]  /*a870*/  LDL.LU R29, [R1+0xa4] ;  /* 0x0000a400011d7983 */ /* 0x000ea80000300800 */
[----:B------:R-:W2:Y:S04]  /*a880*/  LDL.LU R30, [R1+0xa8] ;  /* 0x0000a800011e7983 */ /* 0x000ea80000300800 */
[----:B------:R-:W2:Y:S04]  /*a890*/  LDL.LU R28, [R1+0xac] ;  /* 0x0000ac00011c7983 */ /* 0x000ea80000300800 */
[----:B------:R-:W2:Y:S01]  /*a8a0*/  LDL.LU R26, [R1+0xb0] ;  /* 0x0000b000011a7983 */ /* 0x000ea20000300800 */
[----:B------:R-:W-:-:S02]  /*a8b0*/  F2FP.F16.E4M3.UNPACK_B R8, R4 ;  /* 0x00000004ff08723e */ /* 0x000fc400020006ff */
[----:B------:R-:W-:Y:S01]  /*a8c0*/  F2FP.F16.E4M3.UNPACK_B R4, R4.H1 ;  /* 0x00000004ff04723e */ /* 0x000fe200030006ff */
[C---:B---3--:R-:W-:Y:S01]  /*a8d0*/  FMUL R19, R2.reuse, R17 ;  /* 0x0000001102137220 */ /* 0x048fe20000400000 */
[----:B------:R-:W-:Y:S02]  /*a8e0*/  HADD2.F32 R17, -RZ, R3.H0_H0 ;  /* 0x20000003ff117230 */ /* 0x000fe40000004100 */
[----:B----4-:R-:W-:Y:S01]  /*a8f0*/  FMUL R12, R2, R12 ;  /* 0x0000000c020c7220 */ /* 0x010fe20000400000 */
[----:B------:R-:W-:Y:S01]  /*a900*/  FFMA R19, R16, R13, R19 ;  /* 0x0000000d10137223 */ /* 0x000fe20000000013 */
[--C-:B------:R-:W-:Y:S02]  /*a910*/  HADD2.F32 R13, -RZ, R8.reuse.H0_H0 ;  /* 0x20000008ff0d7230 */ /* 0x100fe40000004100 */
[----:B-----5:R-:W-:Y:S01]  /*a920*/  FMUL R14, R2, R14 ;  /* 0x0000000e020e7220 */ /* 0x020fe20000400000 */
[----:B------:R-:W-:Y:S01]  /*a930*/  FFMA R12, R16, R15, R12 ;  /* 0x0000000f100c7223 */ /* 0x000fe2000000000c */
[----:B------:R-:W-:-:S02]  /*a940*/  HADD2.F32 R15, -RZ, R8.H1_H1 ;  /* 0x30000008ff0f7230 */ /* 0x000fc40000004100 */
[----:B------:R-:W-:Y:S01]  /*a950*/  FFMA R14, R16, R17, R14 ;  /* 0x00000011100e7223 */ /* 0x000fe2000000000e */
[----:B------:R-:W-:Y:S02]  /*a960*/  HADD2.F32 R3, -RZ, R3.H1_H1 ;  /* 0x30000003ff037230 */ /* 0x000fe40000004100 */
[C---:B------:R-:W-:Y:S01]  /*a970*/  FMUL R8, R2.reuse, R20 ;  /* 0x0000001402087220 */ /* 0x040fe20000400000 */
[C---:B------:R-:W-:Y:S01]  /*a980*/  FMUL R17, R2.reuse, R21 ;  /* 0x0000001502117220 */ /* 0x040fe20000400000 */
[----:B------:R-:W-:Y:S02]  /*a990*/  FMUL R20, R2, R18 ;  /* 0x0000001202147220 */ /* 0x000fe40000400000 */
[C---:B------:R-:W-:Y:S01]  /*a9a0*/  FFMA R18, R16.reuse, R13, R8 ;  /* 0x0000000d10127223 */ /* 0x040fe20000000008 */
[----:B------:R-:W-:Y:S01]  /*a9b0*/  F2FP.F16.E4M3.UNPACK_B R8, R5 ;  /* 0x00000005ff08723e */ /* 0x000fe200020006ff */
[----:B------:R-:W-:Y:S01]  /*a9c0*/  FFMA R17, R16, R3, R17 ;  /* 0x0000000310117223 */ /* 0x000fe20000000011 */
[----:B------:R-:W-:-:S02]  /*a9d0*/  HADD2.F32 R3, -RZ, R4.H0_H0 ;  /* 0x20000004ff037230 */ /* 0x000fc40000004100 */
[----:B------:R-:W-:Y:S01]  /*a9e0*/  FFMA R21, R16, R15, R20 ;  /* 0x0000000f10157223 */ /* 0x000fe20000000014 */
[----:B------:R-:W-:Y:S01]  /*a9f0*/  HADD2.F32 R13, -RZ, R4.H1_H1 ;  /* 0x30000004ff0d7230 */ /* 0x000fe20000004100 */
[----:B------:R-:W-:Y:S01]  /*aa00*/  F2FP.F16.E4M3.UNPACK_B R5, R5.H1 ;  /* 0x00000005ff05723e */ /* 0x000fe200030006ff */
[C---:B------:R-:W-:Y:S01]  /*aa10*/  FMUL R4, R2.reuse, R31 ;  /* 0x0000001f02047220 */ /* 0x040fe20000400000 */
[C---:B------:R-:W-:Y:S01]  /*aa20*/  FMUL R23, R2.reuse, R23 ;  /* 0x0000001702177220 */ /* 0x040fe20000400000 */
[----:B------:R-:W-:Y:S02]  /*aa30*/  HADD2.F32 R15, -RZ, R8.H0_H0 ;  /* 0x20000008ff0f7230 */ /* 0x000fe40000004100 */
[----:B--2---:R-:W-:Y:S01]  /*aa40*/  FMUL R22, R2, R22 ;  /* 0x0000001602167220 */ /* 0x004fe20000400000 */
[C---:B------:R-:W-:Y:S01]  /*aa50*/  FFMA R20, R16.reuse, R13, R4 ;  /* 0x0000000d10147223 */ /* 0x040fe20000000004 */
[----:B------:R-:W-:Y:S01]  /*aa60*/  FFMA R23, R16, R3, R23 ;  /* 0x0000000310177223 */ /* 0x000fe20000000017 */
[----:B------:R-:W-:-:S02]  /*aa70*/  HADD2.F32 R13, -RZ, R5.H0_H0 ;  /* 0x20000005ff0d7230 */ /* 0x000fc40000004100 */
[----:B------:R-:W-:Y:S01]  /*aa80*/  FFMA R22, R16, R15, R22 ;  /* 0x0000000f10167223 */ /* 0x000fe20000000016 */
[----:B------:R-:W-:Y:S01]  /*aa90*/  HADD2.F32 R3, -RZ, R8.H1_H1 ;  /* 0x30000008ff037230 */ /* 0x000fe20000004100 */
[-C--:B------:R-:W-:Y:S01]  /*aaa0*/  F2FP.F16.E4M3.UNPACK_B R4, R6.reuse ;  /* 0x00000006ff04723e */ /* 0x080fe200020006ff */
[----:B------:R-:W-:Y:S02]  /*aab0*/  HADD2.F32 R5, -RZ, R5.H1_H1 ;  /* 0x30000005ff057230 */ /* 0x000fe40000004100 */
[C---:B------:R-:W-:Y:S01]  /*aac0*/  FMUL R15, R2.reuse, R27 ;  /* 0x0000001b020f7220 */ /* 0x040fe20000400000 */
[C---:B------:R-:W-:Y:S01]  /*aad0*/  FMUL R8, R2.reuse, R25 ;  /* 0x0000001902087220 */ /* 0x040fe20000400000 */
[----:B------:R-:W-:Y:S01]  /*aae0*/  F2FP.F16.E4M3.UNPACK_B R6, R6.H1 ;  /* 0x00000006ff06723e */ /* 0x000fe200030006ff */
[----:B------:R-:W-:Y:S01]  /*aaf0*/  FMUL R24, R2, R24 ;  /* 0x0000001802187220 */ /* 0x000fe20000400000 */
[C---:B------:R-:W-:Y:S01]  /*ab00*/  FFMA R25, R16.reuse, R3, R15 ;  /* 0x0000000310197223 */ /* 0x040fe2000000000f */
[----:B------:R-:W-:Y:S01]  /*ab10*/  FFMA R8, R16, R13, R8 ;  /* 0x0000000d10087223 */ /* 0x000fe20000000008 */
[----:B------:R-:W-:-:S02]  /*ab20*/  HADD2.F32 R3, -RZ, R4.H0_H0 ;  /* 0x20000004ff037230 */ /* 0x000fc40000004100 */
[----:B------:R-:W-:Y:S01]  /*ab30*/  FFMA R27, R16, R5, R24 ;  /* 0x00000005101b7223 */ /* 0x000fe20000000018 */
[----:B------:R-:W-:Y:S02]  /*ab40*/  HADD2.F32 R5, -RZ, R4.H1_H1 ;  /* 0x30000004ff057230 */ /* 0x000fe40000004100 */
[C---:B------:R-:W-:Y:S01]  /*ab50*/  FMUL R29, R2.reuse, R29 ;  /* 0x0000001d021d7220 */ /* 0x040fe20000400000 */
[--C-:B------:R-:W-:Y:S02]  /*ab60*/  HADD2.F32 R13, -RZ, R6.reuse.H0_H0 ;  /* 0x20000006ff0d7230 */ /* 0x100fe40000004100 */
[C---:B------:R-:W-:Y:S01]  /*ab70*/  FMUL R4, R2.reuse, R30 ;  /* 0x0000001e02047220 */ /* 0x040fe20000400000 */
[----:B------:R-:W-:Y:S02]  /*ab80*/  HADD2.F32 R15, -RZ, R6.H1_H1 ;  /* 0x30000006ff0f7230 */ /* 0x000fe40000004100 */
[C---:B------:R-:W-:Y:S01]  /*ab90*/  FMUL R6, R2.reuse, R28 ;  /* 0x0000001c02067220 */ /* 0x040fe20000400000 */
[----:B------:R-:W-:Y:S01]  /*aba0*/  FMUL R24, R2, R26 ;  /* 0x0000001a02187220 */ /* 0x000fe20000400000 */
[C---:B------:R-:W-:Y:S01]  /*abb0*/  FFMA R3, R16.reuse, R3, R29 ;  /* 0x0000000310037223 */ /* 0x040fe2000000001d */
[C---:B------:R-:W-:Y:S01]  /*abc0*/  FFMA R4, R16.reuse, R5, R4 ;  /* 0x0000000510047223 */ /* 0x040fe20000000004 */
[C---:B------:R-:W-:Y:S01]  /*abd0*/  FFMA R6, R16.reuse, R13, R6 ;  /* 0x0000000d10067223 */ /* 0x040fe20000000006 */
[----:B------:R-:W-:Y:S01]  /*abe0*/  FFMA R15, R16, R15, R24 ;  /* 0x0000000f100f7223 */ /* 0x000fe20000000018 */
[----:B------:R-:W-:-:S02]  /*abf0*/  F2FP.SATFINITE.E4M3.F32.PACK_AB_MERGE_C R12, R12, R19, RZ ;  /* 0x000000130c0c723e */ /* 0x000fc400048070ff */
[----:B------:R-:W-:Y:S02]  /*ac00*/  F2FP.SATFINITE.E4M3.F32.PACK_AB_MERGE_C R14, R17, R14, RZ ;  /* 0x0000000e110e723e */ /* 0x000fe400048070ff */
[----:B------:R-:W-:Y:S02]  /*ac10*/  F2FP.SATFINITE.E4M3.F32.PACK_AB_MERGE_C R18, R21, R18, RZ ;  /* 0x000000121512723e */ /* 0x000fe400048070ff */
[----:B------:R-:W-:Y:S02]  /*ac20*/  F2FP.SATFINITE.E4M3.F32.PACK_AB_MERGE_C R20, R20, R23, RZ ;  /* 0x000000171414723e */ /* 0x000fe400048070ff */
[----:B------:R-:W-:Y:S02]  /*ac30*/  F2FP.SATFINITE.E4M3.F32.PACK_AB_MERGE_C R22, R25, R22, RZ ;  /* 0x000000161916723e */ /* 0x000fe400048070ff */
[----:B------:R-:W-:Y:S02]  /*ac40*/  F2FP.SATFINITE.E4M3.F32.PACK_AB_MERGE_C R8, R27, R8, RZ ;  /* 0x000000081b08723e */ /* 0x000fe400048070ff */
[----:B------:R-:W-:-:S02]  /*ac50*/  F2FP.SATFINITE.E4M3.F32.PACK_AB_MERGE_C R4, R4, R3, RZ ;  /* 0x000000030404723e */ /* 0x000fc400048070ff */
[----:B------:R-:W-:Y:S01]  /*ac60*/  F2FP.SATFINITE.E4M3.F32.PACK_AB_MERGE_C R6, R15, R6, RZ ;  /* 0x000000060f06723e */ /* 0x000fe200048070ff */
[----:B------:R-:W-:Y:S06]  /*ac70*/  @P0 BRA `(.L_x_132) ;  /* 0x0000000000040947 */ /* 0x000fec0003800000 */
[----:B------:R-:W-:-:S04]  /*ac80*/  DEPBAR.LE SB0, 0x1 ;  /* 0x000080400000791a */ /* 0x000fc80000000000 */
.L_x_132:
[----:B------:R-:W2:Y:S01]  /*ac90*/  LDL.LU R21, [R1+0xbc] ;  /* 0x0000bc0001157983 */ /* 0x000ea20000300800 */
        /* <DEDUP_REMOVED lines=17> */
[----:B----4-:R-:W-:Y:S01]  /*adb0*/  BAR.SYNC.DEFER_BLOCKING 0x1, 0x100 ;  /* 0x0044000000007b1d */ /* 0x010fe20000010000 */
[----:B--2---:R-:W-:-:S05]  /*adc0*/  IADD3 R21, P1, R21, UR54, RZ ;  /* 0x0000003615157c10 */ /* 0x004fca000ff3e0ff */
[----:B------:R3:W-:Y:S01]  /*add0*/  STL [R1+0xbc], R21 ;  /* 0x0000bc1501007387 */ /* 0x0007e20000100800 */
[----:B------:R-:W-:Y:S07]  /*ade0*/  @P0 BRA `(.L_x_134) ;  /* 0x0000000000200947 */ /* 0x000fee0003800000 */
        /* <DEDUP_REMOVED lines=8> */
.L_x_134:
[----:B------:R-:W-:Y:S05]  /*ae70*/  BSYNC B0 ;  /* 0x0000000000007941 */ /* 0x000fea0003800000 */
.L_x_133:
[----:B---3--:R-:W2:Y:S01]  /*ae80*/  LDL.LU R20, [R1+0xc0] ;  /* 0x0000c00001147983 */ /* 0x008ea20000300800 */
[----:B------:R-:W-:Y:S01]  /*ae90*/  ULDC.64 UR4, c[0x0][0x8f8] ;  /* 0x00023e0000047ab9 */ /* 0x000fe20000000a00 */
[----:B------:R-:W-:Y:S01]  /*aea0*/  UMOV UR45, 0xffffffff ;  /* 0xffffffff002d7882 */ /* 0x000fe20000000000 */
[----:B------:R-:W-:Y:S01]  /*aeb0*/  ISETP.GE.U32.AND P0, PT, R21, UR4, PT ;  /* 0x0000000415007c0c */ /* 0x000fe2000bf06070 */
[----:B------:R-:W-:Y:S01]  /*aec0*/  UMOV UR47, 0xffffffff ;  /* 0xffffffff002f7882 */ /* 0x000fe20000000000 */
[----:B------:R-:W-:Y:S01]  /*aed0*/  PRMT R3, RZ, 0x7610, R3 ;  /* 0x00007610ff037816 */ /* 0x000fe20000000003 */
[----:B------:R-:W-:Y:S01]  /*aee0*/  IMAD.MOV.U32 R4, RZ, RZ, -0x1 ;  /* 0xffffffffff047424 */ /* 0x000fe200078e00ff */
[----:B--2---:R-:W-:-:S04]  /*aef0*/  IADD3.X R20, R20, UR39, RZ, P1, !PT ;  /* 0x0000002714147c10 */ /* 0x004fc80008ffe4ff */
[----:B------:R-:W-:Y:S01]  /*af00*/  ISETP.GE.U32.AND.EX P0, PT, R20, UR5, PT, P0 ;  /* 0x0000000514007c0c */ /* 0x000fe2000bf06100 */
[----:B------:R2:W-:-:S12]  /*af10*/  STL [R1+0xc0], R20 ;  /* 0x0000c01401007387 */ /* 0x0005d80000100800 */
[----:B--2---:R-:W-:Y:S05]  /*af20*/  @P0 BRA `(.L_x_135) ;  /* 0x0000000400740947 */ /* 0x004fea0003800000 */
[----:B------:R-:W2:Y:S01]  /*af30*/  LDC.64 R12, c[0x0][0x8d0] ;  /* 0x00023400ff0c7b82 */ /* 0x000ea20000000a00 */
[----:B------:R-:W3:Y:S01]  /*af40*/  S2R R17, SR_CTAID.X ;  /* 0x0000000000117919 */ /* 0x000ee20000002500 */
[----:B------:R-:W-:Y:S02]  /*af50*/  MOV R8, R21 ;  /* 0x0000001500087202 */ /* 0x000fe40000000f00 */
[----:B------:R-:W-:-:S04]  /*af60*/  MOV R9, R20 ;  /* 0x0000001400097202 */ /* 0x000fc80000000f00 */
[----:B------:R-:W4:Y:S08]  /*af70*/  LDC R14, c[0x0][0x8d8] ;  /* 0x00023600ff0e7b82 */ /* 0x000f300000000800 */
[----:B------:R-:W1:Y:S01]  /*af80*/  LDC.64 R18, c[0x0][0x8c8] ;  /* 0x00023200ff127b82 */ /* 0x000e620000000a00 */
[----:B--2---:R-:W-:-:S04]  /*af90*/  ISETP.NE.U32.AND P0, PT, R12, RZ, PT ;  /* 0x000000ff0c00720c */ /* 0x004fc80003f05070 */
[----:B------:R-:W-:-:S13]  /*afa0*/  ISETP.NE.AND.EX P0, PT, R13, RZ, PT, P0 ;  /* 0x000000ff0d00720c */ /* 0x000fda0003f05300 */
[----:B-1-34-:R-:W-:Y:S05]  /*afb0*/  @!P0 BRA `(.L_x_136) ;  /* 0x0000000000288947 */ /* 0x01afea0003800000 */
[----:B------:R-:W1:Y:S02]  /*afc0*/  LDC R3, c[0x0][0x8dc] ;  /* 0x00023700ff037b82 */ /* 0x000e640000000800 */
[----:B-1----:R-:W-:-:S05]  /*afd0*/  IADD3 R3, P0, R21, R3, RZ ;  /* 0x0000000315037210 */ /* 0x002fca0007f1e0ff */
[----:B------:R-:W-:-:S04]  /*afe0*/  IMAD.X R15, RZ, RZ, R20, P0 ;  /* 0x000000ffff0f7224 */ /* 0x000fc800000e0614 */
[----:B------:R-:W-:-:S04]  /*aff0*/  IMAD.WIDE.U32 R4, R15, R12, RZ ;  /* 0x0000000c0f047225 */ /* 0x000fc800078e00ff */
[----:B------:R-:W-:-:S04]  /*b000*/  IMAD.WIDE.U32 R6, P0, R3, R13, R4 ;  /* 0x0000000d03067225 */ /* 0x000fc80007800004 */
[----:B------:R-:W-:Y:S01]  /*b010*/  IMAD.WIDE.U32 R4, R3, R12, RZ ;  /* 0x0000000c03047225 */ /* 0x000fe200078e00ff */
[----:B------:R-:W-:Y:S02]  /*b020*/  IADD3.X R9, RZ, RZ, RZ, P0, !PT ;  /* 0x000000ffff097210 */ /* 0x000fe400007fe4ff */
[----:B------:R-:W-:Y:S02]  /*b030*/  MOV R8, R7 ;  /* 0x0000000700087202 */ /* 0x000fe40000000f00 */
[----:B------:R-:W-:-:S05]  /*b040*/  IADD3 RZ, P0, R5, R6, RZ ;  /* 0x0000000605ff7210 */ /* 0x000fca0007f1e0ff */
[----:B------:R-:W-:-:S08]  /*b050*/  IMAD.WIDE.U32.X R8, R15, R13, R8, P0 ;  /* 0x0000000d0f087225 */ /* 0x000fd000000e0408 */
.L_x_136:
[----:B------:R-:W1:Y:S01]  /*b060*/  S2R R15, SR_CTAID.Y ;  /* 0x00000000000f7919 */ /* 0x000e620000002600 */
[-CC-:B------:R-:W-:Y:S01]  /*b070*/  SHF.R.U64 R29, R8, R14.reuse, R9.reuse ;  /* 0x0000000e081d7219 */ /* 0x180fe20000001209 */
[----:B------:R-:W2:Y:S01]  /*b080*/  LDC R13, c[0x0][0x900] ;  /* 0x00024000ff0d7b82 */ /* 0x000ea20000000800 */
[----:B------:R-:W-:Y:S01]  /*b090*/  SHF.R.U32.HI R3, RZ, R14, R9 ;  /* 0x0000000eff037219 */ /* 0x000fe20000011609 */
[----:B------:R-:W-:Y:S01]  /*b0a0*/  ULDC UR4, c[0x0][0x150] ;  /* 0x0000540000047ab9 */ /* 0x000fe20000000800 */
[----:B------:R-:W-:Y:S02]  /*b0b0*/  IADD3 R7, P0, RZ, -R29, RZ ;  /* 0x8000001dff077210 */ /* 0x000fe40007f1e0ff */
[----:B------:R-:W-:Y:S02]  /*b0c0*/  MOV R4, R21 ;  /* 0x0000001500047202 */ /* 0x000fe40000000f00 */
[----:B------:R-:W-:Y:S01]  /*b0d0*/  MOV R5, R20 ;  /* 0x0000001400057202 */ /* 0x000fe20000000f00 */
[----:B------:R-:W3:Y:S01]  /*b0e0*/  LDC R8, c[0x0][0x8c0] ;  /* 0x00023000ff087b82 */ /* 0x000ee20000000800 */
[----:B------:R-:W-:Y:S01]  /*b0f0*/  IMAD.X R3, RZ, RZ, ~R3, P0 ;  /* 0x000000ffff037224 */ /* 0x000fe200000e0e03 */
[----:B------:R-:W-:Y:S01]  /*b100*/  I2FP.F32.U32 R9, R17 ;  /* 0x0000001100097245 */ /* 0x000fe20000201000 */
[----:B------:R-:W-:-:S04]  /*b110*/  IMAD.WIDE.U32 R4, R7, R18, R4 ;  /* 0x0000001207047225 */ /* 0x000fc800078e0004 */
[----:B------:R-:W-:Y:S01]  /*b120*/  FMUL R9, R9, UR4 ;  /* 0x0000000409097c20 */ /* 0x000fe20008400000 */
[----:B------:R-:W4:Y:S01]  /*b130*/  LDC.64 R20, c[0x0][0x8e8] ;  /* 0x00023a00ff147b82 */ /* 0x000f220000000a00 */
[----:B------:R-:W-:Y:S01]  /*b140*/  IMAD R6, R3, R18, RZ ;  /* 0x0000001203067224 */ /* 0x000fe200078e02ff */
[----:B------:R-:W-:-:S03]  /*b150*/  ULDC UR4, c[0x0][0x154] ;  /* 0x0000550000047ab9 */ /* 0x000fc60000000800 */
[----:B------:R-:W-:Y:S01]  /*b160*/  IMAD R3, R7, R19, R6 ;  /* 0x0000001307037224 */ /* 0x000fe200078e0206 */
[----:B------:R-:W5:Y:S02]  /*b170*/  F2I.U32.TRUNC.NTZ R9, R9 ;  /* 0x0000000900097305 */ /* 0x000f64000020f000 */
[----:B------:R-:W4:Y:S01]  /*b180*/  LDC R18, c[0x0][0x8b0] ;  /* 0x00022c00ff127b82 */ /* 0x000f220000000800 */
[----:B------:R-:W-:Y:S01]  /*b190*/  IMAD.IADD R3, R5, 0x1, R3 ;  /* 0x0000000105037824 */ /* 0x000fe200078e0203 */
[----:B--2---:R-:W-:-:S06]  /*b1a0*/  SHF.L.U32 R27, R0, R13, RZ ;  /* 0x0000000d001b7219 */ /* 0x004fcc00000006ff */
[----:B------:R-:W2:Y:S01]  /*b1b0*/  LDC R6, c[0x0][0x144] ;  /* 0x00005100ff067b82 */ /* 0x000ea20000000800 */
[-CC-:B---3--:R-:W-:Y:S02]  /*b1c0*/  SHF.R.U64 R14, R4, R8.reuse, R3.reuse ;  /* 0x00000008040e7219 */ /* 0x188fe40000001203 */
[----:B-1----:R-:W-:Y:S02]  /*b1d0*/  I2FP.F32.U32 R4, R15 ;  /* 0x0000000f00047245 */ /* 0x002fe40000201000 */
[----:B------:R-:W-:Y:S02]  /*b1e0*/  SHF.R.U32.HI R3, RZ, R8, R3 ;  /* 0x00000008ff037219 */ /* 0x000fe40000011603 */
[----:B-----5:R-:W-:Y:S01]  /*b1f0*/  IADD3 R9, -R9, RZ, RZ ;  /* 0x000000ff09097210 */ /* 0x020fe20007ffe1ff */
[----:B------:R-:W1:Y:S01]  /*b200*/  LDC R22, c[0x0][0x148] ;  /* 0x00005200ff167b82 */ /* 0x000e620000000800 */
[----:B----4-:R-:W-:Y:S01]  /*b210*/  ISETP.NE.U32.AND P0, PT, R20, RZ, PT ;  /* 0x000000ff1400720c */ /* 0x010fe20003f05070 */
[----:B------:R-:W-:Y:S01]  /*b220*/  FMUL R7, R4, UR4 ;  /* 0x0000000404077c20 */ /* 0x000fe20008400000 */
[----:B------:R-:W-:-:S02]  /*b230*/  MOV R4, 0xffffffff ;  /* 0xffffffff00047802 */ /* 0x000fc40000000f00 */
[----:B------:R-:W-:Y:S01]  /*b240*/  ISETP.NE.AND.EX P0, PT, R21, RZ, PT, P0 ;  /* 0x000000ff1500720c */ /* 0x000fe20003f05300 */
[----:B------:R3:W4:Y:S01]  /*b250*/  F2I.U32.TRUNC.NTZ R19, R7 ;  /* 0x0000000700137305 */ /* 0x000722000020f000 */
[-C--:B------:R-:W-:Y:S01]  /*b260*/  SHF.L.U32 R4, R4, R13.reuse, RZ ;  /* 0x0000000d04047219 */ /* 0x080fe200000006ff */
[----:B------:R-:W1:Y:S01]  /*b270*/  LDC R23, c[0x0][0x8a8] ;  /* 0x00022a00ff177b82 */ /* 0x000e620000000800 */
[-CC-:B------:R-:W-:Y:S02]  /*b280*/  SHF.R.U64 R12, R14, R18.reuse, R3.reuse ;  /* 0x000000120e0c7219 */ /* 0x180fe40000001203 */
[----:B------:R-:W-:Y:S02]  /*b290*/  SHF.R.U32.HI R3, RZ, R18, R3 ;  /* 0x00000012ff037219 */ /* 0x000fe40000011603 */
[----:B------:R-:W-:Y:S02]  /*b2a0*/  LOP3.LUT R25, RZ, R4, RZ, 0x33, !PT ;  /* 0x00000004ff197212 */ /* 0x000fe400078e33ff */
[----:B------:R-:W-:Y:S01]  /*b2b0*/  SHF.R.U64 R18, R12, R13, R3 ;  /* 0x0000000d0c127219 */ /* 0x000fe20000001203 */
[----:B------:R-:W1:Y:S01]  /*b2c0*/  LDC R24, c[0x0][0x8f0] ;  /* 0x00023c00ff187b82 */ /* 0x000e620000000800 */
[----:B--2---:R-:W-:Y:S01]  /*b2d0*/  IMAD R17, R6, R9, R17 ;  /* 0x0000000906117224 */ /* 0x004fe200078e0211 */
[----:B------:R-:W-:-:S02]  /*b2e0*/  SHF.R.U32.HI R5, RZ, R13, R3 ;  /* 0x0000000dff057219 */ /* 0x000fc40000011603 */
[----:B------:R-:W-:-:S04]  /*b2f0*/  IMAD.MOV.U32 R4, RZ, RZ, R18 ;  /* 0x000000ffff047224 */ /* 0x000fc800078e0012 */
[----:B------:R-:W2:Y:S08]  /*b300*/  LDC R26, c[0x0][0x8e0] ;  /* 0x00023800ff1a7b82 */ /* 0x000eb00000000800 */
[----:B------:R-:W1:Y:S01]  /*b310*/  LDC R28, c[0x0][0x8b8] ;  /* 0x00022e00ff1c7b82 */ /* 0x000e620000000800 */
[----:B---34-:R-:W-:Y:S05]  /*b320*/  @!P0 BRA `(.L_x_137) ;  /* 0x0000000000288947 */ /* 0x018fea0003800000 */
[----:B------:R-:W3:Y:S02]  /*b330*/  LDC R3, c[0x0][0x8f4] ;  /* 0x00023d00ff037b82 */ /* 0x000ee40000000800 */
[----:B---3--:R-:W-:-:S04]  /*b340*/  IADD3 R3, P0, R18, R3, RZ ;  /* 0x0000000312037210 */ /* 0x008fc80007f1e0ff */
[----:B------:R-:W-:-:S05]  /*b350*/  IADD3.X R13, RZ, R5, RZ, P0, !PT ;  /* 0x00000005ff0d7210 */ /* 0x000fca00007fe4ff */
[----:B------:R-:W-:-:S04]  /*b360*/  IMAD.WIDE.U32 R4, R13, R20, RZ ;  /* 0x000000140d047225 */ /* 0x000fc800078e00ff */
[----:B------:R-:W-:-:S04]  /*b370*/  IMAD.WIDE.U32 R6, P0, R3, R21, R4 ;  /* 0x0000001503067225 */ /* 0x000fc80007800004 */
[----:B------:R-:W-:Y:S01]  /*b380*/  IMAD.WIDE.U32 R4, R3, R20, RZ ;  /* 0x0000001403047225 */ /* 0x000fe200078e00ff */
[----:B------:R-:W-:-:S03]  /*b390*/  IADD3.X R9, RZ, RZ, RZ, P0, !PT ;  /* 0x000000ffff097210 */ /* 0x000fc600007fe4ff */
[----:B------:R-:W-:Y:S01]  /*b3a0*/  IMAD.MOV.U32 R8, RZ, RZ, R7 ;  /* 0x000000ffff087224 */ /* 0x000fe200078e0007 */
[----:B------:R-:W-:-:S05]  /*b3b0*/  IADD3 RZ, P0, R5, R6, RZ ;  /* 0x0000000605ff7210 */ /* 0x000fca0007f1e0ff */
[----:B------:R-:W-:-:S08]  /*b3c0*/  IMAD.WIDE.U32.X R4, R13, R21, R8, P0 ;  /* 0x000000150d047225 */ /* 0x000fd000000e0408 */
.L_x_137:
[----:B------:R-:W3:Y:S01]  /*b3d0*/  LDC R3, c[0x0][0x904] ;  /* 0x00024100ff037b82 */ /* 0x000ee20000000800 */
[----:B-1----:R-:W-:Y:S02]  /*b3e0*/  SHF.R.U64 R0, R4, R24, R5 ;  /* 0x0000001804007219 */ /* 0x002fe40000001205 */
[----:B------:R-:W-:Y:S02]  /*b3f0*/  LOP3.LUT R7, R12, R25, RZ, 0xc0, !PT ;  /* 0x000000190c077212 */ /* 0x000fe400078ec0ff */
[----:B------:R-:W-:Y:S02]  /*b400*/  IADD3 R19, -R19, RZ, RZ ;  /* 0x000000ff13137210 */ /* 0x000fe40007ffe1ff */
[----:B------:R-:W-:Y:S01]  /*b410*/  IADD3 R5, R23, -0x1, RZ ;  /* 0xffffffff17057810 */ /* 0x000fe20007ffe0ff */
[----:B------:R-:W-:Y:S01]  /*b420*/  IMAD R4, R27, R0, R7 ;  /* 0x000000001b047224 */ /* 0x000fe200078e0207 */
[----:B------:R-:W-:Y:S02]  /*b430*/  R2UR UR47, R29 ;  /* 0x000000001d2f72ca */ /* 0x000fe400000e0000 */
[----:B------:R-:W-:-:S02]  /*b440*/  LOP3.LUT R5, R14, R5, RZ, 0xc0, !PT ;  /* 0x000000050e057212 */ /* 0x000fc400078ec0ff */
[----:B---3--:R-:W-:Y:S01]  /*b450*/  ISETP.NE.AND P0, PT, R3, 0x1, PT ;  /* 0x000000010300780c */ /* 0x008fe20003f05270 */
[----:B------:R-:W-:-:S04]  /*b460*/  IMAD.MOV R3, RZ, RZ, -R0 ;  /* 0x000000ffff037224 */ /* 0x000fc800078e0a00 */
[----:B--2---:R-:W-:-:S04]  /*b470*/  IMAD R0, R3, R26, R18 ;  /* 0x0000001a03007224 */ /* 0x004fc800078e0212 */
[----:B------:R-:W-:-:S04]  /*b480*/  IMAD R3, R0, R23, R5 ;  /* 0x0000001700037224 */ /* 0x000fc800078e0205 */
[----:B------:R-:W-:-:S04]  /*b490*/  @P0 IMAD R17, R22, R19, R15 ;  /* 0x0000001316110224 */ /* 0x000fc800078e020f */
[----:B------:R-:W-:-:S05]  /*b4a0*/  IMAD R4, R4, R28, R17 ;  /* 0x0000001c04047224 */ /* 0x000fca00078e0211 */
[----:B------:R-:W-:Y:S02]  /*b4b0*/  SEL R0, R3, R4, !P0 ;  /* 0x0000000403007207 */ /* 0x000fe40004000000 */
[----:B------:R-:W-:Y:S02]  /*b4c0*/  SEL R4, R4, R3, !P0 ;  /* 0x0000000304047207 */ /* 0x000fe40004000000 */
[----:B------:R-:W-:Y:S02]  /*b4d0*/  R2UR UR45, R0 ;  /* 0x00000000002d72ca */ /* 0x000fe400000e0000 */
[----:B------:R-:W-:-:S04]  /*b4e0*/  MOV R0, 0x1 ;  /* 0x0000000100007802 */ /* 0x000fc80000000f00 */
[----:B------:R-:W-:-:S09]  /*b4f0*/  PRMT R3, R0, 0x7610, R3 ;  /* 0x0000761000037816 */ /* 0x000fd20000000003 */
.L_x_135:
[----:B------:R-:W-:Y:S01]  /*b500*/  UIADD3 UR48, UR52, UR48, URZ ;  /* 0x0000003034307290 */ /* 0x000fe2000fffe03f */
[----:B------:R4:W-:Y:S01]  /*b510*/  STL [R1+0xb8], R10 ;  /* 0x0000b80a01007387 */ /* 0x0009e20000100800 */
[----:B------:R-:W-:Y:S02]  /*b520*/  LOP3.LUT P0, RZ, R3, 0xff, RZ, 0xc0, !PT ;  /* 0x000000ff03ff7812 */ /* 0x000fe4000780c0ff */
[----:B------:R-:W-:Y:S01]  /*b530*/  USHF.R.U32.HI UR4, URZ, 0x3, UR48 ;  /* 0x000000033f047899 */ /* 0x000fe20008011630 */
[----:B------:R4:W-:Y:S01]  /*b540*/  STL [R1+0xb4], R11 ;  /* 0x0000b40b01007387 */ /* 0x0009e20000100800 */
[----:B------:R-:W-:Y:S02]  /*b550*/  UISETP.GT.U32.AND UP0, UPT, UR48, 0x7, UPT ;  /* 0x000000073000788c */ /* 0x000fe4000bf04070 */
[----:B------:R-:W-:Y:S02]  /*b560*/  ULOP3.LUT UR4, UR4, 0x1, URZ, 0xc0, !UPT ;  /* 0x0000000104047892 */ /* 0x000fe4000f8ec03f */
[----:B------:R-:W-:-:S02]  /*b570*/  UISETP.LT.U32.AND UP1, UPT, UR52, 0x8, UP0 ;  /* 0x000000083400788c */ /* 0x000fc40008721070 */
[----:B------:R-:W-:Y:S02]  /*b580*/  UISETP.NE.U32.AND UP2, UPT, UR4, 0x1, UPT ;  /* 0x000000010400788c */ /* 0x000fe4000bf45070 */
[----:B------:R-:W-:Y:S02]  /*b590*/  USEL UR5, URZ, 0x1, !UP1 ;  /* 0x000000013f057887 */ /* 0x000fe4000c800000 */
[----:B------:R-:W-:Y:S02]  /*b5a0*/  UISETP.GT.U32.AND UP0, UPT, UR52, 0x7, !UP2 ;  /* 0x000000073400788c */ /* 0x000fe4000d704070 */
[----:B------:R-:W-:Y:S02]  /*b5b0*/  ULOP3.LUT UR48, UR48, 0x7, URZ, 0xc0, !UPT ;  /* 0x0000000730307892 */ /* 0x000fe4000f8ec03f */
[----:B------:R-:W-:-:S04]  /*b5c0*/  USEL UR4, URZ, 0x1, !UP0 ;  /* 0x000000013f047887 */ /* 0x000fc8000c000000 */
[----:B------:R-:W-:Y:S01]  /*b5d0*/  ULOP3.LUT UR36, UR4, UR36, UR5, 0x96, !UPT ;  /* 0x0000002404247292 */ /* 0x000fe2000f8e9605 */
[----:B----4-:R-:W-:Y:S11]  /*b5e0*/  @P0 BRA `(.L_x_138) ;  /* 0xffffff5c00dc0947 */ /* 0x010ff6000383ffff */
[----:B------:R-:W-:-:S04]  /*b5f0*/  DEPBAR.LE SB0, 0x0 ;  /* 0x000080000000791a */ /* 0x000fc80000000000 */
[----:B------:R-:W-:Y:S05]  /*b600*/  EXIT ;  /* 0x000000000000794d */ /* 0x000fea0003800000 */
.L_x_8:
[----:B------:R-:W2:Y:S01]  /*b610*/  LDL R20, [R1+0xbc] ;  /* 0x0000bc0001147983 */ /* 0x000ea20000100800 */
[----:B------:R-:W-:-:S03]  /*b620*/  ULDC.64 UR4, c[0x0][0x8f8] ;  /* 0x00023e0000047ab9 */ /* 0x000fc60000000a00 */
[----:B------:R-:W3:Y:S01]  /*b630*/  LDL R21, [R1+0xc0] ;  /* 0x0000c00001157983 */ /* 0x000ee20000100800 */
[----:B------:R-:W-:Y:S01]  /*b640*/  PRMT R8, RZ, 0x7610, R8 ;  /* 0x00007610ff087816 */ /* 0x000fe20000000008 */
[----:B------:R-:W-:Y:S01]  /*b650*/  IMAD.MOV.U32 R12, RZ, RZ, -0x1 ;  /* 0xffffffffff0c7424 */ /* 0x000fe200078e00ff */
[----:B------:R-:W-:Y:S02]  /*b660*/  MOV R13, 0xffffffff ;  /* 0xffffffff000d7802 */ /* 0x000fe40000000f00 */
[----:B------:R-:W-:Y:S02]  /*b670*/  MOV R4, 0xffffffff ;  /* 0xffffffff00047802 */ /* 0x000fe40000000f00 */
[----:B--2---:R-:W-:-:S04]  /*b680*/  ISETP.GE.U32.AND P0, PT, R20, UR4, PT ;  /* 0x0000000414007c0c */ /* 0x004fc8000bf06070 */
[----:B---3--:R-:W-:-:S13]  /*b690*/  ISETP.GE.U32.AND.EX P0, PT, R21, UR5, PT, P0 ;  /* 0x0000000515007c0c */ /* 0x008fda000bf06100 */
[----:B------:R-:W-:Y:S05]  /*b6a0*/  @P0 BRA `(.L_x_139) ;  /* 0x0000000400640947 */ /* 0x000fea0003800000 */
[----:B------:R-:W1:Y:S01]  /*b6b0*/  LDC.64 R14, c[0x0][0x8d0] ;  /* 0x00023400ff0e7b82 */ /* 0x000e620000000a00 */
[----:B------:R-:W-:Y:S01]  /*b6c0*/  MOV R12, R20 ;  /* 0x00000014000c7202 */ /* 0x000fe20000000f00 */
[----:B------:R-:W-:-:S06]  /*b6d0*/  IMAD.MOV.U32 R13, RZ, RZ, R21 ;  /* 0x000000ffff0d7224 */ /* 0x000fcc00078e0015 */
[----:B------:R-:W2:Y:S08]  /*b6e0*/  LDC R16, c[0x0][0x8d8] ;  /* 0x00023600ff107b82 */ /* 0x000eb00000000800 */
[----:B------:R-:W3:Y:S01]  /*b6f0*/  LDC.64 R18, c[0x0][0x8c8] ;  /* 0x00023200ff127b82 */ /* 0x000ee20000000a00 */
[----:B-1----:R-:W-:-:S04]  /*b700*/  ISETP.NE.U32.AND P0, PT, R14, RZ, PT ;  /* 0x000000ff0e00720c */ /* 0x002fc80003f05070 */
[----:B------:R-:W-:-:S13]  /*b710*/  ISETP.NE.AND.EX P0, PT, R15, RZ, PT, P0 ;  /* 0x000000ff0f00720c */ /* 0x000fda0003f05300 */
[----:B--23--:R-:W-:Y:S05]  /*b720*/  @!P0 BRA `(.L_x_140) ;  /* 0x0000000000288947 */ /* 0x00cfea0003800000 */
[----:B------:R-:W1:Y:S02]  /*b730*/  LDC R4, c[0x0][0x8dc] ;  /* 0x00023700ff047b82 */ /* 0x000e640000000800 */
[----:B-1----:R-:W-:-:S04]  /*b740*/  IADD3 R13, P0, R20, R4, RZ ;  /* 0x00000004140d7210 */ /* 0x002fc80007f1e0ff */
        /* <DEDUP_REMOVED lines=8> */
.L_x_140:
[-CC-:B------:R-:W-:Y:S01]  /*b7d0*/  SHF.R.U64 R14, R12, R16.reuse, R13.reuse ;  /* 0x000000100c0e7219 */ /* 0x180fe2000000120d */
[----:B------:R-:W1:Y:S01]  /*b7e0*/  LDC R10, c[0x0][0x8c0] ;  /* 0x00023000ff0a7b82 */ /* 0x000e620000000800 */
[----:B------:R-:W-:Y:S01]  /*b7f0*/  SHF.R.U32.HI R4, RZ, R16, R13 ;  /* 0x00000010ff047219 */ /* 0x000fe2000001160d */
[----:B------:R-:W-:Y:S01]  /*b800*/  ULDC UR4, c[0x0][0x150] ;  /* 0x0000540000047ab9 */ /* 0x000fe20000000800 */
[----:B------:R-:W-:Y:S02]  /*b810*/  IADD3 R7, P0, RZ, -R14, RZ ;  /* 0x8000000eff077210 */ /* 0x000fe40007f1e0ff */
[----:B------:R-:W-:Y:S02]  /*b820*/  MOV R8, R20 ;  /* 0x0000001400087202 */ /* 0x000fe40000000f00 */
[----:B------:R-:W-:Y:S01]  /*b830*/  IADD3.X R9, RZ, ~R4, RZ, P0, !PT ;  /* 0x80000004ff097210 */ /* 0x000fe200007fe4ff */
[----:B------:R-:W2:Y:S01]  /*b840*/  LDC.64 R22, c[0x0][0x8e8] ;  /* 0x00023a00ff167b82 */ /* 0x000ea20000000a00 */
[----:B------:R-:W-:-:S03]  /*b850*/  I2FP.F32.U32 R11, R5 ;  /* 0x00000005000b7245 */ /* 0x000fc60000201000 */
[-C--:B------:R-:W-:Y:S02]  /*b860*/  IMAD R4, R9, R18.reuse, RZ ;  /* 0x0000001209047224 */ /* 0x080fe400078e02ff */
[----:B------:R-:W-:Y:S02]  /*b870*/  IMAD.MOV.U32 R9, RZ, RZ, R21 ;  /* 0x000000ffff097224 */ /* 0x000fe400078e0015 */
[----:B------:R-:W3:Y:S01]  /*b880*/  LDC R16, c[0x0][0x8b0] ;  /* 0x00022c00ff107b82 */ /* 0x000ee20000000800 */
[----:B------:R-:W-:-:S04]  /*b890*/  IMAD.WIDE.U32 R8, R7, R18, R8 ;  /* 0x0000001207087225 */ /* 0x000fc800078e0008 */
[----:B------:R-:W-:Y:S01]  /*b8a0*/  IMAD R7, R7, R19, R4 ;  /* 0x0000001307077224 */ /* 0x000fe200078e0204 */
[----:B------:R-:W-:Y:S02]  /*b8b0*/  I2FP.F32.U32 R4, R6 ;  /* 0x0000000600047245 */ /* 0x000fe40000201000 */
[----:B------:R-:W4:Y:S02]  /*b8c0*/  LDC R18, c[0x0][0x148] ;  /* 0x00005200ff127b82 */ /* 0x000f240000000800 */
[----:B------:R-:W-:Y:S01]  /*b8d0*/  IADD3 R7, R9, R7, RZ ;  /* 0x0000000709077210 */ /* 0x000fe20007ffe0ff */
[----:B------:R-:W-:Y:S01]  /*b8e0*/  FMUL R4, R4, UR4 ;  /* 0x0000000404047c20 */ /* 0x000fe20008400000 */
[----:B------:R-:W-:Y:S02]  /*b8f0*/  ULDC UR4, c[0x0][0x154] ;  /* 0x0000550000047ab9 */ /* 0x000fe40000000800 */
[-CC-:B-1----:R-:W-:Y:S02]  /*b900*/  SHF.R.U64 R12, R8, R10.reuse, R7.reuse ;  /* 0x0000000a080c7219 */ /* 0x182fe40000001207 */
[----:B------:R-:W1:Y:S01]  /*b910*/  LDC R9, c[0x0][0x144] ;  /* 0x00005100ff097b82 */ /* 0x000e620000000800 */
[----:B------:R5:W4:Y:S01]  /*b920*/  F2I.U32.TRUNC.NTZ R8, R4 ;  /* 0x0000000400087305 */ /* 0x000b22000020f000 */
[----:B--2---:R-:W-:Y:S01]  /*b930*/  ISETP.NE.U32.AND P0, PT, R22, RZ, PT ;  /* 0x000000ff1600720c */ /* 0x004fe20003f05070 */
[----:B------:R-:W-:Y:S01]  /*b940*/  FMUL R11, R11, UR4 ;  /* 0x000000040b0b7c20 */ /* 0x000fe20008400000 */
[----:B------:R-:W-:Y:S01]  /*b950*/  SHF.R.U32.HI R7, RZ, R10, R7 ;  /* 0x0000000aff077219 */ /* 0x000fe20000011607 */
[----:B------:R-:W-:Y:S01]  /*b960*/  IMAD.MOV.U32 R10, RZ, RZ, -0x1 ;  /* 0xffffffffff0a7424 */ /* 0x000fe200078e00ff */
[----:B------:R-:W-:Y:S01]  /*b970*/  ISETP.NE.AND.EX P0, PT, R23, RZ, PT, P0 ;  /* 0x000000ff1700720c */ /* 0x000fe20003f05300 */
[----:B------:R-:W-:Y:S01]  /*b980*/  ULDC UR4, c[0x0][0x900] ;  /* 0x0002400000047ab9 */ /* 0x000fe20000000800 */
[----:B------:R-:W2:Y:S01]  /*b990*/  LDC R19, c[0x0][0x8a8] ;  /* 0x00022a00ff137b82 */ /* 0x000ea20000000800 */
[----:B---3--:R-:W-:-:S02]  /*b9a0*/  SHF.R.U64 R15, R12, R16, R7 ;  /* 0x000000100c0f7219 */ /* 0x008fc40000001207 */
[----:B-----5:R-:W-:Y:S02]  /*b9b0*/  SHF.R.U32.HI R4, RZ, R16, R7 ;  /* 0x00000010ff047219 */ /* 0x020fe40000011607 */
[----:B------:R3:W1:Y:S01]  /*b9c0*/  F2I.U32.TRUNC.NTZ R16, R11 ;  /* 0x0000000b00107305 */ /* 0x000662000020f000 */
[----:B------:R-:W-:Y:S02]  /*b9d0*/  SHF.L.U32 R25, R10, UR4, RZ ;  /* 0x000000040a197c19 */ /* 0x000fe400080006ff */
[----:B------:R-:W2:Y:S01]  /*b9e0*/  LDC R21, c[0x0][0x8f0] ;  /* 0x00023c00ff157b82 */ /* 0x000ea20000000800 */
[----:B----4-:R-:W-:Y:S02]  /*b9f0*/  IADD3 R8, -R8, RZ, RZ ;  /* 0x000000ff08087210 */ /* 0x010fe40007ffe1ff */
[--C-:B------:R-:W-:Y:S02]  /*ba00*/  SHF.R.U64 R17, R15, UR4, R4.reuse ;  /* 0x000000040f117c19 */ /* 0x100fe40008001204 */
[----:B------:R-:W-:-:S03]  /*ba10*/  SHF.R.U32.HI R7, RZ, UR4, R4 ;  /* 0x00000004ff077c19 */ /* 0x000fc60008011604 */
[----:B------:R-:W4:Y:S01]  /*ba20*/  LDC R24, c[0x0][0x8e0] ;  /* 0x00023800ff187b82 */ /* 0x000f220000000800 */
[----:B-1----:R-:W-:Y:S01]  /*ba30*/  IMAD R20, R9, R8, R6 ;  /* 0x0000000809147224 */ /* 0x002fe200078e0206 */
[----:B------:R-:W-:-:S06]  /*ba40*/  MOV R6, R17 ;  /* 0x0000001100067202 */ /* 0x000fcc0000000f00 */
[----:B------:R-:W1:Y:S01]  /*ba50*/  LDC R26, c[0x0][0x8b8] ;  /* 0x00022e00ff1a7b82 */ /* 0x000e620000000800 */
[----:B---3--:R-:W-:Y:S05]  /*ba60*/  @!P0 BRA `(.L_x_141) ;  /* 0x0000000000288947 */ /* 0x008fea0003800000 */
[----:B------:R-:W3:Y:S02]  /*ba70*/  LDC R4, c[0x0][0x8f4] ;  /* 0x00023d00ff047b82 */ /* 0x000ee40000000800 */
[----:B---3--:R-:W-:-:S04]  /*ba80*/  IADD3 R11, P0, R17, R4, RZ ;  /* 0x00000004110b7210 */ /* 0x008fc80007f1e0ff */
        /* <DEDUP_REMOVED lines=8> */
.L_x_141:
[----:B------:R-:W3:Y:S01]  /*bb10*/  LDC R8, c[0x0][0x904] ;  /* 0x00024100ff087b82 */ /* 0x000ee20000000800 */
[----:B------:R-:W-:Y:S01]  /*bb20*/  LOP3.LUT R4, RZ, R25, RZ, 0x33, !PT ;  /* 0x00000019ff047212 */ /* 0x000fe200078e33ff */
[----:B------:R-:W-:Y:S01]  /*bb30*/  USHF.L.U32 UR4, UR38, UR4, URZ ;  /* 0x0000000426047299 */ /* 0x000fe2000800063f */
[----:B--2---:R-:W-:Y:S01]  /*bb40*/  SHF.R.U64 R7, R6, R21, R7 ;  /* 0x0000001506077219 */ /* 0x004fe20000001207 */
[----:B------:R-:W-:Y:S01]  /*bb50*/  VIADD R9, R19, 0xffffffff ;  /* 0xffffffff13097836 */ /* 0x000fe20000000000 */
[----:B------:R-:W-:Y:S02]  /*bb60*/  IADD3 R16, -R16, RZ, RZ ;  /* 0x000000ff10107210 */ /* 0x000fe40007ffe1ff */
[----:B------:R-:W-:Y:S02]  /*bb70*/  LOP3.LUT R4, R15, R4, RZ, 0xc0, !PT ;  /* 0x000000040f047212 */ /* 0x000fe400078ec0ff */
[----:B------:R-:W-:-:S03]  /*bb80*/  IADD3 R6, -R7, RZ, RZ ;  /* 0x000000ff07067210 */ /* 0x000fc60007ffe1ff */
[----:B------:R-:W-:Y:S02]  /*bb90*/  IMAD R13, R7, UR4, R4 ;  /* 0x00000004070d7c24 */ /* 0x000fe4000f8e0204 */
[----:B----4-:R-:W-:Y:S01]  /*bba0*/  IMAD R4, R6, R24, R17 ;  /* 0x0000001806047224 */ /* 0x010fe200078e0211 */
[----:B---3--:R-:W-:Y:S02]  /*bbb0*/  ISETP.NE.AND P0, PT, R8, 0x1, PT ;  /* 0x000000010800780c */ /* 0x008fe40003f05270 */
[----:B------:R-:W-:-:S11]  /*bbc0*/  MOV R8, 0x1 ;  /* 0x0000000100087802 */ /* 0x000fd60000000f00 */
[----:B------:R-:W-:Y:S01]  /*bbd0*/  @P0 IMAD R20, R18, R16, R5 ;  /* 0x0000001012140224 */ /* 0x000fe200078e0205 */
[----:B------:R-:W-:-:S03]  /*bbe0*/  LOP3.LUT R5, R12, R9, RZ, 0xc0, !PT ;  /* 0x000000090c057212 */ /* 0x000fc600078ec0ff */
[----:B-1----:R-:W-:Y:S02]  /*bbf0*/  IMAD R13, R13, R26, R20 ;  /* 0x0000001a0d0d7224 */ /* 0x002fe400078e0214 */
[----:B------:R-:W-:-:S05]  /*bc00*/  IMAD R4, R4, R19, R5 ;  /* 0x0000001304047224 */ /* 0x000fca00078e0205 */
[----:B------:R-:W-:Y:S02]  /*bc10*/  SEL R12, R4, R13, !P0 ;  /* 0x0000000d040c7207 */ /* 0x000fe40004000000 */
[----:B------:R-:W-:Y:S01]  /*bc20*/  SEL R13, R13, R4, !P0 ;  /* 0x000000040d0d7207 */ /* 0x000fe20004000000 */
[----:B------:R-:W-:-:S07]  /*bc30*/  IMAD.MOV.U32 R4, RZ, RZ, R14 ;  /* 0x000000ffff047224 */ /* 0x000fce00078e000e */
.L_x_139:
[----:B------:R-:W-:-:S08]  /*bc40*/  NOP ;  /* 0x0000000000007918 */ /* 0x000fd00000000000 */
[----:B------:R-:W1:-:S00]  /*bc50*/  USETMAXREG.DEALLOC.CTAPOOL 0x28 ;  /* 0x00000028000079c8 */ /* 0x000e4000080e0500 */
[----:B------:R-:W-:-:S06]  /*bc60*/  UISETP.NE.AND UP0, UPT, UR42, 0x1, UPT ;  /* 0x000000012a00788c */ /* 0x000fcc000bf05270 */
[----:B------:R-:W-:-:S13]  /*bc70*/  PLOP3.LUT P0, PT, PT, PT, UP0, 0x80, 0x0 ;  /* 0x000000000000781c */ /* 0x000fda0003f0f008 */
[----:B------:R-:W-:Y:S05]  /*bc80*/  @!P0 EXIT ;  /* 0x000000000000894d */ /* 0x000fea0003800000 */
[----:B------:R-:W-:-:S06]  /*bc90*/  UISETP.NE.AND UP0, UPT, UR42, URZ, UPT ;  /* 0x0000003f2a00728c */ /* 0x000fcc000bf05270 */
[----:B------:R-:W-:-:S13]  /*bca0*/  PLOP3.LUT P0, PT, PT, PT, UP0, 0x80, 0x0 ;  /* 0x000000000000781c */ /* 0x000fda0003f0f008 */
[----:B-1----:R-:W-:Y:S05]  /*bcb0*/  @!P0 BRA `(.L_x_142) ;  /* 0x0000001800488947 */ /* 0x002fea0003800000 */
[----:B------:R-:W-:-:S04]  /*bcc0*/  PRMT R0, R0, 0x9910, RZ ;  /* 0x0000991000007816 */ /* 0x000fc800000000ff */
[----:B------:R-:W-:-:S13]  /*bcd0*/  R2UR UR4, R0 ;  /* 0x00000000000472ca */ /* 0x000fda00000e0000 */
[----:B------:R-:W-:-:S04]  /*bce0*/  UISETP.NE.AND UP0, UPT, UR4, URZ, UPT ;  /* 0x0000003f0400728c */ /* 0x000fc8000bf05270 */
[----:B------:R-:W-:-:S06]  /*bcf0*/  UISETP.NE.OR UP0, UPT, UR42, 0x2, !UP0 ;  /* 0x000000022a00788c */ /* 0x000fcc000c705670 */
[----:B------:R-:W-:-:S13]  /*bd00*/  PLOP3.LUT P0, PT, PT, PT, UP0, 0x80, 0x0 ;  /* 0x000000000000781c */ /* 0x000fda0003f0f008 */
[----:B------:R-:W-:Y:S05]  /*bd10*/  @P0 EXIT ;  /* 0x000000000000094d */ /* 0x000fea0003800000 */
[----:B------:R-:W-:-:S13]  /*bd20*/  LOP3.LUT P2, RZ, R8, 0xff, RZ, 0xc0, !PT ;  /* 0x000000ff08ff7812 */ /* 0x000fda000784c0ff */
[----:B------:R-:W-:Y:S05]  /*bd30*/  @!P2 BRA `(.L_x_143) ;  /* 0x000000000018a947 */ /* 0x000fea0003800000 */
[----:B------:R-:W-:Y:S01]  /*bd40*/  UMOV UR4, 0x400 ;  /* 0x0000040000047882 */ /* 0x000fe20000000000 */
[----:B------:R-:W-:Y:S01]  /*bd50*/  MOV R0, RZ ;  /* 0x000000ff00007202 */ /* 0x000fe20000000f00 */
[----:B------:R-:W-:-:S03]  /*bd60*/  ULEA UR4, UR37, UR4, 0x18 ;  /* 0x0000000425047291 */ /* 0x000fc6000f8ec03f */
[----:B------:R-:W-:-:S06]  /*bd70*/  SHF.L.U32 R0, R0, 0x1f, RZ ;  /* 0x0000001f00007819 */ /* 0x000fcc00000006ff */
[----:B------:R-:W1:Y:S02]  /*bd80*/  SYNCS.PHASECHK.TRANS64.TRYWAIT P0, [UR4+0xc8], R0 ;  /* 0x0000c800ff0075a7 */ /* 0x000e640008000144 */
[----:B-1----:R-:W-:Y:S05]  /*bd90*/  @!P0 BRA `(.L_x_144) ;  /* 0x0000002c00848947 */ /* 0x002fea0003800000 */
.L_x_143:
[----:B------:R-:W-:Y:S01]  /*bda0*/  PRMT R9, RZ, 0x7610, R9 ;  /* 0x00007610ff097816 */ /* 0x000fe20000000009 */
[----:B------:R-:W-:Y:S06]  /*bdb0*/  @P1 BRA `(.L_x_145) ;  /* 0x0000000000241947 */ /* 0x000fec0003800000 */
[----:B------:R-:W-:Y:S02]  /*bdc0*/  ULDC.64 UR4, c[0x0][0x588] ;  /* 0x0001620000047ab9 */ /* 0x000fe40000000a00 */
[----:B------:R-:W-:-:S04]  /*bdd0*/  ISETP.NE.U32.AND P0, PT, RZ, UR4, PT ;  /* 0x00000004ff007c0c */ /* 0x000fc8000bf05070 */
[----:B------:R-:W-:-:S13]  /*bde0*/  ISETP.NE.AND.EX P0, PT, RZ, UR5, PT, P0 ;  /* 0x00000005ff007c0c */ /* 0x000fda000bf05300 */
[----:B------:R-:W-:Y:S05]  /*bdf0*/  @!P0 BRA `(.L_x_146) ;  /* 0x00000000000c8947 */ /* 0x000fea0003800000 */
[----:B------:R2:W5:Y:S01]  /*be00*/  LDG.E R10, desc[UR56][R2.64] ;  /* 0x00000038020a7981 */ /* 0x000562000c1e1900 */
[----:B------:R-:W-:Y:S01]  /*be10*/  MOV R9, 0x1 ;  /* 0x0000000100097802 */ /* 0x000fe20000000f00 */
[----:B------:R-:W-:Y:S06]  /*be20*/  BRA `(.L_x_145) ;  /* 0x0000000000087947 */ /* 0x000fec0003800000 */
.L_x_146:
[----:B------:R-:W3:Y:S01]  /*be30*/  LDC R10, c[0x0][0x580] ;  /* 0x00016000ff0a7b82 */ /* 0x000ee20000000800 */
[----:B------:R-:W-:-:S07]  /*be40*/  IMAD.MOV.U32 R9, RZ, RZ, 0x1 ;  /* 0x00000001ff097424 */ /* 0x000fce00078e00ff */
.L_x_145:
[----:B------:R-:W-:Y:S05]  /*be50*/  @!P2 BRA `(.L_x_147) ;  /* 0x00000014005ca947 */ /* 0x000fea0003800000 */
[----:B------:R-:W4:Y:S01]  /*be60*/  LDC R8, c[0x0][0x8a8] ;  /* 0x00022a00ff087b82 */ /* 0x000f220000000800 */
[----:B-1----:R-:W-:Y:S01]  /*be70*/  MOV R0, 0xffffffff ;  /* 0xffffffff00007802 */ /* 0x002fe20000000f00 */
[----:B------:R-:W-:Y:S01]  /*be80*/  ULDC UR4, c[0x0][0x900] ;  /* 0x0002400000047ab9 */ /* 0x000fe20000000800 */
[----:B------:R-:W-:Y:S02]  /*be90*/  ULOP3.LUT UR22, UR40, 0x2, URZ, 0xfc, !UPT ;  /* 0x0000000228167892 */ /* 0x000fe4000f8efc3f */
[----:B------:R-:W-:Y:S01]  /*bea0*/  SHF.L.U32 R0, R0, UR4, RZ ;  /* 0x0000000400007c19 */ /* 0x000fe200080006ff */
[----:B------:R-:W-:Y:S01]  /*beb0*/  USHF.L.U32 UR21, UR38, UR4, URZ ;  /* 0x0000000426157299 */ /* 0x000fe2000800063f */
[----:B------:R-:W-:Y:S02]  /*bec0*/  ULDC.64 UR30, c[0x0][0x198] ;  /* 0x00006600001e7ab9 */ /* 0x000fe40000000a00 */
[----:B------:R-:W-:Y:S01]  /*bed0*/  LOP3.LUT R0, RZ, R0, RZ, 0x33, !PT ;  /* 0x00000000ff007212 */ /* 0x000fe200078e33ff */
[----:B------:R-:W-:Y:S01]  /*bee0*/  ULDC.64 UR4, c[0x0][0x588] ;  /* 0x0001620000047ab9 */ /* 0x000fe20000000a00 */
[----:B------:R-:W-:Y:S01]  /*bef0*/  ULDC.64 UR6, c[0x0][0x8f8] ;  /* 0x00023e0000067ab9 */ /* 0x000fe20000000a00 */
[----:B------:R-:W-:Y:S01]  /*bf00*/  ULDC.64 UR14, c[0x0][0x590] ;  /* 0x00016400000e7ab9 */ /* 0x000fe20000000a00 */
[----:B----4-:R-:W-:-:S07]  /*bf10*/  IADD3 R8, R8, -0x1, RZ ;  /* 0xffffffff08087810 */ /* 0x010fce0007ffe0ff */
.L_x_203:
[----:B------:R-:W-:Y:S02]  /*bf20*/  ISETP.NE.U32.AND P0, PT, RZ, UR14, PT ;  /* 0x0000000eff007c0c */ /* 0x000fe4000bf05070 */
[----:B------:R-:W-:Y:S02]  /*bf30*/  R2UR UR19, R13 ;  /* 0x000000000d1372ca */ /* 0x000fe400000e0000 */
[----:B------:R-:W-:Y:S02]  /*bf40*/  R2UR UR18, R12 ;  /* 0x000000000c1272ca */ /* 0x000fe400000e0000 */
[----:B------:R-:W-:-:S09]  /*bf50*/  ISETP.NE.AND.EX P0, PT, RZ, UR15, PT, P0 ;  /* 0x0000000fff007c0c */ /* 0x000fd2000bf05300 */
[----:B------:R-:W-:Y:S02]  /*bf60*/  USHF.L.U32 UR19, UR19, 0x8, URZ ;  /* 0x0000000813137899 */ /* 0x000fe4000800063f */
[----:B------:R-:W-:Y:S02]  /*bf70*/  USHF.L.U32 UR18, UR18, 0x7, URZ ;  /* 0x0000000712127899 */ /* 0x000fe4000800063f */
[----:B---34-:R-:W-:Y:S10]  /*bf80*/  @!P0 BRA `(.L_x_148) ;  /* 0x00000000002c8947 */ /* 0x018ff40003800000 */
[----:B------:R-:W-:-:S04]  /*bf90*/  ISETP.NE.U32.AND P1, PT, RZ, UR4, PT ;  /* 0x00000004ff007c0c */ /* 0x000fc8000bf25070 */
[----:B------:R-:W-:-:S13]  /*bfa0*/  ISETP.NE.AND.EX P1, PT, RZ, UR5, PT, P1 ;  /* 0x00000005ff007c0c */ /* 0x000fda000bf25310 */
[----:B------:R-:W-:Y:S05]  /*bfb0*/  @!P1 BRA `(.L_x_149) ;  /* 0x0000000000189947 */ /* 0x000fea0003800000 */
[----:B--2---:R-:W1:Y:S01]  /*bfc0*/  LDC.64 R2, c[0x0][0x588] ;  /* 0x00016200ff027b82 */ /* 0x004e620000000a00 */
[----:B------:R-:W-:-:S04]  /*bfd0*/  IMAD R5, R4, UR14, RZ ;  /* 0x0000000e04057c24 */ /* 0x000fc8000f8e02ff */
[----:B-1----:R-:W-:-:S05]  /*bfe0*/  IMAD.WIDE R2, R5, 0x4, R2 ;  /* 0x0000000405027825 */ /* 0x002fca00078e0202 */
[----:B---3-5:R1:W5:Y:S01]  /*bff0*/  LDG.E R10, desc[UR56][R2.64] ;  /* 0x00000038020a7981 */ /* 0x028362000c1e1900 */
[----:B------:R-:W-:Y:S01]  /*c000*/  IMAD.MOV.U32 R9, RZ, RZ, 0x1 ;  /* 0x00000001ff097424 */ /* 0x000fe200078e00ff */
[----:B------:R-:W-:Y:S06]  /*c010*/  BRA `(.L_x_148) ;  /* 0x0000000000087947 */ /* 0x000fec0003800000 */
.L_x_149:
[----:B---3-5:R-:W4:Y:S01]  /*c020*/  LDC R10, c[0x0][0x580] ;  /* 0x00016000ff0a7b82 */ /* 0x028f220000000800 */
[----:B------:R-:W-:-:S07]  /*c030*/  MOV R9, 0x1 ;  /* 0x0000000100097802 */ /* 0x000fce0000000f00 */
.L_x_148:
[----:B------:R-:W-:Y:S05]  /*c040*/  @!P0 BRA `(.L_x_150) ;  /* 0x00000000001c8947 */ /* 0x000fea0003800000 */
[----:B------:R-:W-:-:S13]  /*c050*/  LOP3.LUT P2, RZ, R9, 0xff, RZ, 0xc0, !PT ;  /* 0x000000ff09ff7812 */ /* 0x000fda000784c0ff */
[----:B-12---:R-:W1:Y:S02]  /*c060*/  @!P2 LDC.64 R2, c[0x0][0x588] ;  /* 0x00016200ff02ab82 */ /* 0x006e640000000a00 */
[----:B-1----:R-:W-:-:S04]  /*c070*/  @!P2 ISETP.NE.U32.AND P0, PT, R2, RZ, PT ;  /* 0x000000ff0200a20c */ /* 0x002fc80003f05070 */
[----:B------:R-:W-:Y:S02]  /*c080*/  @!P2 ISETP.NE.AND.EX P1, PT, R3, RZ, PT, P0 ;  /* 0x000000ff0300a20c */ /* 0x000fe40003f25300 */
[----:B---345:R-:W-:Y:S02]  /*c090*/  @P2 FSETP.EQ.AND P0, PT, R10, RZ, PT ;  /* 0x000000ff0a00220b */ /* 0x038fe40003f02000 */
[----:B------:R-:W-:Y:S01]  /*c0a0*/  @!P2 PLOP3.LUT P0, PT, P1, PT, PT, 0x8, 0x0 ;  /* 0x000000000000a81c */ /* 0x000fe20000f0e170 */
[----:B------:R-:W-:-:S12]  /*c0b0*/  BRA `(.L_x_151) ;  /* 0x0000000000047947 */ /* 0x000fd80003800000 */
.L_x_150:
[----:B---345:R-:W-:-:S13]  /*c0c0*/  FSETP.EQ.AND P0, PT, R10, RZ, PT ;  /* 0x000000ff0a00720b */ /* 0x038fda0003f02000 */
.L_x_151:
[----:B------:R-:W-:Y:S01]  /*c0d0*/  UISETP.NE.AND UP0, UPT, UR22, 0x3, UPT ;  /* 0x000000031600788c */ /* 0x000fe2000bf05270 */
[----:B------:R-:W-:-:S04]  /*c0e0*/  ELECT P1, URZ, PT ;  /* 0x00000000003f782f */ /* 0x000fc80003820000 */
[----:B------:R-:W-:Y:S02]  /*c0f0*/  PLOP3.LUT P0, PT, P1, P0, PT, 0x20, 0x0 ;  /* 0x000000000000781c */ /* 0x000fe40000f00470 */
[----:B------:R-:W-:-:S13]  /*c100*/  PLOP3.LUT P1, PT, PT, PT, UP0, 0x80, 0x0 ;  /* 0x000000000000781c */ /* 0x000fda0003f2f008 */
[----:B------:R-:W-:Y:S05]  /*c110*/  @!P1 BRA `(.L_x_152) ;  /* 0x0000000000049947 */ /* 0x000fea0003800000 */
[----:B------:R-:W-:Y:S01]  /*c120*/  BPT.TRAP 0x1 ;  /* 0x000000040000795c */ /* 0x000fe20000300000 */
.L_x_152:
[----:B------:R-:W3:Y:S01]  /*c130*/  S2UR UR37, SR_CgaCtaId ;  /* 0x00000000002579c3 */ /* 0x000ee20000008800 */
[----:B------:R-:W-:Y:S01]  /*c140*/  UMOV UR13, 0x400 ;  /* 0x00000400000d7882 */ /* 0x000fe20000000000 */
[----:B-12---:R-:W-:-:S04]  /*c150*/  MOV R2, 0x1 ;  /* 0x0000000100027802 */ /* 0x006fc80000000f00 */
[----:B------:R-:W-:Y:S01]  /*c160*/  SHF.L.U32 R2, R2, 0x1f, RZ ;  /* 0x0000001f02027819 */ /* 0x000fe200000006ff */
[----:B---3--:R-:W-:-:S09]  /*c170*/  ULEA UR13, UR37, UR13, 0x18 ;  /* 0x0000000d250d7291 */ /* 0x008fd2000f8ec03f */
[----:B------:R-:W1:Y:S02]  /*c180*/  SYNCS.PHASECHK.TRANS64.TRYWAIT P2, [UR13+0xa0], R2 ;  /* 0x0000a002ff0075a7 */ /* 0x000e64000804014d */
[----:B-1----:R-:W-:Y:S05]  /*c190*/  @!P2 BRA `(.L_x_153) ;  /* 0x00000028009ca947 */ /* 0x002fea0003800000 */
.L_x_247:
[----:B------:R-:W-:Y:S04]  /*c1a0*/  BSSY B0, `(.L_x_154) ;  /* 0x000000e000007945 */ /* 0x000fe80003800000 */
[----:B------:R-:W-:Y:S05]  /*c1b0*/  @!P0 BRA `(.L_x_155) ;  /* 0x0000000000308947 */ /* 0x000fea0003800000 */
[----:B------:R-:W-:Y:S01]  /*c1c0*/  R2UR UR20, R4 ;  /* 0x00000000041472ca */ /* 0x000fe200000e0000 */
[----:B------:R-:W-:Y:S02]  /*c1d0*/  UIADD3 UR8, UP0, UR30, 0x3f0, URZ ;  /* 0x000003f01e087890 */ /* 0x000fe4000ff1e03f */
[----:B------:R-:W-:Y:S02]  /*c1e0*/  UIADD3 UR16, UR13, 0x100, URZ ;  /* 0x000001000d107890 */ /* 0x000fe4000fffe03f */
[----:B------:R-:W-:Y:S02]  /*c1f0*/  UIADD3 UR17, UR13, 0x80, URZ ;  /* 0x000000800d117890 */ /* 0x000fe4000fffe03f */
[----:B------:R-:W-:Y:S01]  /*c200*/  UIADD3.X UR9, URZ, UR31, URZ, UP0, !UPT ;  /* 0x0000001f3f097290 */ /* 0x000fe200087fe43f */
[----:B------:R-:W-:Y:S01]  /*c210*/  UMOV UR10, 0x0 ;  /* 0x00000000000a7882 */ /* 0x000fe20000000000 */
[----:B------:R-:W-:-:S07]  /*c220*/  UMOV UR11, 0x10000000 ;  /* 0x10000000000b7882 */ /* 0x000fce0000000000 */
[----:B------:R2:W-:Y:S02]  /*c230*/  UTMALDG.3D [UR16], [UR8], desc[UR10] ;  /* 0x00000a10080075b4 */ /* 0x0005e40008011000 */
[----:B--2---:R-:W-:Y:S05]  /*c240*/  @!P1 BRA `(.L_x_156) ;  /* 0x0000000000049947 */ /* 0x004fea0003800000 */
[----:B------:R-:W-:Y:S01]  /*c250*/  BPT.TRAP 0x1 ;  /* 0x000000040000795c */ /* 0x000fe20000300000 */
.L_x_156:
[----:B-1----:R-:W1:Y:S02]  /*c260*/  LDC R3, c[0x0][0x800] ;  /* 0x00020000ff037b82 */ /* 0x002e640000000800 */
[----:B-1----:R2:W-:Y:S02]  /*c270*/  SYNCS.ARRIVE.TRANS64.RED.A0TR RZ, [UR13+0x80], R3 ;  /* 0x00008003ffff79a7 */ /* 0x0025e4000830040d */
.L_x_155:
[----:B------:R-:W-:Y:S05]  /*c280*/  BSYNC B0 ;  /* 0x0000000000007941 */ /* 0x000fea0003800000 */
.L_x_154:
[----:B------:R-:W-:Y:S05]  /*c290*/  @!P1 BRA `(.L_x_157) ;  /* 0x0000000000049947 */ /* 0x000fea0003800000 */
[----:B------:R-:W-:Y:S01]  /*c2a0*/  BPT.TRAP 0x1 ;  /* 0x000000040000795c */ /* 0x000fe20000300000 */
.L_x_157:
[----:B------:R-:W-:-:S04]  /*c2b0*/  UIADD3 UR33, UR13, 0x80, URZ ;  /* 0x000000800d217890 */ /* 0x000fc8000fffe03f */
[----:B------:R-:W-:-:S09]  /*c2c0*/  UPRMT UR16, UR37, 0x654, UR33 ;  /* 0x0000065425107896 */ /* 0x000fd20008000021 */
[----:B------:R-:W-:Y:S01]  /*c2d0*/  SYNCS.ARRIVE.TRANS64.RED.A1T0 RZ, [UR16], RZ ;  /* 0x000000ffffff79a7 */ /* 0x000fe20008100410 */
[----:B------:R-:W-:Y:S05]  /*c2e0*/  @!P1 BRA `(.L_x_158) ;  /* 0x0000000000049947 */ /* 0x000fea0003800000 */
[----:B------:R-:W-:Y:S01]  /*c2f0*/  BPT.TRAP 0x1 ;  /* 0x000000040000795c */ /* 0x000fe20000300000 */
.L_x_158:
[----:B------:R-:W3:Y:S02]  /*c300*/  SYNCS.PHASECHK.TRANS64.TRYWAIT P2, [UR13+0xa8], R2 ;  /* 0x0000a802ff0075a7 */ /* 0x000ee4000804014d */
[----:B---3--:R-:W-:Y:S05]  /*c310*/  @!P2 BRA `(.L_x_159) ;  /* 0x000000280054a947 */ /* 0x008fea0003800000 */
.L_x_248:
[----:B------:R-:W-:Y:S04]  /*c320*/  BSSY B0, `(.L_x_160) ;  /* 0x0000010000007945 */ /* 0x000fe80003800000 */
[----:B------:R-:W-:Y:S05]  /*c330*/  @!P0 BRA `(.L_x_161) ;  /* 0x0000000000388947 */ /* 0x000fea0003800000 */
[----:B------:R-:W-:Y:S01]  /*c340*/  UIADD3 UR24, UP0, UR30, 0x3f0, URZ ;  /* 0x000003f01e187890 */ /* 0x000fe2000ff1e03f */
[----:B------:R-:W-:Y:S01]  /*c350*/  R2UR UR12, R4 ;  /* 0x00000000040c72ca */ /* 0x000fe200000e0000 */
[----:B------:R-:W-:Y:S02]  /*c360*/  UIADD3 UR11, UR19, 0x80, URZ ;  /* 0x00000080130b7890 */ /* 0x000fe4000fffe03f */
[----:B------:R-:W-:Y:S02]  /*c370*/  UIADD3 UR8, UR13, 0x1100, URZ ;  /* 0x000011000d087890 */ /* 0x000fe4000fffe03f */
[----:B------:R-:W-:Y:S02]  /*c380*/  UIADD3 UR9, UR13, 0x88, URZ ;  /* 0x000000880d097890 */ /* 0x000fe4000fffe03f */
[----:B------:R-:W-:Y:S01]  /*c390*/  UIADD3.X UR25, URZ, UR31, URZ, UP0, !UPT ;  /* 0x0000001f3f197290 */ /* 0x000fe200087fe43f */
[----:B------:R-:W-:Y:S01]  /*c3a0*/  UMOV UR26, 0x0 ;  /* 0x00000000001a7882 */ /* 0x000fe20000000000 */
[----:B------:R-:W-:Y:S01]  /*c3b0*/  UMOV UR27, 0x10000000 ;  /* 0x10000000001b7882 */ /* 0x000fe20000000000 */
[----:B------:R-:W-:-:S06]  /*c3c0*/  UMOV UR10, UR18 ;  /* 0x00000012000a7c82 */ /* 0x000fcc0008000000 */
[----:B------:R3:W-:Y:S02]  /*c3d0*/  UTMALDG.3D [UR8], [UR24], desc[UR26] ;  /* 0x00001a08180075b4 */ /* 0x0007e40008011000 */
[----:B---3--:R-:W-:Y:S05]  /*c3e0*/  @!P1 BRA `(.L_x_162) ;  /* 0x0000000000049947 */ /* 0x008fea0003800000 */
[----:B------:R-:W-:Y:S01]  /*c3f0*/  BPT.TRAP 0x1 ;  /* 0x000000040000795c */ /* 0x000fe20000300000 */
.L_x_162:
[----:B-12---:R-:W1:Y:S02]  /*c400*/  LDC R3, c[0x0][0x800] ;  /* 0x00020000ff037b82 */ /* 0x006e640000000800 */
[----:B-1----:R3:W-:Y:S02]  /*c410*/  SYNCS.ARRIVE.TRANS64.RED.A0TR RZ, [UR13+0x88], R3 ;  /* 0x00008803ffff79a7 */ /* 0x0027e4000830040d */
.L_x_161:
[----:B------:R-:W-:Y:S05]  /*c420*/  BSYNC B0 ;  /* 0x0000000000007941 */ /* 0x000fea0003800000 */
.L_x_160:
[----:B------:R-:W-:Y:S05]  /*c430*/  @!P1 BRA `(.L_x_163) ;  /* 0x0000000000049947 */ /* 0x000fea0003800000 */
[----:B------:R-:W-:Y:S01]  /*c440*/  BPT.TRAP 0x1 ;  /* 0x000000040000795c */ /* 0x000fe20000300000 */
.L_x_163:
[----:B------:R-:W-:Y:S02]  /*c450*/  UIADD3 UR25, UR13, 0x88, URZ ;  /* 0x000000880d197890 */ /* 0x000fe4000fffe03f */
[----:B------:R-:W-:Y:S02]  /*c460*/  UIADD3 UR10, UR18, 0x20, URZ ;  /* 0x00000020120a7890 */ /* 0x000fe4000fffe03f */
[----:B------:R-:W-:-:S09]  /*c470*/  UPRMT UR20, UR37, 0x654, UR25 ;  /* 0x0000065425147896 */ /* 0x000fd20008000019 */
[----:B------:R-:W-:Y:S01]  /*c480*/  SYNCS.ARRIVE.TRANS64.RED.A1T0 RZ, [UR20], RZ ;  /* 0x000000ffffff79a7 */ /* 0x000fe20008100414 */
[----:B------:R-:W-:Y:S05]  /*c490*/  @!P1 BRA `(.L_x_164) ;  /* 0x0000000000049947 */ /* 0x000fea0003800000 */
[----:B------:R-:W-:Y:S01]  /*c4a0*/  BPT.TRAP 0x1 ;  /* 0x000000040000795c */ /* 0x000fe20000300000 */
.L_x_164:
[----:B------:R-:W4:Y:S02]  /*c4b0*/  SYNCS.PHASECHK.TRANS64.TRYWAIT P2, [UR13+0xb0], R2 ;  /* 0x0000b002ff0075a7 */ /* 0x000f24000804014d */
[----:B----4-:R-:W-:Y:S05]  /*c4c0*/  @!P2 BRA `(.L_x_165) ;  /* 0x000000280000a947 */ /* 0x010fea0003800000 */
.L_x_249:
        /* <DEDUP_REMOVED lines=8> */
[----:B------:R-:W-:Y:S01]  /*c550*/  UMOV UR29, 0x10000000 ;  /* 0x10000000001d7882 */ /* 0x000fe20000000000 */
[----:B------:R-:W-:-:S06]  /*c560*/  UMOV UR11, UR19 ;  /* 0x00000013000b7c82 */ /* 0x000fcc0008000000 */
[----:B------:R4:W-:Y:S02]  /*c570*/  UTMALDG.3D [UR8], [UR26], desc[UR28] ;  /* 0x00001c081a0075b4 */ /* 0x0009e40008011000 */
[----:B----4-:R-:W-:Y:S05]  /*c580*/  @!P1 BRA `(.L_x_168) ;  /* 0x0000000000049947 */ /* 0x010fea0003800000 */
[----:B------:R-:W-:Y:S01]  /*c590*/  BPT.TRAP 0x1 ;  /* 0x000000040000795c */ /* 0x000fe20000300000 */
.L_x_168:
[----:B-123--:R-:W1:Y:S02]  /*c5a0*/  LDC R3, c[0x0][0x800] ;  /* 0x00020000ff037b82 */ /* 0x00ee640000000800 */
[----:B-1----:R4:W-:Y:S02]  /*c5b0*/  SYNCS.ARRIVE.TRANS64.RED.A0TR RZ, [UR13+0x90], R3 ;  /* 0x00009003ffff79a7 */ /* 0x0029e4000830040d */
.L_x_167:
[----:B------:R-:W-:Y:S05]  /*c5c0*/  BSYNC B0 ;  /* 0x0000000000007941 */ /* 0x000fea0003800000 */
.L_x_166:
[----:B------:R-:W-:Y:S05]  /*c5d0*/  @!P1 BRA `(.L_x_169) ;  /* 0x0000000000049947 */ /* 0x000fea0003800000 */
[----:B------:R-:W-:Y:S01]  /*c5e0*/  BPT.TRAP 0x1 ;  /* 0x000000040000795c */ /* 0x000fe20000300000 */
.L_x_169:
[----:B------:R-:W-:-:S04]  /*c5f0*/  UIADD3 UR17, UR13, 0x90, URZ ;  /* 0x000000900d117890 */ /* 0x000fc8000fffe03f */
[----:B------:R-:W-:-:S09]  /*c600*/  UPRMT UR23, UR37, 0x654, UR17 ;  /* 0x0000065425177896 */ /* 0x000fd20008000011 */
[----:B------:R-:W-:Y:S01]  /*c610*/  SYNCS.ARRIVE.TRANS64.RED.A1T0 RZ, [UR23], RZ ;  /* 0x000000ffffff79a7 */ /* 0x000fe20008100417 */
[----:B------:R-:W-:Y:S05]  /*c620*/  @!P1 BRA `(.L_x_170) ;  /* 0x0000000000049947 */ /* 0x000fea0003800000 */
[----:B------:R-:W-:Y:S01]  /*c630*/  BPT.TRAP 0x1 ;  /* 0x000000040000795c */ /* 0x000fe20000300000 */
.L_x_170:
[----:B------:R-:W5:Y:S02]  /*c640*/  SYNCS.PHASECHK.TRANS64.TRYWAIT P2, [UR13+0xb8], R2 ;  /* 0x0000b802ff0075a7 */ /* 0x000f64000804014d */
[----:B-----5:R-:W-:Y:S05]  /*c650*/  @!P2 BRA `(.L_x_171) ;  /* 0x0000002400b4a947 */ /* 0x020fea0003800000 */
.L_x_250:
        /* <DEDUP_REMOVED lines=9> */
[----:B------:R-:W-:-:S07]  /*c6f0*/  UMOV UR29, 0x10000000 ;  /* 0x10000000001d7882 */ /* 0x000fce0000000000 */
[----:B------:R1:W-:Y:S02]  /*c700*/  UTMALDG.3D [UR8], [UR26], desc[UR28] ;  /* 0x00001c081a0075b4 */ /* 0x0003e40008011000 */
[----:B-1----:R-:W-:Y:S05]  /*c710*/  @!P1 BRA `(.L_x_174) ;  /* 0x0000000000049947 */ /* 0x002fea0003800000 */
[----:B------:R-:W-:Y:S01]  /*c720*/  BPT.TRAP 0x1 ;  /* 0x000000040000795c */ /* 0x000fe20000300000 */
.L_x_174:
[----:B------:R-:W1:Y:S02]  /*c730*/  LDC R2, c[0x0][0x800] ;  /* 0x00020000ff027b82 */ /* 0x000e640000000800 */
[----:B-1----:R1:W-:Y:S02]  /*c740*/  SYNCS.ARRIVE.TRANS64.RED.A0TR RZ, [UR13+0x98], R2 ;  /* 0x00009802ffff79a7 */ /* 0x0023e4000830040d */
.L_x_173:
[----:B------:R-:W-:Y:S05]  /*c750*/  BSYNC B0 ;  /* 0x0000000000007941 */ /* 0x000fea0003800000 */
.L_x_172:
[----:B------:R-:W-:Y:S05]  /*c760*/  @!P1 BRA `(.L_x_175) ;  /* 0x0000000000049947 */ /* 0x000fea0003800000 */
[----:B------:R-:W-:Y:S01]  /*c770*/  BPT.TRAP 0x1 ;  /* 0x000000040000795c */ /* 0x000fe20000300000 */
.L_x_175:
[----:B------:R-:W-:Y:S02]  /*c780*/  UIADD3 UR9, UR13, 0x98, URZ ;  /* 0x000000980d097890 */ /* 0x000fe4000fffe03f */
[----:B------:R-:W-:Y:S02]  /*c790*/  UIADD3 UR34, UR18, 0x40, URZ ;  /* 0x0000004012227890 */ /* 0x000fe4000fffe03f */
[----:B------:R-:W-:-:S09]  /*c7a0*/  UPRMT UR29, UR37, 0x654, UR9 ;  /* 0x00000654251d7896 */ /* 0x000fd20008000009 */
[----:B------:R-:W-:Y:S01]  /*c7b0*/  SYNCS.ARRIVE.TRANS64.RED.A1T0 RZ, [UR29], RZ ;  /* 0x000000ffffff79a7 */ /* 0x000fe2000810041d */
[----:B------:R-:W-:Y:S05]  /*c7c0*/  @!P1 BRA `(.L_x_176) ;  /* 0x0000000000049947 */ /* 0x000fea0003800000 */
[----:B------:R-:W-:Y:S01]  /*c7d0*/  BPT.TRAP 0x1 ;  /* 0x000000040000795c */ /* 0x000fe20000300000 */
.L_x_176:
[----:B-1----:R-:W-:-:S04]  /*c7e0*/  SHF.L.U32 R2, RZ, 0x1f, RZ ;  /* 0x0000001fff027819 */ /* 0x002fc800000006ff */
[----:B------:R-:W1:Y:S02]  /*c7f0*/  SYNCS.PHASECHK.TRANS64.TRYWAIT P2, [UR13+0xa0], R2 ;  /* 0x0000a002ff0075a7 */ /* 0x000e64000804014d */
[----:B-1----:R-:W-:Y:S05]  /*c800*/  @!P2 BRA `(.L_x_177) ;  /* 0x000000240060a947 */ /* 0x002fea0003800000 */
.L_x_251:
[----:B------:R-:W-:Y:S04]  /*c810*/  BSSY B0, `(.L_x_178) ;  /* 0x000000e000007945 */ /* 0x000fe80003800000 */
[----:B------:R-:W-:Y:S05]  /*c820*/  @!P0 BRA `(.L_x_179) ;  /* 0x0000000000308947 */ /* 0x000fea0003800000 */
[----:B------:R-:W-:Y:S01]  /*c830*/  R2UR UR36, R4 ;  /* 0x00000000042472ca */ /* 0x000fe200000e0000 */
[----:B------:R-:W-:Y:S02]  /*c840*/  UIADD3 UR10, UP0, UR30, 0x3f0, URZ ;  /* 0x000003f01e0a7890 */ /* 0x000fe4000ff1e03f */
[----:B------:R-:W-:Y:S02]  /*c850*/  UIADD3 UR32, UR13, 0x100, URZ ;  /* 0x000001000d207890 */ /* 0x000fe4000fffe03f */
[----:B------:R-:W-:Y:S01]  /*c860*/  UIADD3.X UR11, URZ, UR31, URZ, UP0, !UPT ;  /* 0x0000001f3f0b7290 */ /* 0x000fe200087fe43f */
[----:B------:R-:W-:Y:S01]  /*c870*/  UMOV UR26, 0x0 ;  /* 0x00000000001a7882 */ /* 0x000fe20000000000 */
[----:B------:R-:W-:Y:S01]  /*c880*/  UMOV UR27, 0x10000000 ;  /* 0x10000000001b7882 */ /* 0x000fe20000000000 */
[----:B------:R-:W-:-:S06]  /*c890*/  UMOV UR35, UR19 ;  /* 0x0000001300237c82 */ /* 0x000fcc0008000000 */
[----:B------:R1:W-:Y:S02]  /*c8a0*/  UTMALDG.3D [UR32], [UR10], desc[UR26] ;  /* 0x00001a200a0075b4 */ /* 0x0003e40008011000 */
[----:B-1----:R-:W-:Y:S05]  /*c8b0*/  @!P1 BRA `(.L_x_180) ;  /* 0x0000000000049947 */ /* 0x002fea0003800000 */
[----:B------:R-:W-:Y:S01]  /*c8c0*/  BPT.TRAP 0x1 ;  /* 0x000000040000795c */ /* 0x000fe20000300000 */
.L_x_180:
[----:B--234-:R-:W1:Y:S02]  /*c8d0*/  LDC R3, c[0x0][0x800] ;  /* 0x00020000ff037b82 */ /* 0x01ce640000000800 */
[----:B-1----:R1:W-:Y:S02]  /*c8e0*/  SYNCS.ARRIVE.TRANS64.RED.A0TR RZ, [UR13+0x80], R3 ;  /* 0x00008003ffff79a7 */ /* 0x0023e4000830040d */
.L_x_179:
[----:B------:R-:W-:Y:S05]  /*c8f0*/  BSYNC B0 ;  /* 0x0000000000007941 */ /* 0x000fea0003800000 */
.L_x_178:
[----:B------:R-:W-:Y:S05]  /*c900*/  @!P1 BRA `(.L_x_181) ;  /* 0x0000000000049947 */ /* 0x000fea0003800000 */
[----:B------:R-:W-:Y:S01]  /*c910*/  BPT.TRAP 0x1 ;  /* 0x000000040000795c */ /* 0x000fe20000300000 */
.L_x_181:
[----:B------:R-:W-:Y:S01]  /*c920*/  SYNCS.ARRIVE.TRANS64.RED.A1T0 RZ, [UR16], RZ ;  /* 0x000000ffffff79a7 */ /* 0x000fe20008100410 */
[----:B------:R-:W-:Y:S05]  /*c930*/  @!P1 BRA `(.L_x_182) ;  /* 0x0000000000049947 */ /* 0x000fea0003800000 */
[----:B------:R-:W-:Y:S01]  /*c940*/  BPT.TRAP 0x1 ;  /* 0x000000040000795c */ /* 0x000fe20000300000 */
.L_x_182:
[----:B------:R-:W5:Y:S02]  /*c950*/  SYNCS.PHASECHK.TRANS64.TRYWAIT P2, [UR13+0xa8], R2 ;  /* 0x0000a802ff0075a7 */ /* 0x000f64000804014d */
[----:B-----5:R-:W-:Y:S05]  /*c960*/  @!P2 BRA `(.L_x_183) ;  /* 0x000000240020a947 */ /* 0x020fea0003800000 */
.L_x_252:
        /* <DEDUP_REMOVED lines=13> */
.L_x_186:
[----:B--234-:R-:W1:Y:S02]  /*ca40*/  LDC R3, c[0x0][0x800] ;  /* 0x00020000ff037b82 */ /* 0x01ce640000000800 */
[----:B-1----:R1:W-:Y:S02]  /*ca50*/  SYNCS.ARRIVE.TRANS64.RED.A0TR RZ, [UR13+0x88], R3 ;  /* 0x00008803ffff79a7 */ /* 0x0023e4000830040d */
.L_x_185:
[----:B------:R-:W-:Y:S05]  /*ca60*/  BSYNC B0 ;  /* 0x0000000000007941 */ /* 0x000fea0003800000 */
.L_x_184:
[----:B------:R-:W-:Y:S05]  /*ca70*/  @!P1 BRA `(.L_x_187) ;  /* 0x0000000000049947 */ /* 0x000fea0003800000 */
[----:B------:R-:W-:Y:S01]  /*ca80*/  BPT.TRAP 0x1 ;  /* 0x000000040000795c */ /* 0x000fe20000300000 */
.L_x_187:
[----:B------:R-:W-:Y:S01]  /*ca90*/  SYNCS.ARRIVE.TRANS64.RED.A1T0 RZ, [UR20], RZ ;  /* 0x000000ffffff79a7 */ /* 0x000fe20008100414 */
[----:B------:R-:W-:Y:S01]  /*caa0*/  UIADD3 UR18, UR18, 0x60, URZ ;  /* 0x0000006012127890 */ /* 0x000fe2000fffe03f */
[----:B------:R-:W-:Y:S11]  /*cab0*/  @!P1 BRA `(.L_x_188) ;  /* 0x0000000000049947 */ /* 0x000ff60003800000 */
[----:B------:R-:W-:Y:S01]  /*cac0*/  BPT.TRAP 0x1 ;  /* 0x000000040000795c */ /* 0x000fe20000300000 */
.L_x_188:
[----:B------:R-:W5:Y:S02]  /*cad0*/  SYNCS.PHASECHK.TRANS64.TRYWAIT P2, [UR13+0xb0], R2 ;  /* 0x0000b002ff0075a7 */ /* 0x000f64000804014d */
[----:B-----5:R-:W-:Y:S05]  /*cae0*/  @!P2 BRA `(.L_x_189) ;  /* 0x0000002000d8a947 */ /* 0x020fea0003800000 */
.L_x_253:
[----:B------:R-:W-:Y:S04]  /*caf0*/  BSSY B0, `(.L_x_190) ;  /* 0x000000d000007945 */ /* 0x000fe80003800000 */
[----:B------:R-:W-:Y:S05]  /*cb00*/  @!P0 BRA `(.L_x_191) ;  /* 0x00000000002c8947 */ /* 0x000fea0003800000 */
[----:B------:R-:W-:Y:S01]  /*cb10*/  R2UR UR20, R4 ;  /* 0x00000000041472ca */ /* 0x000fe200000e0000 */
[----:B------:R-:W-:Y:S02]  /*cb20*/  UIADD3 UR10, UP0, UR30, 0x3f0, URZ ;  /* 0x000003f01e0a7890 */ /* 0x000fe4000ff1e03f */
[----:B------:R-:W-:Y:S02]  /*cb30*/  UIADD3 UR16, UR13, 0x2100, URZ ;  /* 0x000021000d107890 */ /* 0x000fe4000fffe03f */
[----:B------:R-:W-:Y:S01]  /*cb40*/  UIADD3.X UR11, URZ, UR31, URZ, UP0, !UPT ;  /* 0x0000001f3f0b7290 */ /* 0x000fe200087fe43f */
[----:B------:R-:W-:Y:S01]  /*cb50*/  UMOV UR24, 0x0 ;  /* 0x0000000000187882 */ /* 0x000fe20000000000 */
[----:B------:R-:W-:-:S07]  /*cb60*/  UMOV UR25, 0x10000000 ;  /* 0x1000000000197882 */ /* 0x000fce0000000000 */
[----:B------:R1:W-:Y:S02]  /*cb70*/  UTMALDG.3D [UR16], [UR10], desc[UR24] ;  /* 0x000018100a0075b4 */ /* 0x0003e40008011000 */
[----:B-1----:R-:W-:Y:S05]  /*cb80*/  @!P1 BRA `(.L_x_192) ;  /* 0x0000000000049947 */ /* 0x002fea0003800000 */
[----:B------:R-:W-:Y:S01]  /*cb90*/  BPT.TRAP 0x1 ;  /* 0x000000040000795c */ /* 0x000fe20000300000 */
.L_x_192:
[----:B--234-:R-:W1:Y:S02]  /*cba0*/  LDC R3, c[0x0][0x800] ;  /* 0x00020000ff037b82 */ /* 0x01ce640000000800 */
[----:B-1----:R1:W-:Y:S02]  /*cbb0*/  SYNCS.ARRIVE.TRANS64.RED.A0TR RZ, [UR13+0x90], R3 ;  /* 0x00009003ffff79a7 */ /* 0x0023e4000830040d */
.L_x_191:
[----:B------:R-:W-:Y:S05]  /*cbc0*/  BSYNC B0 ;  /* 0x0000000000007941 */ /* 0x000fea0003800000 */
.L_x_190:
[----:B------:R-:W-:Y:S05]  /*cbd0*/  @!P1 BRA `(.L_x_193) ;  /* 0x0000000000049947 */ /* 0x000fea0003800000 */
[----:B------:R-:W-:Y:S01]  /*cbe0*/  BPT.TRAP 0x1 ;  /* 0x000000040000795c */ /* 0x000fe20000300000 */
.L_x_193:
[----:B------:R-:W-:Y:S01]  /*cbf0*/  SYNCS.ARRIVE.TRANS64.RED.A1T0 RZ, [UR23], RZ ;  /* 0x000000ffffff79a7 */ /* 0x000fe20008100417 */
[----:B------:R-:W-:Y:S05]  /*cc00*/  @!P1 BRA `(.L_x_194) ;  /* 0x0000000000049947 */ /* 0x000fea0003800000 */
[----:B------:R-:W-:Y:S01]  /*cc10*/  BPT.TRAP 0x1 ;  /* 0x000000040000795c */ /* 0x000fe20000300000 */
.L_x_194:
[----:B------:R-:W5:Y:S02]  /*cc20*/  SYNCS.PHASECHK.TRANS64.TRYWAIT P2, [UR13+0xb8], R2 ;  /* 0x0000b802ff0075a7 */ /* 0x000f64000804014d */
[----:B-----5:R-:W-:Y:S05]  /*cc30*/  @!P2 BRA `(.L_x_195) ;  /* 0x00000020009ca947 */ /* 0x020fea0003800000 */
.L_x_254:
        /* <DEDUP_REMOVED lines=13> */
.L_x_198:
[----:B------:R-:W1:Y:S02]  /*cd10*/  LDC R2, c[0x0][0x800] ;  /* 0x00020000ff027b82 */ /* 0x000e640000000800 */
[----:B-1----:R1:W-:Y:S02]  /*cd20*/  SYNCS.ARRIVE.TRANS64.RED.A0TR RZ, [UR13+0x98], R2 ;  /* 0x00009802ffff79a7 */ /* 0x0023e4000830040d */
.L_x_197:
[----:B------:R-:W-:Y:S05]  /*cd30*/  BSYNC B0 ;  /* 0x0000000000007941 */ /* 0x000fea0003800000 */
.L_x_196:
[----:B------:R-:W-:Y:S05]  /*cd40*/  @!P1 BRA `(.L_x_199) ;  /* 0x0000000000049947 */ /* 0x000fea0003800000 */
[----:B------:R-:W-:Y:S01]  /*cd50*/  BPT.TRAP 0x1 ;  /* 0x000000040000795c */ /* 0x000fe20000300000 */
.L_x_199:
[----:B------:R-:W5:Y:S01]  /*cd60*/  LDL.LU R20, [R1+0xc0] ;  /* 0x0000c00001147983 */ /* 0x000f620000300800 */
[----:B------:R-:W-:Y:S03]  /*cd70*/  SYNCS.ARRIVE.TRANS64.RED.A1T0 RZ, [UR29], RZ ;  /* 0x000000ffffff79a7 */ /* 0x000fe6000810041d */
[----:B------:R-:W2:Y:S01]  /*cd80*/  LDL.LU R17, [R1+0xbc] ;  /* 0x0000bc0001117983 */ /* 0x000ea20000300800 */
[----:B-1----:R-:W-:Y:S01]  /*cd90*/  PRMT R2, RZ, 0x7610, R2 ;  /* 0x00007610ff027816 */ /* 0x002fe20000000002 */
[----:B------:R-:W-:Y:S01]  /*cda0*/  IMAD.MOV.U32 R13, RZ, RZ, -0x1 ;  /* 0xffffffffff0d7424 */ /* 0x000fe200078e00ff */
[----:B------:R-:W-:Y:S02]  /*cdb0*/  MOV R12, 0xffffffff ;  /* 0xffffffff000c7802 */ /* 0x000fe40000000f00 */
[----:B------:R-:W-:Y:S02]  /*cdc0*/  MOV R4, 0xffffffff ;  /* 0xffffffff00047802 */ /* 0x000fe40000000f00 */
[----:B--2---:R-:W-:-:S04]  /*cdd0*/  IADD3 R17, P0, R17, UR54, RZ ;  /* 0x0000003611117c10 */ /* 0x004fc8000ff1e0ff */
[----:B-----5:R-:W-:Y:S01]  /*cde0*/  IADD3.X R20, R20, UR39, RZ, P0, !PT ;  /* 0x0000002714147c10 */ /* 0x020fe200087fe4ff */
[----:B------:R1:W-:Y:S01]  /*cdf0*/  STL [R1+0xbc], R17 ;  /* 0x0000bc1101007387 */ /* 0x0003e20000100800 */
[----:B------:R-:W-:-:S03]  /*ce00*/  ISETP.GE.U32.AND P0, PT, R17, UR6, PT ;  /* 0x0000000611007c0c */ /* 0x000fc6000bf06070 */
[----:B------:R1:W-:Y:S01]  /*ce10*/  STL [R1+0xc0], R20 ;  /* 0x0000c01401007387 */ /* 0x0003e20000100800 */
[----:B------:R-:W-:-:S13]  /*ce20*/  ISETP.GE.U32.AND.EX P0, PT, R20, UR7, PT, P0 ;  /* 0x0000000714007c0c */ /* 0x000fda000bf06100 */
[----:B-1----:R-:W-:Y:S05]  /*ce30*/  @P0 BRA `(.L_x_200) ;  /* 0x00000004005c0947 */ /* 0x002fea0003800000 */
[----:B------:R-:W1:Y:S01]  /*ce40*/  LDC.64 R14, c[0x0][0x8d0] ;  /* 0x00023400ff0e7b82 */ /* 0x000e620000000a00 */
[----:B------:R-:W-:Y:S01]  /*ce50*/  IMAD.MOV.U32 R2, RZ, RZ, R17 ;  /* 0x000000ffff027224 */ /* 0x000fe200078e0011 */
[----:B---34-:R-:W-:-:S06]  /*ce60*/  MOV R3, R20 ;  /* 0x0000001400037202 */ /* 0x018fcc0000000f00 */
        /* <DEDUP_REMOVED lines=15> */
.L_x_201:
[-CC-:B------:R-:W-:Y:S01]  /*cf60*/  SHF.R.U64 R11, R2, R16.reuse, R3.reuse ;  /* 0x00000010020b7219 */ /* 0x180fe20000001203 */
[----:B------:R-:W1:Y:S01]  /*cf70*/  LDC.64 R6, c[0x0][0x8e8] ;  /* 0x00023a00ff067b82 */ /* 0x000e620000000a00 */
[----:B------:R-:W-:Y:S01]  /*cf80*/  SHF.R.U32.HI R2, RZ, R16, R3 ;  /* 0x00000010ff027219 */ /* 0x000fe20000011603 */
[----:B------:R-:W2:Y:S01]  /*cf90*/  S2R R15, SR_CTAID.X ;  /* 0x00000000000f7919 */ /* 0x000ea20000002500 */
[----:B------:R-:W-:Y:S01]  /*cfa0*/  IADD3 R5, P0, RZ, -R11, RZ ;  /* 0x8000000bff057210 */ /* 0x000fe20007f1e0ff */
[----:B------:R-:W3:Y:S03]  /*cfb0*/  S2R R14, SR_CTAID.Y ;  /* 0x00000000000e7919 */ /* 0x000ee60000002600 */
[----:B------:R-:W-:Y:S01]  /*cfc0*/  IADD3.X R3, RZ, ~R2, RZ, P0, !PT ;  /* 0x80000002ff037210 */ /* 0x000fe200007fe4ff */
[----:B------:R-:W4:Y:S01]  /*cfd0*/  LDC R18, c[0x0][0x8c0] ;  /* 0x00023000ff127b82 */ /* 0x000f220000000800 */
[----:B------:R-:W-:-:S03]  /*cfe0*/  IMAD.MOV.U32 R2, RZ, RZ, R17 ;  /* 0x000000ffff027224 */ /* 0x000fc600078e0011 */
[----:B------:R-:W-:Y:S01]  /*cff0*/  IMAD R4, R3, R12, RZ ;  /* 0x0000000c03047224 */ /* 0x000fe200078e02ff */
[----:B------:R-:W-:-:S03]  /*d000*/  MOV R3, R20 ;  /* 0x0000001400037202 */ /* 0x000fc60000000f00 */
[----:B------:R-:W5:Y:S01]  /*d010*/  LDC R19, c[0x0][0x8b0] ;  /* 0x00022c00ff137b82 */ /* 0x000f620000000800 */
[C---:B------:R-:W-:Y:S02]  /*d020*/  IMAD R13, R5.reuse, R13, R4 ;  /* 0x0000000d050d7224 */ /* 0x040fe400078e0204 */
[----:B------:R-:W-:-:S05]  /*d030*/  IMAD.WIDE.U32 R2, R5, R12, R2 ;  /* 0x0000000c05027225 */ /* 0x000fca00078e0002 */
[----:B------:R-:W3:Y:S01]  /*d040*/  LDC R21, c[0x0][0x900] ;  /* 0x00024000ff157b82 */ /* 0x000ee20000000800 */
[----:B------:R-:W-:Y:S02]  /*d050*/  IADD3 R3, R3, R13, RZ ;  /* 0x0000000d03037210 */ /* 0x000fe40007ffe0ff */
[----:B-1----:R-:W-:-:S04]  /*d060*/  ISETP.NE.U32.AND P0, PT, R6, RZ, PT ;  /* 0x000000ff0600720c */ /* 0x002fc80003f05070 */
[----:B------:R-:W-:Y:S02]  /*d070*/  ISETP.NE.AND.EX P0, PT, R7, RZ, PT, P0 ;  /* 0x000000ff0700720c */ /* 0x000fe40003f05300 */
[-CC-:B----4-:R-:W-:Y:S02]  /*d080*/  SHF.R.U64 R13, R2, R18.reuse, R3.reuse ;  /* 0x00000012020d7219 */ /* 0x190fe40000001203 */
[----:B------:R-:W-:Y:S02]  /*d090*/  SHF.R.U32.HI R2, RZ, R18, R3 ;  /* 0x00000012ff027219 */ /* 0x000fe40000011603 */
[----:B--2---:R-:W-:Y:S02]  /*d0a0*/  I2FP.F32.U32 R16, R15 ;  /* 0x0000000f00107245 */ /* 0x004fe40000201000 */
[-CC-:B-----5:R-:W-:Y:S02]  /*d0b0*/  SHF.R.U64 R17, R13, R19.reuse, R2.reuse ;  /* 0x000000130d117219 */ /* 0x1a0fe40000001202 */
[----:B------:R-:W-:-:S04]  /*d0c0*/  SHF.R.U32.HI R2, RZ, R19, R2 ;  /* 0x00000013ff027219 */ /* 0x000fc80000011602 */
[-CC-:B---3--:R-:W-:Y:S02]  /*d0d0*/  SHF.R.U64 R12, R17, R21.reuse, R2.reuse ;  /* 0x00000015110c7219 */ /* 0x188fe40000001202 */
[----:B------:R-:W-:-:S03]  /*d0e0*/  SHF.R.U32.HI R19, RZ, R21, R2 ;  /* 0x00000015ff137219 */ /* 0x000fc60000011602 */
[----:B------:R-:W-:Y:S01]  /*d0f0*/  IMAD.MOV.U32 R2, RZ, RZ, R12 ;  /* 0x000000ffff027224 */ /* 0x000fe200078e000c */
[----:B------:R-:W-:Y:S01]  /*d100*/  MOV R3, R19 ;  /* 0x0000001300037202 */ /* 0x000fe20000000f00 */
[----:B------:R-:W-:Y:S06]  /*d110*/  @!P0 BRA `(.L_x_202) ;  /* 0x0000000000288947 */ /* 0x000fec0003800000 */
[----:B------:R-:W1:Y:S02]  /*d120*/  LDC R3, c[0x0][0x8f4] ;  /* 0x00023d00ff037b82 */ /* 0x000e640000000800 */
[----:B-1----:R-:W-:-:S04]  /*d130*/  IADD3 R3, P0, R12, R3, RZ ;  /* 0x000000030c037210 */ /* 0x002fc80007f1e0ff */
[----:B------:R-:W-:-:S05]  /*d140*/  IADD3.X R19, RZ, R19, RZ, P0, !PT ;  /* 0x00000013ff137210 */ /* 0x000fca00007fe4ff */
[----:B------:R-:W-:-:S04]  /*d150*/  IMAD.WIDE.U32 R4, R19, R6, RZ ;  /* 0x0000000613047225 */ /* 0x000fc800078e00ff */
[----:B------:R-:W-:-:S04]  /*d160*/  IMAD.WIDE.U32 R4, P0, R3, R7, R4 ;  /* 0x0000000703047225 */ /* 0x000fc80007800004 */
[----:B------:R-:W-:Y:S01]  /*d170*/  IMAD.WIDE.U32 R2, R3, R6, RZ ;  /* 0x0000000603027225 */ /* 0x000fe200078e00ff */
[----:B------:R-:W-:-:S04]  /*d180*/  MOV R2, R5 ;  /* 0x0000000500027202 */ /* 0x000fc80000000f00 */
[----:B------:R-:W-:Y:S01]  /*d190*/  IADD3 RZ, P1, R3, R4, RZ ;  /* 0x0000000403ff7210 */ /* 0x000fe20007f3e0ff */
[----:B------:R-:W-:-:S04]  /*d1a0*/  IMAD.X R3, RZ, RZ, RZ, P0 ;  /* 0x000000ffff037224 */ /* 0x000fc800000e06ff */
[----:B------:R-:W-:-:S08]  /*d1b0*/  IMAD.WIDE.U32.X R2, R19, R7, R2, P1 ;  /* 0x0000000713027225 */ /* 0x000fd000008e0402 */
.L_x_202:
[----:B------:R-:W1:Y:S01]  /*d1c0*/  LDC R23, c[0x0][0x904] ;  /* 0x00024100ff177b82 */ /* 0x000e620000000800 */
[----:B------:R-:W-:Y:S01]  /*d1d0*/  ULDC UR8, c[0x0][0x150] ;  /* 0x0000540000087ab9 */ /* 0x000fe20000000800 */
[----:B------:R-:W-:Y:S01]  /*d1e0*/  I2FP.F32.U32 R5, R14 ;  /* 0x0000000e00057245 */ /* 0x000fe20000201000 */
[----:B------:R-:W-:Y:S01]  /*d1f0*/  FMUL R16, R16, UR8 ;  /* 0x0000000810107c20 */ /* 0x000fe20008400000 */
[----:B------:R-:W-:Y:S01]  /*d200*/  ULDC UR8, c[0x0][0x154] ;  /* 0x0000550000087ab9 */ /* 0x000fe20000000800 */
[----:B------:R-:W-:Y:S02]  /*d210*/  LOP3.LUT R17, R17, R0, RZ, 0xc0, !PT ;  /* 0x0000000011117212 */ /* 0x000fe400078ec0ff */
[----:B------:R-:W-:Y:S01]  /*d220*/  FMUL R6, R5, UR8 ;  /* 0x0000000805067c20 */ /* 0x000fe20008400000 */
[----:B------:R-:W2:Y:S01]  /*d230*/  LDC R19, c[0x0][0x8f0] ;  /* 0x00023c00ff137b82 */ /* 0x000ea20000000800 */
[----:B------:R-:W3:Y:S07]  /*d240*/  F2I.U32.TRUNC.NTZ R16, R16 ;  /* 0x0000001000107305 */ /* 0x000eee000020f000 */
[----:B------:R-:W4:Y:S01]  /*d250*/  LDC R4, c[0x0][0x144] ;  /* 0x00005100ff047b82 */ /* 0x000f220000000800 */
[----:B------:R-:W5:Y:S07]  /*d260*/  F2I.U32.TRUNC.NTZ R6, R6 ;  /* 0x0000000600067305 */ /* 0x000f6e000020f000 */
[----:B------:R-:W5:Y:S01]  /*d270*/  LDC R7, c[0x0][0x148] ;  /* 0x00005200ff077b82 */ /* 0x000f620000000800 */
[----:B-1----:R-:W-:-:S02]  /*d280*/  ISETP.NE.AND P0, PT, R23, 0x1, PT ;  /* 0x000000011700780c */ /* 0x002fc40003f05270 */
[----:B---3--:R-:W-:-:S05]  /*d290*/  IADD3 R5, -R16, RZ, RZ ;  /* 0x000000ff10057210 */ /* 0x008fca0007ffe1ff */
[----:B------:R-:W1:Y:S01]  /*d2a0*/  LDC R20, c[0x0][0x8e0] ;  /* 0x00023800ff147b82 */ /* 0x000e620000000800 */
[----:B--2---:R-:W-:-:S04]  /*d2b0*/  SHF.R.U64 R2, R2, R19, R3 ;  /* 0x0000001302027219 */ /* 0x004fc80000001203 */
[C---:B------:R-:W-:Y:S01]  /*d2c0*/  IADD3 R3, -R2.reuse, RZ, RZ ;  /* 0x000000ff02037210 */ /* 0x040fe20007ffe1ff */
[----:B------:R-:W-:Y:S01]  /*d2d0*/  IMAD R17, R2, UR21, R17 ;  /* 0x0000001502117c24 */ /* 0x000fe2000f8e0211 */
[----:B------:R-:W-:Y:S01]  /*d2e0*/  MOV R2, 0x1 ;  /* 0x0000000100027802 */ /* 0x000fe20000000f00 */
[----:B------:R-:W2:Y:S01]  /*d2f0*/  LDC R21, c[0x0][0x8b8] ;  /* 0x00022e00ff157b82 */ /* 0x000ea20000000800 */
[----:B----4-:R-:W-:Y:S01]  /*d300*/  IMAD R18, R4, R5, R15 ;  /* 0x0000000504127224 */ /* 0x010fe200078e020f */
[----:B------:R-:W-:Y:S01]  /*d310*/  LOP3.LUT R5, R13, R8, RZ, 0xc0, !PT ;  /* 0x000000080d057212 */ /* 0x000fe200078ec0ff */
[----:B-----5:R-:W-:-:S05]  /*d320*/  IMAD.MOV R4, RZ, RZ, -R6 ;  /* 0x000000ffff047224 */ /* 0x020fca00078e0a06 */
[----:B------:R-:W3:Y:S01]  /*d330*/  LDC R22, c[0x0][0x8a8] ;  /* 0x00022a00ff167b82 */ /* 0x000ee20000000800 */
[----:B------:R-:W-:Y:S02]  /*d340*/  @P0 IMAD R18, R7, R4, R14 ;  /* 0x0000000407120224 */ /* 0x000fe400078e020e */
[----:B-1----:R-:W-:Y:S02]  /*d350*/  IMAD R12, R3, R20, R12 ;  /* 0x00000014030c7224 */ /* 0x002fe400078e020c */
[----:B--2---:R-:W-:Y:S02]  /*d360*/  IMAD R13, R17, R21, R18 ;  /* 0x00000015110d7224 */ /* 0x004fe400078e0212 */
[----:B---3--:R-:W-:-:S05]  /*d370*/  IMAD R4, R12, R22, R5 ;  /* 0x000000160c047224 */ /* 0x008fca00078e0205 */
[----:B------:R-:W-:Y:S02]  /*d380*/  SEL R12, R4, R13, !P0 ;  /* 0x0000000d040c7207 */ /* 0x000fe40004000000 */
[----:B------:R-:W-:Y:S01]  /*d390*/  SEL R13, R13, R4, !P0 ;  /* 0x000000040d0d7207 */ /* 0x000fe20004000000 */
[----:B------:R-:W-:-:S07]  /*d3a0*/  IMAD.MOV.U32 R4, RZ, RZ, R11 ;  /* 0x000000ffff047224 */ /* 0x000fce00078e000b */
.L_x_200:
[----:B------:R-:W-:-:S13]  /*d3b0*/  LOP3.LUT P0, RZ, R2, 0xff, RZ, 0xc0, !PT ;  /* 0x000000ff02ff7812 */ /* 0x000fda000780c0ff */
[----:B------:R-:W-:Y:S05]  /*d3c0*/  @P0 BRA `(.L_x_203) ;  /* 0xffffffe800d40947 */ /* 0x000fea000383ffff */
.L_x_147:
[----:B------:R-:W-:Y:S01]  /*d3d0*/  ELECT P0, URZ, PT ;  /* 0x00000000003f782f */ /* 0x000fe20003800000 */
[----:B------:R-:W-:-:S12]  /*d3e0*/  BSSY B0, `(.L_x_204) ;  /* 0x000001e000007945 */ /* 0x000fd80003800000 */
[----:B------:R-:W-:Y:S05]  /*d3f0*/  @!P0 BRA `(.L_x_205) ;  /* 0x0000000000708947 */ /* 0x000fea0003800000 */
[----:B------:R-:W-:-:S06]  /*d400*/  ULOP3.LUT UR4, UR40, 0x2, URZ, 0xfc, !UPT ;  /* 0x0000000228047892 */ /* 0x000fcc000f8efc3f */
[----:B-1----:R-:W-:-:S04]  /*d410*/  MOV R0, UR4 ;  /* 0x0000000400007c02 */ /* 0x002fc80008000f00 */
[----:B------:R-:W-:-:S13]  /*d420*/  ISETP.NE.AND P0, PT, R0, 0x3, PT ;  /* 0x000000030000780c */ /* 0x000fda0003f05270 */
[----:B------:R-:W-:Y:S05]  /*d430*/  @!P0 BRA `(.L_x_206) ;  /* 0x0000000000048947 */ /* 0x000fea0003800000 */
[----:B------:R-:W-:Y:S01]  /*d440*/  BPT.TRAP 0x1 ;  /* 0x000000040000795c */ /* 0x000fe20000300000 */
.L_x_206:
[----:B------:R-:W-:Y:S01]  /*d450*/  MOV R0, 0x400 ;  /* 0x0000040000007802 */ /* 0x000fe20000000f00 */
[----:B--2---:R-:W-:Y:S01]  /*d460*/  IMAD.MOV.U32 R2, RZ, RZ, 0x1 ;  /* 0x00000001ff027424 */ /* 0x004fe200078e00ff */
[----:B---34-:R-:W-:-:S04]  /*d470*/  MOV R3, UR37 ;  /* 0x0000002500037c02 */ /* 0x018fc80008000f00 */
[----:B------:R-:W-:Y:S02]  /*d480*/  LEA R0, R3, R0, 0x18 ;  /* 0x0000000003007211 */ /* 0x000fe400078ec0ff */
[----:B------:R-:W-:-:S04]  /*d490*/  SHF.L.U32 R3, R2, 0x1f, RZ ;  /* 0x0000001f02037819 */ /* 0x000fc800000006ff */
[----:B------:R-:W1:Y:S02]  /*d4a0*/  SYNCS.PHASECHK.TRANS64.TRYWAIT P1, [R0+URZ+0xa0], R3 ;  /* 0x0000a003000075a7 */ /* 0x000e64000802017f */
[----:B-1----:R-:W-:Y:S05]  /*d4b0*/  @!P1 BRA `(.L_x_207) ;  /* 0x0000001800949947 */ /* 0x002fea0003800000 */
.L_x_255:
[----:B------:R-:W-:Y:S05]  /*d4c0*/  @!P0 BRA `(.L_x_208) ;  /* 0x0000000000048947 */ /* 0x000fea0003800000 */
[----:B------:R-:W-:Y:S01]  /*d4d0*/  BPT.TRAP 0x1 ;  /* 0x000000040000795c */ /* 0x000fe20000300000 */
.L_x_208:
[----:B------:R-:W2:Y:S02]  /*d4e0*/  SYNCS.PHASECHK.TRANS64.TRYWAIT P1, [R0+URZ+0xa8], R3 ;  /* 0x0000a803000075a7 */ /* 0x000ea4000802017f */
[----:B--2---:R-:W-:Y:S05]  /*d4f0*/  @!P1 BRA `(.L_x_209) ;  /* 0x0000001800989947 */ /* 0x004fea0003800000 */
.L_x_256:
[----:B------:R-:W-:Y:S05]  /*d500*/  @!P0 BRA `(.L_x_210) ;  /* 0x0000000000048947 */ /* 0x000fea0003800000 */
[----:B------:R-:W-:Y:S01]  /*d510*/  BPT.TRAP 0x1 ;  /* 0x000000040000795c */ /* 0x000fe20000300000 */
.L_x_210:
[----:B------:R-:W3:Y:S02]  /*d520*/  SYNCS.PHASECHK.TRANS64.TRYWAIT P1, [R0+URZ+0xb0], R3 ;  /* 0x0000b003000075a7 */ /* 0x000ee4000802017f */
[----:B---3--:R-:W-:Y:S05]  /*d530*/  @!P1 BRA `(.L_x_211) ;  /* 0x00000018009c9947 */ /* 0x008fea0003800000 */
.L_x_257:
[----:B------:R-:W-:Y:S05]  /*d540*/  @!P0 BRA `(.L_x_212) ;  /* 0x0000000000048947 */ /* 0x000fea0003800000 */
[----:B------:R-:W-:Y:S01]  /*d550*/  BPT.TRAP 0x1 ;  /* 0x000000040000795c */ /* 0x000fe20000300000 */
.L_x_212:
[----:B-123--:R-:W-:-:S04]  /*d560*/  MOV R3, 0x1 ;  /* 0x0000000100037802 */ /* 0x00efc80000000f00 */
[----:B------:R-:W-:-:S07]  /*d570*/  SHF.L.U32 R3, R3, 0x1f, RZ ;  /* 0x0000001f03037819 */ /* 0x000fce00000006ff */
.L_x_213:
[----:B-1----:R1:W2:Y:S02]  /*d580*/  SYNCS.PHASECHK.TRANS64.TRYWAIT P0, [R0+URZ+0xb8], R3 ;  /* 0x0000b803000075a7 */ /* 0x0022a4000800017f */
[----:B--2---:R-:W-:Y:S05]  /*d590*/  @!P0 NANOSLEEP.SYNCS 0x989680 ;  /* 0x009896800000895d */ /* 0x004fea0003900000 */
[----:B------:R-:W2:Y:S02]  /*d5a0*/  @!P0 SYNCS.PHASECHK.TRANS64 P0, [R0+URZ+0xb8], R3 ;  /* 0x0000b803000085a7 */ /* 0x000ea4000800007f */
[----:B--2---:R-:W-:Y:S05]  /*d5b0*/  @!P0 BRA `(.L_x_213) ;  /* 0xfffffffc00f08947 */ /* 0x004fea000383ffff */
.L_x_205:
[----:B------:R-:W-:Y:S05]  /*d5c0*/  BSYNC B0 ;  /* 0x0000000000007941 */ /* 0x000fea0003800000 */
.L_x_204:
[----:B------:R-:W-:Y:S05]  /*d5d0*/  EXIT ;  /* 0x000000000000794d */ /* 0x000fea0003800000 */
.L_x_142:
[----:B------:R-:W-:Y:S01]  /*d5e0*/  LOP3.LUT P0, RZ, R8, 0xff, RZ, 0xc0, !PT ;  /* 0x000000ff08ff7812 */ /* 0x000fe2000780c0ff */
[----:B------:R-:W-:Y:S01]  /*d5f0*/  IMAD.MOV.U32 R0, RZ, RZ, RZ ;  /* 0x000000ffff007224 */ /* 0x000fe200078e00ff */
[----:B------:R-:W-:-:S11]  /*d600*/  MOV R8, 0x1 ;  /* 0x0000000100087802 */ /* 0x000fd60000000f00 */
[----:B------:R-:W-:Y:S05]  /*d610*/  @!P0 BRA `(.L_x_214) ;  /* 0x0000000c00408947 */ /* 0x000fea0003800000 */
[----:B------:R-:W1:Y:S01]  /*d620*/  S2R R2, SR_TID.X ;  /* 0x0000000000027919 */ /* 0x000e620000002100 */
[----:B------:R-:W-:Y:S01]  /*d630*/  ULDC UR4, c[0x0][0x28c] ;  /* 0x0000a30000047ab9 */ /* 0x000fe20000000800 */
[----:B------:R-:W-:Y:S01]  /*d640*/  ULDC UR7, c[0x0][0x8a8] ;  /* 0x00022a0000077ab9 */ /* 0x000fe20000000800 */
[----:B------:R-:W-:Y:S01]  /*d650*/  UIADD3 UR5, UR4, 0x3f, URZ ;  /* 0x0000003f04057890 */ /* 0x000fe2000fffe03f */
[----:B------:R-:W-:Y:S01]  /*d660*/  BSSY B0, `(.L_x_214) ;  /* 0x00000cb000007945 */ /* 0x000fe20003800000 */
[----:B------:R-:W-:Y:S01]  /*d670*/  ULDC UR8, c[0x0][0x900] ;  /* 0x0002400000087ab9 */ /* 0x000fe20000000800 */
[----:B------:R-:W-:Y:S01]  /*d680*/  UMOV UR9, 0xffffffff ;  /* 0xffffffff00097882 */ /* 0x000fe20000000000 */
[----:B------:R-:W-:Y:S01]  /*d690*/  USHF.R.S32.HI UR6, URZ, 0x1f, UR5 ;  /* 0x0000001f3f067899 */ /* 0x000fe20008011405 */
[----:B------:R-:W-:Y:S01]  /*d6a0*/  MOV R9, 0x1 ;  /* 0x0000000100097802 */ /* 0x000fe20000000f00 */
[----:B------:R-:W-:Y:S01]  /*d6b0*/  UIADD3 UR4, UR7, -0x1, URZ ;  /* 0xffffffff07047890 */ /* 0x000fe2000fffe03f */
[----:B------:R-:W-:Y:S01]  /*d6c0*/  MOV R8, 0x1 ;  /* 0x0000000100087802 */ /* 0x000fe20000000f00 */
[----:B------:R-:W-:Y:S01]  /*d6d0*/  ULEA.HI UR6, UR6, UR5, URZ, 0x6 ;  /* 0x0000000506067291 */ /* 0x000fe2000f8f303f */
[----:B------:R-:W-:Y:S01]  /*d6e0*/  IMAD.MOV.U32 R0, RZ, RZ, RZ ;  /* 0x000000ffff007224 */ /* 0x000fe200078e00ff */
[----:B------:R-:W-:-:S02]  /*d6f0*/  USHF.L.U32 UR7, UR9, UR8, URZ ;  /* 0x0000000809077299 */ /* 0x000fc4000800063f */
[----:B------:R-:W-:Y:S02]  /*d700*/  USHF.R.S32.HI UR6, URZ, 0x6, UR6 ;  /* 0x000000063f067899 */ /* 0x000fe40008011406 */
[----:B------:R-:W-:Y:S02]  /*d710*/  ULOP3.LUT UR22, UR41, 0x2, URZ, 0xfc, !UPT ;  /* 0x0000000229167892 */ /* 0x000fe4000f8efc3f */
[----:B------:R-:W-:Y:S02]  /*d720*/  USHF.L.U32 UR5, UR38, UR8, URZ ;  /* 0x0000000826057299 */ /* 0x000fe4000800063f */
[----:B------:R-:W-:Y:S02]  /*d730*/  ULOP3.LUT UR7, URZ, UR7, URZ, 0x33, !UPT ;  /* 0x000000073f077292 */ /* 0x000fe4000f8e333f */
[----:B------:R-:W-:Y:S01]  /*d740*/  UIADD3 UR23, UR6, 0x1, URZ ;  /* 0x0000000106177890 */ /* 0x000fe2000fffe03f */
[----:B------:R-:W-:Y:S01]  /*d750*/  ULDC.64 UR20, c[0x0][0x198] ;  /* 0x0000660000147ab9 */ /* 0x000fe20000000a00 */
[----:B-1----:R-:W-:-:S02]  /*d760*/  LOP3.LUT P2, RZ, R2, 0x7f, RZ, 0xc0, !PT ;  /* 0x0000007f02ff7812 */ /* 0x002fc4000784c0ff */
[----:B------:R-:W-:-:S04]  /*d770*/  LOP3.LUT P1, RZ, R2, 0x1f, RZ, 0xc0, !PT ;  /* 0x0000001f02ff7812 */ /* 0x000fc8000782c0ff */
[----:B------:R-:W-:-:S13]  /*d780*/  PLOP3.LUT P1, PT, P1, P2, PT, 0x8a, 0x0 ;  /* 0x000000000000781c */ /* 0x000fda0000f25172 */
.L_x_226:
[----:B------:R-:W-:-:S03]  /*d790*/  UMOV UR8, 0xffffffff ;  /* 0xffffffff00087882 */ /* 0x000fc60000000000 */
[----:B------:R-:W-:Y:S05]  /*d7a0*/  BRA.DIV UR8, `(.L_x_215) ;  /* 0x0000001a08147947 */ /* 0x000fea000b800000 */
[----:B------:R-:W-:-:S13]  /*d7b0*/  ELECT P0, URZ, PT ;  /* 0x00000000003f782f */ /* 0x000fda0003800000 */
.L_x_260:
[----:B------:R-:W1:Y:S01]  /*d7c0*/  LDC R2, c[0x0][0x28c] ;  /* 0x0000a300ff027b82 */ /* 0x000e620000000800 */
[----:B------:R-:W-:Y:S01]  /*d7d0*/  BSSY B1, `(.L_x_216) ;  /* 0x0000038000017945 */ /* 0x000fe20003800000 */
[----:B-1----:R-:W-:-:S13]  /*d7e0*/  ISETP.LT.OR P0, PT, R2, 0x1, !P0 ;  /* 0x000000010200780c */ /* 0x002fda0004701670 */
[----:B------:R-:W-:Y:S05]  /*d7f0*/  @P0 BRA `(.L_x_217) ;  /* 0x0000000000d40947 */ /* 0x000fea0003800000 */
[----:B------:R-:W-:Y:S01]  /*d800*/  SHF.L.U32 R12, R12, 0x7, RZ ;  /* 0x000000070c0c7819 */ /* 0x000fe200000006ff */
[----:B------:R-:W-:Y:S01]  /*d810*/  IMAD.MOV.U32 R7, RZ, RZ, RZ ;  /* 0x000000ffff077224 */ /* 0x000fe200078e00ff */
[----:B------:R-:W-:Y:S01]  /*d820*/  SHF.L.U32 R13, R13, 0x8, RZ ;  /* 0x000000080d0d7819 */ /* 0x000fe200000006ff */
[----:B------:R-:W-:Y:S01]  /*d830*/  IMAD.MOV.U32 R3, RZ, RZ, R0 ;  /* 0x000000ffff037224 */ /* 0x000fe200078e0000 */
[----:B------:R-:W-:Y:S02]  /*d840*/  MOV R11, UR23 ;  /* 0x00000017000b7c02 */ /* 0x000fe40008000f00 */
[----:B------:R-:W-:-:S07]  /*d850*/  MOV R2, R8 ;  /* 0x0000000800027202 */ /* 0x000fce0000000f00 */
.L_x_221:
[----:B------:R-:W1:Y:S01]  /*d860*/  S2R R6, SR_CgaCtaId ;  /* 0x0000000000067919 */ /* 0x000e620000008800 */
[----:B------:R-:W-:-:S04]  /*d870*/  MOV R5, 0x400 ;  /* 0x0000040000057802 */ /* 0x000fc80000000f00 */
[----:B-1----:R-:W-:Y:S02]  /*d880*/  LEA R14, R6, R5, 0x18 ;  /* 0x00000005060e7211 */ /* 0x002fe400078ec0ff */
[----:B------:R-:W-:Y:S01]  /*d890*/  SHF.L.U32 R5, R2, 0x1f, RZ ;  /* 0x0000001f02057819 */ /* 0x000fe200000006ff */
[----:B------:R-:W1:Y:S01]  /*d8a0*/  @!P2 LDC R6, c[0x0][0x500] ;  /* 0x00014000ff06ab82 */ /* 0x000e620000000800 */
[----:B------:R-:W-:-:S04]  /*d8b0*/  LEA R10, R3, R14, 0x3 ;  /* 0x0000000e030a7211 */ /* 0x000fc800078e18ff */
[----:B------:R-:W2:Y:S02]  /*d8c0*/  SYNCS.PHASECHK.TRANS64.TRYWAIT P0, [R10+URZ+0x40], R5 ;  /* 0x000040050a0075a7 */ /* 0x000ea4000800017f */
[----:B--2---:R-:W-:Y:S05]  /*d8d0*/  @!P0 BRA `(.L_x_218) ;  /* 0x0000001400ec8947 */ /* 0x004fea0003800000 */
.L_x_261:
[----:B------:R-:W-:Y:S01]  /*d8e0*/  UPRMT UR8, UR22, 0x9910, URZ ;  /* 0x0000991016087896 */ /* 0x000fe2000800003f */
[----:B-1----:R1:W-:Y:S03]  /*d8f0*/  @!P2 SYNCS.ARRIVE.TRANS64 RZ, [R10+URZ], R6 ;  /* 0x000000060affa9a7 */ /* 0x0023e6000800003f */
[----:B------:R-:W-:-:S06]  /*d900*/  UISETP.NE.AND UP0, UPT, UR8, 0x2, UPT ;  /* 0x000000020800788c */ /* 0x000fcc000bf05270 */
[----:B------:R-:W-:-:S13]  /*d910*/  PLOP3.LUT P0, PT, PT, PT, UP0, 0x80, 0x0 ;  /* 0x000000000000781c */ /* 0x000fda0003f0f008 */
[----:B-1----:R-:W-:Y:S05]  /*d920*/  @P0 BRA `(.L_x_219) ;  /* 0x0000000000040947 */ /* 0x002fea0003800000 */
[----:B------:R-:W-:Y:S01]  /*d930*/  BPT.TRAP 0x1 ;  /* 0x000000040000795c */ /* 0x000fe20000300000 */
.L_x_219:
[----:B------:R-:W-:Y:S05]  /*d940*/  @P1 BRA `(.L_x_220) ;  /* 0x0000000000041947 */ /* 0x000fea0003800000 */
[----:B------:R-:W-:Y:S01]  /*d950*/  BPT.TRAP 0x1 ;  /* 0x000000040000795c */ /* 0x000fe20000300000 */
.L_x_220:
[C---:B--2---:R-:W-:Y:S01]  /*d960*/  LEA R5, R3.reuse, R14, 0xe ;  /* 0x0000000e03057211 */ /* 0x044fe200078e70ff */
[----:B------:R-:W-:Y:S01]  /*d970*/  IMAD R14, R3, 0x2000, R14 ;  /* 0x00002000030e7824 */ /* 0x000fe200078e020e */
[----:B------:R-:W-:Y:S01]  /*d980*/  R2UR UR18, R13 ;  /* 0x000000000d1272ca */ /* 0x000fe200000e0000 */
[----:B------:R-:W-:Y:S01]  /*d990*/  UIADD3 UR14, UP0, UR20, 0xf0, URZ ;  /* 0x000000f0140e7890 */ /* 0x000fe2000ff1e03f */
[----:B------:R-:W-:Y:S01]  /*d9a0*/  R2UR UR8, R5 ;  /* 0x00000000050872ca */ /* 0x000fe200000e0000 */
[----:B------:R-:W-:Y:S01]  /*d9b0*/  UIADD3 UR24, UP1, UR20, 0x1f0, URZ ;  /* 0x000001f014187890 */ /* 0x000fe2000ff3e03f */
[----:B------:R-:W-:Y:S01]  /*d9c0*/  R2UR UR11, R14 ;  /* 0x000000000e0b72ca */ /* 0x000fe200000e0000 */
[----:B------:R-:W-:Y:S01]  /*d9d0*/  UIADD3.X UR15, URZ, UR21, URZ, UP0, !UPT ;  /* 0x000000153f0f7290 */ /* 0x000fe200087fe43f */
[----:B------:R-:W-:Y:S01]  /*d9e0*/  R2UR UR9, R10 ;  /* 0x000000000a0972ca */ /* 0x000fe200000e0000 */
[----:B------:R-:W-:Y:S01]  /*d9f0*/  UIADD3.X UR25, URZ, UR21, URZ, UP1, !UPT ;  /* 0x000000153f197290 */ /* 0x000fe20008ffe43f */
[----:B------:R-:W-:Y:S01]  /*da00*/  R2UR UR10, R7 ;  /* 0x00000000070a72ca */ /* 0x000fe200000e0000 */
[----:B------:R-:W-:Y:S01]  /*da10*/  UMOV UR16, 0x0 ;  /* 0x0000000000107882 */ /* 0x000fe20000000000 */
[----:B------:R-:W-:Y:S01]  /*da20*/  R2UR UR12, R4 ;  /* 0x00000000040c72ca */ /* 0x000fe200000e0000 */
[----:B------:R-:W-:Y:S01]  /*da30*/  UMOV UR17, 0x10000000 ;  /* 0x1000000000117882 */ /* 0x000fe20000000000 */
[----:B------:R-:W-:Y:S01]  /*da40*/  IADD3 R11, R11, -0x1, RZ ;  /* 0xffffffff0b0b7810 */ /* 0x000fe20007ffe0ff */
[----:B------:R-:W-:Y:S01]  /*da50*/  VIADD R7, R7, 0x40 ;  /* 0x0000004007077836 */ /* 0x000fe20000000000 */
[----:B------:R-:W-:Y:S01]  /*da60*/  R2UR UR19, R12 ;  /* 0x000000000c1372ca */ /* 0x000fe200000e0000 */
[----:B------:R-:W-:Y:S01]  /*da70*/  UIADD3 UR8, UR8, 0x6200, URZ ;  /* 0x0000620008087890 */ /* 0x000fe2000fffe03f */
[----:B------:R-:W-:Y:S01]  /*da80*/  ISETP.GT.AND P3, PT, R11, 0x1, PT ;  /* 0x000000010b00780c */ /* 0x000fe20003f64270 */
[----:B------:R-:W-:Y:S01]  /*da90*/  UIADD3 UR13, UR11, 0x26200, URZ ;  /* 0x000262000b0d7890 */ /* 0x000fe2000fffe03f */
[----:B------:R-:W-:-:S02]  /*daa0*/  IADD3 R3, R3, 0x1, RZ ;  /* 0x0000000103037810 */ /* 0x000fc40007ffe0ff */
[----:B------:R-:W-:Y:S02]  /*dab0*/  UMOV UR11, UR18 ;  /* 0x00000012000b7c82 */ /* 0x000fe40008000000 */
[C---:B------:R-:W-:Y:S02]  /*dac0*/  ISETP.NE.AND P0, PT, R3.reuse, 0x8, PT ;  /* 0x000000080300780c */ /* 0x040fe40003f05270 */
[----:B------:R1:W-:Y:S02]  /*dad0*/  UTMALDG.3D [UR8], [UR14], desc[UR16] ;  /* 0x000010080e0075b4 */ /* 0x0003e40008011000 */
[----:B------:R-:W-:Y:S02]  /*dae0*/  SEL R5, RZ, 0x1, P0 ;  /* 0x00000001ff057807 */ /* 0x000fe40000000000 */
[----:B------:R-:W-:Y:S02]  /*daf0*/  SEL R3, R3, RZ, P0 ;  /* 0x000000ff03037207 */ /* 0x000fe40000000000 */
[----:B------:R-:W-:Y:S01]  /*db00*/  LOP3.LUT R2, R2, R5, RZ, 0x3c, !PT ;  /* 0x0000000502027212 */ /* 0x000fe200078e3cff */
[----:B-1----:R-:W-:Y:S01]  /*db10*/  UMOV UR8, UR13 ;  /* 0x0000000d00087c82 */ /* 0x002fe20008000000 */
[----:B------:R-:W-:-:S02]  /*db20*/  UMOV UR11, UR19 ;  /* 0x00000013000b7c82 */ /* 0x000fc40008000000 */
[----:B------:R1:W-:Y:S02]  /*db30*/  UTMALDG.3D [UR8], [UR24], desc[UR16] ;  /* 0x00001008180075b4 */ /* 0x0003e40008011000 */
[----:B-1----:R-:W-:Y:S05]  /*db40*/  @P3 BRA `(.L_x_221) ;  /* 0xfffffffc00443947 */ /* 0x002fea000383ffff */
.L_x_217:
[----:B------:R-:W-:Y:S05]  /*db50*/  BSYNC B1 ;  /* 0x0000000000017941 */ /* 0x000fea0003800000 */
.L_x_216:
[----:B------:R-:W2:Y:S01]  /*db60*/  LDL.LU R15, [R1+0xc0] ;  /* 0x0000c000010f7983 */ /* 0x000ea20000300800 */
[----:B------:R-:W-:Y:S01]  /*db70*/  LOP3.LUT P4, RZ, R9, 0xff, RZ, 0xc0, !PT ;  /* 0x000000ff09ff7812 */ /* 0x000fe2000788c0ff */
[----:B------:R-:W-:Y:S02]  /*db80*/  ULDC.64 UR8, c[0x0][0x8f8] ;  /* 0x00023e0000087ab9 */ /* 0x000fe40000000a00 */
[----:B------:R-:W3:Y:S01]  /*db90*/  LDL.LU R14, [R1+0xbc] ;  /* 0x0000bc00010e7983 */ /* 0x000ee20000300800 */
[----:B------:R-:W-:Y:S01]  /*dba0*/  IADD3 R0, R0, UR6, RZ ;  /* 0x0000000600007c10 */ /* 0x000fe2000fffe0ff */
[----:B------:R-:W-:Y:S01]  /*dbb0*/  BSSY B1, `(.L_x_222) ;  /* 0x0000073000017945 */ /* 0x000fe20003800000 */
[----:B------:R-:W-:Y:S02]  /*dbc0*/  MOV R5, UR6 ;  /* 0x0000000600057c02 */ /* 0x000fe40008000f00 */
[----:B------:R-:W-:Y:S02]  /*dbd0*/  ISETP.GT.U32.AND P0, PT, R0, 0x7, PT ;  /* 0x000000070000780c */ /* 0x000fe40003f04070 */
[----:B------:R-:W-:-:S02]  /*dbe0*/  SHF.R.U32.HI R2, RZ, 0x3, R0 ;  /* 0x00000003ff027819 */ /* 0x000fc40000011600 */
[----:B------:R-:W-:Y:S01]  /*dbf0*/  ISETP.LT.U32.AND P0, PT, R5, 0x8, P0 ;  /* 0x000000080500780c */ /* 0x000fe20000701070 */
[----:B------:R-:W1:Y:S01]  /*dc00*/  @P4 S2R R4, SR_CgaCtaId ;  /* 0x0000000000044919 */ /* 0x000e620000008800 */
[----:B------:R-:W-:Y:S02]  /*dc10*/  @P4 MOV R3, 0x400 ;  /* 0x0000040000034802 */ /* 0x000fe40000000f00 */
[----:B------:R-:W-:Y:S02]  /*dc20*/  LOP3.LUT R2, R2, 0x1, RZ, 0xc0, !PT ;  /* 0x0000000102027812 */ /* 0x000fe400078ec0ff */
[----:B------:R-:W-:Y:S02]  /*dc30*/  MOV R13, 0xffffffff ;  /* 0xffffffff000d7802 */ /* 0x000fe40000000f00 */
[----:B------:R-:W-:Y:S01]  /*dc40*/  ISETP.NE.U32.AND P3, PT, R2, 0x1, PT ;  /* 0x000000010200780c */ /* 0x000fe20003f65070 */
[----:B------:R-:W-:Y:S01]  /*dc50*/  IMAD.U32 R2, RZ, RZ, UR6 ;  /* 0x00000006ff027e24 */ /* 0x000fe2000f8e00ff */
[----:B------:R-:W-:-:S02]  /*dc60*/  MOV R12, 0xffffffff ;  /* 0xffffffff000c7802 */ /* 0x000fc40000000f00 */
[----:B------:R-:W-:Y:S02]  /*dc70*/  LOP3.LUT R0, R0, 0x7, RZ, 0xc0, !PT ;  /* 0x0000000700007812 */ /* 0x000fe400078ec0ff */
[----:B------:R-:W-:Y:S02]  /*dc80*/  ISETP.GT.U32.AND P3, PT, R2, 0x7, !P3 ;  /* 0x000000070200780c */ /* 0x000fe40005f64070 */
[----:B------:R-:W-:Y:S02]  /*dc90*/  PRMT R9, RZ, 0x7610, R9 ;  /* 0x00007610ff097816 */ /* 0x000fe40000000009 */
[----:B------:R-:W-:Y:S02]  /*dca0*/  SEL R2, RZ, 0x1, !P3 ;  /* 0x00000001ff027807 */ /* 0x000fe40005800000 */
[----:B-1----:R-:W-:Y:S01]  /*dcb0*/  @P4 LEA R3, R4, R3, 0x18 ;  /* 0x0000000304034211 */ /* 0x002fe200078ec0ff */
[----:B------:R-:W-:-:S03]  /*dcc0*/  IMAD.MOV.U32 R4, RZ, RZ, -0x1 ;  /* 0xffffffffff047424 */ /* 0x000fc600078e00ff */
[----:B------:R1:W-:Y:S02]  /*dcd0*/  @P4 SYNCS.ARRIVE.TRANS64.A1T0 RZ, [R3+URZ+0xc8], RZ ;  /* 0x0000c8ff03ff49a7 */ /* 0x0003e4000810003f */
[----:B-1----:R-:W-:-:S04]  /*dce0*/  SEL R3, RZ, 0x1, !P0 ;  /* 0x00000001ff037807 */ /* 0x002fc80004000000 */
[----:B------:R-:W-:Y:S02]  /*dcf0*/  LOP3.LUT R8, R2, R8, R3, 0x96, !PT ;  /* 0x0000000802087212 */ /* 0x000fe400078e9603 */
[----:B------:R-:W-:Y:S02]  /*dd00*/  PRMT R2, RZ, 0x7610, R2 ;  /* 0x00007610ff027816 */ /* 0x000fe40000000002 */
[----:B---3--:R-:W-:-:S04]  /*dd10*/  IADD3 R14, P4, R14, UR54, RZ ;  /* 0x000000360e0e7c10 */ /* 0x008fc8000ff9e0ff */
[----:B--2---:R-:W-:Y:S01]  /*dd20*/  IADD3.X R15, R15, UR39, RZ, P4, !PT ;  /* 0x000000270f0f7c10 */ /* 0x004fe2000a7fe4ff */
[----:B------:R1:W-:Y:S01]  /*dd30*/  STL [R1+0xbc], R14 ;  /* 0x0000bc0e01007387 */ /* 0x0003e20000100800 */
[----:B------:R-:W-:-:S03]  /*dd40*/  ISETP.GE.U32.AND P4, PT, R14, UR8, PT ;  /* 0x000000080e007c0c */ /* 0x000fc6000bf86070 */
[----:B------:R1:W-:Y:S01]  /*dd50*/  STL [R1+0xc0], R15 ;  /* 0x0000c00f01007387 */ /* 0x0003e20000100800 */
[----:B------:R-:W-:-:S13]  /*dd60*/  ISETP.GE.U32.AND.EX P0, PT, R15, UR9, PT, P4 ;  /* 0x000000090f007c0c */ /* 0x000fda000bf06140 */
[----:B-1----:R-:W-:Y:S05]  /*dd70*/  @P0 BRA `(.L_x_223) ;  /* 0x0000000400580947 */ /* 0x002fea0003800000 */
[----:B------:R-:W-:Y:S01]  /*dd80*/  ULDC.64 UR8, c[0x0][0x8d0] ;  /* 0x0002340000087ab9 */ /* 0x000fe20000000a00 */
[----:B------:R-:W1:Y:S01]  /*dd90*/  S2R R12, SR_CTAID.X ;  /* 0x00000000000c7919 */ /* 0x000e620000002500 */
[----:B------:R-:W-:Y:S01]  /*dda0*/  ISETP.NE.U32.AND P0, PT, RZ, UR8, PT ;  /* 0x00000008ff007c0c */ /* 0x000fe2000bf05070 */
[----:B------:R-:W-:Y:S01]  /*ddb0*/  ULDC UR11, c[0x0][0x8d8] ;  /* 0x00023600000b7ab9 */ /* 0x000fe20000000800 */
[----:B------:R-:W-:Y:S01]  /*ddc0*/  MOV R2, R14 ;  /* 0x0000000e00027202 */ /* 0x000fe20000000f00 */
[----:B------:R-:W2:Y:S01]  /*ddd0*/  S2R R10, SR_CTAID.Y ;  /* 0x00000000000a7919 */ /* 0x000ea20000002600 */
[----:B------:R-:W-:Y:S02]  /*dde0*/  ISETP.NE.AND.EX P0, PT, RZ, UR9, PT, P0 ;  /* 0x00000009ff007c0c */ /* 0x000fe4000bf05300 */
[----:B------:R-:W-:-:S11]  /*ddf0*/  MOV R3, R15 ;  /* 0x0000000f00037202 */ /* 0x000fd60000000f00 */
[----:B------:R-:W-:Y:S05]  /*de00*/  @!P0 BRA `(.L_x_224) ;  /* 0x0000000000288947 */ /* 0x000fea0003800000 */
[----:B------:R-:W-:Y:S02]  /*de10*/  ULDC UR10, c[0x0][0x8dc] ;  /* 0x00023700000a7ab9 */ /* 0x000fe40000000800 */
[----:B------:R-:W-:-:S05]  /*de20*/  IADD3 R7, P0, R14, UR10, RZ ;  /* 0x0000000a0e077c10 */ /* 0x000fca000ff1e0ff */
[----:B------:R-:W-:-:S04]  /*de30*/  IMAD.X R11, RZ, RZ, R15, P0 ;  /* 0x000000ffff0b7224 */ /* 0x000fc800000e060f */
[----:B------:R-:W-:-:S04]  /*de40*/  IMAD.WIDE.U32 R4, R11, UR8, RZ ;  /* 0x000000080b047c25 */ /* 0x000fc8000f8e00ff */
[----:B------:R-:W-:-:S04]  /*de50*/  IMAD.WIDE.U32 R4, P0, R7, UR9, R4 ;  /* 0x0000000907047c25 */ /* 0x000fc8000f800004 */
[----:B------:R-:W-:Y:S01]  /*de60*/  IMAD.WIDE.U32 R6, R7, UR8, RZ ;  /* 0x0000000807067c25 */ /* 0x000fe2000f8e00ff */
[----:B------:R-:W-:Y:S02]  /*de70*/  IADD3.X R3, RZ, RZ, RZ, P0, !PT ;  /* 0x000000ffff037210 */ /* 0x000fe400007fe4ff */
[----:B------:R-:W-:Y:S02]  /*de80*/  MOV R2, R5 ;  /* 0x0000000500027202 */ /* 0x000fe40000000f00 */
[----:B------:R-:W-:-:S05]  /*de90*/  IADD3 RZ, P0, R7, R4, RZ ;  /* 0x0000000407ff7210 */ /* 0x000fca0007f1e0ff */
[----:B------:R-:W-:-:S08]  /*dea0*/  IMAD.WIDE.U32.X R2, R11, UR9, R2, P0 ;  /* 0x000000090b027c25 */ /* 0x000fd000080e0402 */
.L_x_224:
[--C-:B------:R-:W-:Y:S01]  /*deb0*/  SHF.R.U64 R11, R2, UR11, R3.reuse ;  /* 0x0000000b020b7c19 */ /* 0x100fe20008001203 */
[----:B------:R-:W-:Y:S01]  /*dec0*/  ULDC.64 UR8, c[0x0][0x8c8] ;  /* 0x0002320000087ab9 */ /* 0x000fe20000000a00 */
[----:B------:R-:W-:Y:S01]  /*ded0*/  SHF.R.U32.HI R2, RZ, UR11, R3 ;  /* 0x0000000bff027c19 */ /* 0x000fe20008011603 */
[----:B------:R-:W3:Y:S01]  /*dee0*/  LDC R7, c[0x0][0x144] ;  /* 0x00005100ff077b82 */ /* 0x000ee20000000800 */
[----:B------:R-:W-:Y:S01]  /*def0*/  IADD3 R5, P0, RZ, -R11, RZ ;  /* 0x8000000bff057210 */ /* 0x000fe20007f1e0ff */
[----:B------:R-:W-:Y:S01]  /*df00*/  ULDC.64 UR12, c[0x0][0x8e8] ;  /* 0x00023a00000c7ab9 */ /* 0x000fe20000000a00 */
[----:B------:R-:W-:Y:S01]  /*df10*/  MOV R3, R15 ;  /* 0x0000000f00037202 */ /* 0x000fe20000000f00 */
[----:B------:R-:W-:Y:S01]  /*df20*/  ULDC UR10, c[0x0][0x8b0] ;  /* 0x00022c00000a7ab9 */ /* 0x000fe20000000800 */
[----:B-1----:R-:W-:Y:S01]  /*df30*/  I2FP.F32.U32 R6, R12 ;  /* 0x0000000c00067245 */ /* 0x002fe20000201000 */
[----:B------:R-:W-:Y:S01]  /*df40*/  IMAD.X R2, RZ, RZ, ~R2, P0 ;  /* 0x000000ffff027224 */ /* 0x000fe200000e0e02 */
[----:B------:R-:W-:Y:S01]  /*df50*/  ISETP.NE.U32.AND P0, PT, RZ, UR12, PT ;  /* 0x0000000cff007c0c */ /* 0x000fe2000bf05070 */
[----:B------:R-:W1:Y:S02]  /*df60*/  LDC R15, c[0x0][0x148] ;  /* 0x00005200ff0f7b82 */ /* 0x000e640000000800 */
[----:B------:R-:W-:Y:S01]  /*df70*/  IMAD R4, R2, UR8, RZ ;  /* 0x0000000802047c24 */ /* 0x000fe2000f8e02ff */
[----:B------:R-:W-:-:S02]  /*df80*/  MOV R2, R14 ;  /* 0x0000000e00027202 */ /* 0x000fc40000000f00 */
[----:B------:R-:W-:-:S03]  /*df90*/  ISETP.NE.AND.EX P0, PT, RZ, UR13, PT, P0 ;  /* 0x0000000dff007c0c */ /* 0x000fc6000bf05300 */
[----:B------:R-:W-:Y:S01]  /*dfa0*/  IMAD.WIDE.U32 R2, R5, UR8, R2 ;  /* 0x0000000805027c25 */ /* 0x000fe2000f8e0002 */
[----:B------:R-:W-:-:S03]  /*dfb0*/  ULDC UR8, c[0x0][0x150] ;  /* 0x0000540000087ab9 */ /* 0x000fc60000000800 */
[----:B------:R-:W-:Y:S01]  /*dfc0*/  FMUL R6, R6, UR8 ;  /* 0x0000000806067c20 */ /* 0x000fe20008400000 */
[----:B------:R-:W-:Y:S01]  /*dfd0*/  IMAD R5, R5, UR9, R4 ;  /* 0x0000000905057c24 */ /* 0x000fe2000f8e0204 */
[----:B------:R-:W-:Y:S01]  /*dfe0*/  ULDC UR8, c[0x0][0x8c0] ;  /* 0x0002300000087ab9 */ /* 0x000fe20000000800 */
[----:B------:R-:W-:Y:S02]  /*dff0*/  ULDC UR9, c[0x0][0x154] ;  /* 0x0000550000097ab9 */ /* 0x000fe40000000800 */
[----:B------:R-:W-:Y:S01]  /*e000*/  IMAD.IADD R3, R3, 0x1, R5 ;  /* 0x0000000103037824 */ /* 0x000fe200078e0205 */
[----:B------:R-:W4:Y:S04]  /*e010*/  F2I.U32.TRUNC.NTZ R6, R6 ;  /* 0x0000000600067305 */ /* 0x000f28000020f000 */
[----:B------:R-:W-:-:S02]  /*e020*/  SHF.R.U64 R13, R2, UR8, R3 ;  /* 0x00000008020d7c19 */ /* 0x000fc40008001203 */
[----:B--2---:R-:W-:-:S05]  /*e030*/  I2FP.F32.U32 R2, R10 ;  /* 0x0000000a00027245 */ /* 0x004fca0000201000 */
[----:B------:R-:W-:Y:S01]  /*e040*/  FMUL R4, R2, UR9 ;  /* 0x0000000902047c20 */ /* 0x000fe20008400000 */
[----:B------:R-:W-:Y:S01]  /*e050*/  SHF.R.U32.HI R2, RZ, UR8, R3 ;  /* 0x00000008ff027c19 */ /* 0x000fe20008011603 */
[----:B------:R-:W-:Y:S02]  /*e060*/  ULDC UR8, c[0x0][0x900] ;  /* 0x0002400000087ab9 */ /* 0x000fe40000000800 */
[----:B------:R2:W1:Y:S01]  /*e070*/  F2I.U32.TRUNC.NTZ R18, R4 ;  /* 0x0000000400127305 */ /* 0x000462000020f000 */
[--C-:B------:R-:W-:Y:S02]  /*e080*/  SHF.R.U64 R16, R13, UR10, R2.reuse ;  /* 0x0000000a0d107c19 */ /* 0x100fe40008001202 */
[----:B------:R-:W-:Y:S02]  /*e090*/  SHF.R.U32.HI R3, RZ, UR10, R2 ;  /* 0x0000000aff037c19 */ /* 0x000fe40008011602 */
[----:B----4-:R-:W-:Y:S02]  /*e0a0*/  IADD3 R6, -R6, RZ, RZ ;  /* 0x000000ff06067210 */ /* 0x010fe40007ffe1ff */
[----:B------:R-:W-:-:S02]  /*e0b0*/  SHF.R.U64 R14, R16, UR8, R3 ;  /* 0x00000008100e7c19 */ /* 0x000fc40008001203 */
[----:B------:R-:W-:Y:S01]  /*e0c0*/  SHF.R.U32.HI R3, RZ, UR8, R3 ;  /* 0x00000008ff037c19 */ /* 0x000fe20008011603 */
[----:B---3--:R-:W-:Y:S01]  /*e0d0*/  IMAD R19, R7, R6, R12 ;  /* 0x0000000607137224 */ /* 0x008fe200078e020c */
[----:B------:R-:W-:Y:S01]  /*e0e0*/  MOV R2, R14 ;  /* 0x0000000e00027202 */ /* 0x000fe20000000f00 */
[----:B--2---:R-:W-:Y:S06]  /*e0f0*/  @!P0 BRA `(.L_x_225) ;  /* 0x0000000000288947 */ /* 0x004fec0003800000 */
        /* <DEDUP_REMOVED lines=10> */
.L_x_225:
[----:B------:R-:W2:Y:S01]  /*e1a0*/  LDC R4, c[0x0][0x904] ;  /* 0x00024100ff047b82 */ /* 0x000ea20000000800 */
[----:B------:R-:W-:Y:S01]  /*e1b0*/  ULDC UR8, c[0x0][0x8f0] ;  /* 0x00023c0000087ab9 */ /* 0x000fe20000000800 */
[----:B-1----:R-:W-:Y:S01]  /*e1c0*/  IMAD.MOV R18, RZ, RZ, -R18 ;  /* 0x000000ffff127224 */ /* 0x002fe200078e0a12 */
[----:B------:R-:W-:Y:S01]  /*e1d0*/  SHF.R.U64 R3, R2, UR8, R3 ;  /* 0x0000000802037c19 */ /* 0x000fe20008001203 */
[----:B------:R-:W-:Y:S01]  /*e1e0*/  ULDC UR8, c[0x0][0x8e0] ;  /* 0x0002380000087ab9 */ /* 0x000fe20000000800 */
[----:B------:R-:W-:Y:S01]  /*e1f0*/  LOP3.LUT R2, R16, UR7, RZ, 0xc0, !PT ;  /* 0x0000000710027c12 */ /* 0x000fe2000f8ec0ff */
[----:B------:R-:W-:Y:S01]  /*e200*/  ULDC UR9, c[0x0][0x8b8] ;  /* 0x00022e0000097ab9 */ /* 0x000fe20000000800 */
[----:B------:R-:W-:-:S03]  /*e210*/  IADD3 R5, -R3, RZ, RZ ;  /* 0x000000ff03057210 */ /* 0x000fc60007ffe1ff */
[----:B------:R-:W-:Y:S01]  /*e220*/  IMAD R2, R3, UR5, R2 ;  /* 0x0000000503027c24 */ /* 0x000fe2000f8e0202 */
[----:B------:R-:W-:Y:S01]  /*e230*/  LOP3.LUT R3, R13, UR4, RZ, 0xc0, !PT ;  /* 0x000000040d037c12 */ /* 0x000fe2000f8ec0ff */
[----:B------:R-:W-:Y:S01]  /*e240*/  IMAD R14, R5, UR8, R14 ;  /* 0x00000008050e7c24 */ /* 0x000fe2000f8e020e */
[----:B------:R-:W-:-:S03]  /*e250*/  ULDC UR8, c[0x0][0x8a8] ;  /* 0x00022a0000087ab9 */ /* 0x000fc60000000800 */
[----:B------:R-:W-:Y:S01]  /*e260*/  IMAD R14, R14, UR8, R3 ;  /* 0x000000080e0e7c24 */ /* 0x000fe2000f8e0203 */
[----:B--2---:R-:W-:Y:S01]  /*e270*/  ISETP.NE.AND P0, PT, R4, 0x1, PT ;  /* 0x000000010400780c */ /* 0x004fe20003f05270 */
[----:B------:R-:W-:-:S12]  /*e280*/  IMAD.MOV.U32 R4, RZ, RZ, R11 ;  /* 0x000000ffff047224 */ /* 0x000fd800078e000b */
[----:B------:R-:W-:-:S04]  /*e290*/  @P0 IMAD R19, R15, R18, R10 ;  /* 0x000000120f130224 */ /* 0x000fc800078e020a */
[----:B------:R-:W-:Y:S01]  /*e2a0*/  IMAD R13, R2, UR9, R19 ;  /* 0x00000009020d7c24 */ /* 0x000fe2000f8e0213 */
[----:B------:R-:W-:-:S04]  /*e2b0*/  MOV R2, 0x1 ;  /* 0x0000000100027802 */ /* 0x000fc80000000f00 */
[----:B------:R-:W-:Y:S02]  /*e2c0*/  SEL R12, R14, R13, !P0 ;  /* 0x0000000d0e0c7207 */ /* 0x000fe40004000000 */
[----:B------:R-:W-:-:S07]  /*e2d0*/  SEL R13, R13, R14, !P0 ;  /* 0x0000000e0d0d7207 */ /* 0x000fce0004000000 */
.L_x_223:
[----:B------:R-:W-:Y:S05]  /*e2e0*/  BSYNC B1 ;  /* 0x0000000000017941 */ /* 0x000fea0003800000 */
.L_x_222:
[----:B------:R-:W-:-:S13]  /*e2f0*/  LOP3.LUT P0, RZ, R2, 0xff, RZ, 0xc0, !PT ;  /* 0x000000ff02ff7812 */ /* 0x000fda000780c0ff */
[----:B------:R-:W-:Y:S05]  /*e300*/  @P0 BRA `(.L_x_226) ;  /* 0xfffffff400200947 */ /* 0x000fea000383ffff */
[----:B------:R-:W-:Y:S05]  /*e310*/  BSYNC B0 ;  /* 0x0000000000007941 */ /* 0x000fea0003800000 */
.L_x_214:
[----:B------:R-:W-:-:S03]  /*e320*/  UMOV UR8, 0xffffffff ;  /* 0xffffffff00087882 */ /* 0x000fc60000000000 */
[----:B------:R-:W-:Y:S05]  /*e330*/  BRA.DIV UR8, `(.L_x_227) ;  /* 0x0000000e08687947 */ /* 0x000fea000b800000 */
[----:B------:R-:W-:-:S13]  /*e340*/  ELECT P0, URZ, PT ;  /* 0x00000000003f782f */ /* 0x000fda0003800000 */
.L_x_264:
[----:B------:R-:W-:Y:S04]  /*e350*/  BSSY B0, `(.L_x_228) ;  /* 0x0000050000007945 */ /* 0x000fe80003800000 */
[----:B------:R-:W-:Y:S05]  /*e360*/  @!P0 BRA `(.L_x_229) ;  /* 0x0000000400388947 */ /* 0x000fea0003800000 */
[----:B------:R-:W-:-:S04]  /*e370*/  ULOP3.LUT UR8, UR41, 0x2, URZ, 0xfc, !UPT ;  /* 0x0000000229087892 */ /* 0x000fc8000f8efc3f */
[----:B------:R-:W-:-:S06]  /*e380*/  UISETP.NE.AND UP0, UPT, UR8, 0x3, UPT ;  /* 0x000000030800788c */ /* 0x000fcc000bf05270 */
[----:B------:R-:W-:-:S13]  /*e390*/  PLOP3.LUT P0, PT, PT, PT, UP0, 0x80, 0x0 ;  /* 0x000000000000781c */ /* 0x000fda0003f0f008 */
[----:B------:R-:W-:Y:S05]  /*e3a0*/  @!P0 BRA `(.L_x_230) ;  /* 0x0000000000048947 */ /* 0x000fea0003800000 */
[----:B------:R-:W-:Y:S01]  /*e3b0*/  BPT.TRAP 0x1 ;  /* 0x000000040000795c */ /* 0x000fe20000300000 */
.L_x_230:
[----:B------:R-:W1:Y:S01]  /*e3c0*/  S2R R3, SR_CgaCtaId ;  /* 0x0000000000037919 */ /* 0x000e620000008800 */
[----:B------:R-:W-:-:S04]  /*e3d0*/  MOV R2, 0x400 ;  /* 0x0000040000027802 */ /* 0x000fc80000000f00 */
[----:B-1----:R-:W-:Y:S02]  /*e3e0*/  LEA R3, R3, R2, 0x18 ;  /* 0x0000000203037211 */ /* 0x002fe400078ec0ff */
[----:B------:R-:W-:Y:S02]  /*e3f0*/  SHF.L.U32 R2, R8, 0x1f, RZ ;  /* 0x0000001f08027819 */ /* 0x000fe400000006ff */
[----:B------:R-:W-:-:S04]  /*e400*/  IADD3 R3, R3, 0x40, RZ ;  /* 0x0000004003037810 */ /* 0x000fc80007ffe0ff */
[C---:B------:R-:W-:Y:S01]  /*e410*/  LEA R7, R0.reuse, R3, 0x3 ;  /* 0x0000000300077211 */ /* 0x040fe200078e18ff */
[----:B------:R-:W-:-:S03]  /*e420*/  VIADD R0, R0, 0x1 ;  /* 0x0000000100007836 */ /* 0x000fc60000000000 */
[----:B------:R-:W1:Y:S02]  /*e430*/  SYNCS.PHASECHK.TRANS64.TRYWAIT P0, [R7+URZ], R2 ;  /* 0x00000002070075a7 */ /* 0x000e64000800017f */
[----:B------:R-:W-:-:S04]  /*e440*/  ISETP.NE.AND P1, PT, R0, 0x8, PT ;  /* 0x000000080000780c */ /* 0x000fc80003f25270 */
[----:B------:R-:W-:Y:S02]  /*e450*/  SEL R5, RZ, 0x1, P1 ;  /* 0x00000001ff057807 */ /* 0x000fe40000800000 */
[----:B------:R-:W-:Y:S02]  /*e460*/  SEL R0, R0, RZ, P1 ;  /* 0x000000ff00007207 */ /* 0x000fe40000800000 */
[----:B------:R-:W-:Y:S02]  /*e470*/  LOP3.LUT R5, R8, R5, RZ, 0x3c, !PT ;  /* 0x0000000508057212 */ /* 0x000fe400078e3cff */
[----:B------:R-:W-:Y:S02]  /*e480*/  LEA R9, R0, R3, 0x3 ;  /* 0x0000000300097211 */ /* 0x000fe400078e18ff */
[----:B------:R-:W-:Y:S01]  /*e490*/  SHF.L.U32 R4, R5, 0x1f, RZ ;  /* 0x0000001f05047819 */ /* 0x000fe200000006ff */
[----:B-1----:R-:W-:Y:S06]  /*e4a0*/  @!P0 BRA `(.L_x_231) ;  /* 0x0000000c00308947 */ /* 0x002fec0003800000 */
.L_x_265:
[----:B------:R-:W2:Y:S01]  /*e4b0*/  SYNCS.PHASECHK.TRANS64.TRYWAIT P0, [R9+URZ], R4 ;  /* 0x00000004090075a7 */ /* 0x000ea2000800017f */
[----:B------:R-:W-:-:S04]  /*e4c0*/  IADD3 R0, R0, 0x1, RZ ;  /* 0x0000000100007810 */ /* 0x000fc80007ffe0ff */
[----:B------:R-:W-:-:S04]  /*e4d0*/  ISETP.NE.AND P1, PT, R0, 0x8, PT ;  /* 0x000000080000780c */ /* 0x000fc80003f25270 */
[----:B-1----:R-:W-:Y:S02]  /*e4e0*/  SEL R2, RZ, 0x1, P1 ;  /* 0x00000001ff027807 */ /* 0x002fe40000800000 */
[----:B------:R-:W-:Y:S02]  /*e4f0*/  SEL R0, R0, RZ, P1 ;  /* 0x000000ff00007207 */ /* 0x000fe40000800000 */
[----:B------:R-:W-:-:S03]  /*e500*/  LOP3.LUT R7, R5, R2, RZ, 0x3c, !PT ;  /* 0x0000000205077212 */ /* 0x000fc600078e3cff */
[----:B------:R-:W-:Y:S01]  /*e510*/  IMAD R6, R0, 0x8, R3 ;  /* 0x0000000800067824 */ /* 0x000fe200078e0203 */
[----:B------:R-:W-:Y:S01]  /*e520*/  SHF.L.U32 R5, R7, 0x1f, RZ ;  /* 0x0000001f07057819 */ /* 0x000fe200000006ff */
[----:B--2---:R-:W-:Y:S06]  /*e530*/  @!P0 BRA `(.L_x_232) ;  /* 0x0000000c00208947 */ /* 0x004fec0003800000 */
.L_x_266:
[----:B------:R-:W2:Y:S01]  /*e540*/  SYNCS.PHASECHK.TRANS64.TRYWAIT P0, [R6+URZ], R5 ;  /* 0x00000005060075a7 */ /* 0x000ea2000800017f */
[----:B------:R-:W-:-:S04]  /*e550*/  IADD3 R0, R0, 0x1, RZ ;  /* 0x0000000100007810 */ /* 0x000fc80007ffe0ff */
[----:B------:R-:W-:-:S04]  /*e560*/  ISETP.NE.AND P1, PT, R0, 0x8, PT ;  /* 0x000000080000780c */ /* 0x000fc80003f25270 */
[----:B------:R-:W-:Y:S02]  /*e570*/  SEL R2, RZ, 0x1, P1 ;  /* 0x00000001ff027807 */ /* 0x000fe40000800000 */
[----:B------:R-:W-:Y:S02]  /*e580*/  SEL R0, R0, RZ, P1 ;  /* 0x000000ff00007207 */ /* 0x000fe40000800000 */
[----:B------:R-:W-:Y:S02]  /*e590*/  LOP3.LUT R7, R7, R2, RZ, 0x3c, !PT ;  /* 0x0000000207077212 */ /* 0x000fe400078e3cff */
[----:B-1----:R-:W-:Y:S02]  /*e5a0*/  LEA R9, R0, R3, 0x3 ;  /* 0x0000000300097211 */ /* 0x002fe400078e18ff */
[----:B------:R-:W-:Y:S01]  /*e5b0*/  SHF.L.U32 R4, R7, 0x1f, RZ ;  /* 0x0000001f07047819 */ /* 0x000fe200000006ff */
[----:B--2---:R-:W-:Y:S06]  /*e5c0*/  @!P0 BRA `(.L_x_233) ;  /* 0x0000000c00108947 */ /* 0x004fec0003800000 */
.L_x_267:
[----:B------:R-:W2:Y:S01]  /*e5d0*/  SYNCS.PHASECHK.TRANS64.TRYWAIT P0, [R9+URZ], R4 ;  /* 0x00000004090075a7 */ /* 0x000ea2000800017f */
[----:B------:R-:W-:-:S05]  /*e5e0*/  VIADD R0, R0, 0x1 ;  /* 0x0000000100007836 */ /* 0x000fca0000000000 */
[----:B------:R-:W-:-:S04]  /*e5f0*/  ISETP.NE.AND P1, PT, R0, 0x8, PT ;  /* 0x000000080000780c */ /* 0x000fc80003f25270 */
[----:B------:R-:W-:Y:S02]  /*e600*/  SEL R2, RZ, 0x1, P1 ;  /* 0x00000001ff027807 */ /* 0x000fe40000800000 */
[----:B------:R-:W-:Y:S02]  /*e610*/  SEL R0, R0, RZ, P1 ;  /* 0x000000ff00007207 */ /* 0x000fe40000800000 */
[----:B------:R-:W-:Y:S02]  /*e620*/  LOP3.LUT R7, R7, R2, RZ, 0x3c, !PT ;  /* 0x0000000207077212 */ /* 0x000fe400078e3cff */
[----:B-1----:R-:W-:Y:S02]  /*e630*/  LEA R6, R0, R3, 0x3 ;  /* 0x0000000300067211 */ /* 0x002fe400078e18ff */
[----:B------:R-:W-:Y:S01]  /*e640*/  SHF.L.U32 R5, R7, 0x1f, RZ ;  /* 0x0000001f07057819 */ /* 0x000fe200000006ff */
[----:B--2---:R-:W-:Y:S06]  /*e650*/  @!P0 BRA `(.L_x_234) ;  /* 0x0000000c00008947 */ /* 0x004fec0003800000 */
.L_x_268:
[----:B------:R-:W2:Y:S01]  /*e660*/  SYNCS.PHASECHK.TRANS64.TRYWAIT P0, [R6+URZ], R5 ;  /* 0x00000005060075a7 */ /* 0x000ea2000800017f */
[----:B------:R-:W-:-:S04]  /*e670*/  IADD3 R0, R0, 0x1, RZ ;  /* 0x0000000100007810 */ /* 0x000fc80007ffe0ff */
[----:B------:R-:W-:-:S04]  /*e680*/  ISETP.NE.AND P1, PT, R0, 0x8, PT ;  /* 0x000000080000780c */ /* 0x000fc80003f25270 */
[----:B------:R-:W-:Y:S02]  /*e690*/  SEL R2, RZ, 0x1, P1 ;  /* 0x00000001ff027807 */ /* 0x000fe40000800000 */
[----:B------:R-:W-:Y:S02]  /*e6a0*/  SEL R0, R0, RZ, P1 ;  /* 0x000000ff00007207 */ /* 0x000fe40000800000 */
[----:B------:R-:W-:-:S03]  /*e6b0*/  LOP3.LUT R7, R7, R2, RZ, 0x3c, !PT ;  /* 0x0000000207077212 */ /* 0x000fc600078e3cff */
[----:B-1----:R-:W-:Y:S01]  /*e6c0*/  IMAD R9, R0, 0x8, R3 ;  /* 0x0000000800097824 */ /* 0x002fe200078e0203 */
[----:B------:R-:W-:Y:S01]  /*e6d0*/  SHF.L.U32 R4, R7, 0x1f, RZ ;  /* 0x0000001f07047819 */ /* 0x000fe200000006ff */
[----:B--2---:R-:W-:Y:S06]  /*e6e0*/  @!P0 BRA `(.L_x_235) ;  /* 0x0000000800f08947 */ /* 0x004fec0003800000 */
.L_x_269:
        /* <DEDUP_REMOVED lines=9> */
.L_x_270:
[----:B------:R-:W2:Y:S01]  /*e780*/  SYNCS.PHASECHK.TRANS64.TRYWAIT P0, [R6+URZ], R5 ;  /* 0x00000005060075a7 */ /* 0x000ea2000800017f */
[----:B------:R-:W-:-:S05]  /*e790*/  VIADD R0, R0, 0x1 ;  /* 0x0000000100007836 */ /* 0x000fca0000000000 */
[----:B------:R-:W-:-:S04]  /*e7a0*/  ISETP.NE.AND P1, PT, R0, 0x8, PT ;  /* 0x000000080000780c */ /* 0x000fc80003f25270 */
[----:B------:R-:W-:Y:S02]  /*e7b0*/  SEL R2, RZ, 0x1, P1 ;  /* 0x00000001ff027807 */ /* 0x000fe40000800000 */
[----:B------:R-:W-:Y:S02]  /*e7c0*/  SEL R0, R0, RZ, P1 ;  /* 0x000000ff00007207 */ /* 0x000fe40000800000 */
[----:B------:R-:W-:Y:S01]  /*e7d0*/  LOP3.LUT R2, R7, R2, RZ, 0x3c, !PT ;  /* 0x0000000207027212 */ /* 0x000fe200078e3cff */
[----:B--2---:R-:W-:Y:S06]  /*e7e0*/  @!P0 BRA `(.L_x_237) ;  /* 0x0000000800d88947 */ /* 0x004fec0003800000 */
.L_x_271:
[----:B------:R-:W-:Y:S02]  /*e7f0*/  LEA R3, R0, R3, 0x3 ;  /* 0x0000000300037211 */ /* 0x000fe400078e18ff */
[----:B------:R-:W-:-:S07]  /*e800*/  SHF.L.U32 R0, R2, 0x1f, RZ ;  /* 0x0000001f02007819 */ /* 0x000fce00000006ff */
.L_x_238:
[----:B---3--:R3:W4:Y:S02]  /*e810*/  SYNCS.PHASECHK.TRANS64.TRYWAIT P0, [R3+URZ], R0 ;  /* 0x00000000030075a7 */ /* 0x008724000800017f */
[----:B----4-:R-:W-:Y:S05]  /*e820*/  @!P0 NANOSLEEP.SYNCS 0x989680 ;  /* 0x009896800000895d */ /* 0x010fea0003900000 */
[----:B------:R-:W4:Y:S02]  /*e830*/  @!P0 SYNCS.PHASECHK.TRANS64 P0, [R3+URZ], R0 ;  /* 0x00000000030085a7 */ /* 0x000f24000800007f */
[----:B----4-:R-:W-:Y:S05]  /*e840*/  @!P0 BRA `(.L_x_238) ;  /* 0xfffffffc00f08947 */ /* 0x010fea000383ffff */
.L_x_229:
[----:B------:R-:W-:Y:S05]  /*e850*/  BSYNC B0 ;  /* 0x0000000000007941 */ /* 0x000fea0003800000 */
.L_x_228:
[----:B------:R-:W-:Y:S05]  /*e860*/  EXIT ;  /* 0x000000000000794d */ /* 0x000fea0003800000 */
.L_x_20:
[----:B---3--:R-:W-:-:S04]  /*e870*/  MOV R3, UR4 ;  /* 0x0000000400037c02 */ /* 0x008fc80008000f00 */
[----:B------:R3:W4:Y:S03]  /*e880*/  SYNCS.PHASECHK.TRANS64.TRYWAIT P0, [R3+URZ], R0 ;  /* 0x00000000030075a7 */ /* 0x000726000800017f */
[----:B----4-:R-:W-:Y:S05]  /*e890*/  @!P0 NANOSLEEP.SYNCS 0x989680 ;  /* 0x009896800000895d */ /* 0x010fea0003900000 */
[----:B------:R-:W4:Y:S02]  /*e8a0*/  @!P0 SYNCS.PHASECHK.TRANS64 P0, [R3+URZ], R0 ;  /* 0x00000000030085a7 */ /* 0x000f24000800007f */
[----:B----4-:R-:W-:Y:S05]  /*e8b0*/  @!P0 BRA `(.L_x_20) ;  /* 0xfffffffc00ec8947 */ /* 0x010fea000383ffff */
[----:B------:R-:W-:Y:S05]  /*e8c0*/  BRA `(.L_x_19) ;  /* 0xffffff3800107947 */ /* 0x000fea000383ffff */
.L_x_26:
[----:B---3--:R-:W-:-:S04]  /*e8d0*/  IMAD.U32 R5, RZ, RZ, UR6 ;  /* 0x00000006ff057e24 */ /* 0x008fc8000f8e00ff */
[----:B------:R3:W4:Y:S03]  /*e8e0*/  SYNCS.PHASECHK.TRANS64.TRYWAIT P0, [R5+URZ], R3 ;  /* 0x00000003050075a7 */ /* 0x000726000800017f */
[----:B----4-:R-:W-:Y:S05]  /*e8f0*/  @!P0 NANOSLEEP.SYNCS 0x989680 ;  /* 0x009896800000895d */ /* 0x010fea0003900000 */
[----:B------:R-:W4:Y:S02]  /*e900*/  @!P0 SYNCS.PHASECHK.TRANS64 P0, [R5+URZ], R3 ;  /* 0x00000003050085a7 */ /* 0x000f24000800007f */
[----:B----4-:R-:W-:Y:S05]  /*e910*/  @!P0 BRA `(.L_x_26) ;  /* 0xfffffffc00ec8947 */ /* 0x010fea000383ffff */
[----:B------:R-:W-:Y:S05]  /*e920*/  BRA `(.L_x_25) ;  /* 0xffffff4c000c7947 */ /* 0x000fea000383ffff */
.L_x_51:
[----:B-1----:R1:W3:Y:S02]  /*e930*/  SYNCS.PHASECHK.TRANS64.TRYWAIT P3, [R14+URZ+0x80], R3 ;  /* 0x000080030e0075a7 */ /* 0x0022e4000806017f */
[----:B---3--:R-:W-:Y:S05]  /*e940*/  @!P3 NANOSLEEP.SYNCS 0x989680 ;  /* 0x009896800000b95d */ /* 0x008fea0003900000 */
[----:B------:R-:W3:Y:S02]  /*e950*/  @!P3 SYNCS.PHASECHK.TRANS64 P3, [R14+URZ+0x80], R3 ;  /* 0x000080030e00b5a7 */ /* 0x000ee4000806007f */
[----:B---3--:R-:W-:Y:S05]  /*e960*/  @!P3 BRA `(.L_x_51) ;  /* 0xfffffffc00f0b947 */ /* 0x008fea000383ffff */
[----:B------:R-:W-:Y:S05]  /*e970*/  BRA `(.L_x_239) ;  /* 0xffffff74003c7947 */ /* 0x000fea000383ffff */
.L_x_62:
[----:B-1----:R1:W4:Y:S02]  /*e980*/  SYNCS.PHASECHK.TRANS64.TRYWAIT P4, [R15+URZ+0x80], R10 ;  /* 0x0000800a0f0075a7 */ /* 0x002324000808017f */
[----:B----4-:R-:W-:Y:S05]  /*e990*/  @!P4 NANOSLEEP.SYNCS 0x989680 ;  /* 0x009896800000c95d */ /* 0x010fea0003900000 */
[----:B------:R-:W4:Y:S02]  /*e9a0*/  @!P4 SYNCS.PHASECHK.TRANS64 P4, [R15+URZ+0x80], R10 ;  /* 0x0000800a0f00c5a7 */ /* 0x000f24000808007f */
[----:B----4-:R-:W-:Y:S05]  /*e9b0*/  @!P4 BRA `(.L_x_62) ;  /* 0xfffffffc00f0c947 */ /* 0x010fea000383ffff */
[----:B------:R-:W-:Y:S05]  /*e9c0*/  BRA `(.L_x_240) ;  /* 0xffffff7c00f87947 */ /* 0x000fea000383ffff */
.L_x_73:
[----:B-1----:R1:W4:Y:S02]  /*e9d0*/  SYNCS.PHASECHK.TRANS64.TRYWAIT P4, [R14+URZ+0x80], R11 ;  /* 0x0000800b0e0075a7 */ /* 0x002324000808017f */
[----:B----4-:R-:W-:Y:S05]  /*e9e0*/  @!P4 NANOSLEEP.SYNCS 0x989680 ;  /* 0x009896800000c95d */ /* 0x010fea0003900000 */
[----:B------:R-:W4:Y:S02]  /*e9f0*/  @!P4 SYNCS.PHASECHK.TRANS64 P4, [R14+URZ+0x80], R11 ;  /* 0x0000800b0e00c5a7 */ /* 0x000f24000808007f */
[----:B----4-:R-:W-:Y:S05]  /*ea00*/  @!P4 BRA `(.L_x_73) ;  /* 0xfffffffc00f0c947 */ /* 0x010fea000383ffff */
[----:B------:R-:W-:Y:S05]  /*ea10*/  BRA `(.L_x_241) ;  /* 0xffffff8800407947 */ /* 0x000fea000383ffff */
.L_x_84:
[----:B----4-:R4:W1:Y:S02]  /*ea20*/  SYNCS.PHASECHK.TRANS64.TRYWAIT P4, [R12+URZ+0x80], R13 ;  /* 0x0000800d0c0075a7 */ /* 0x010864000808017f */
[----:B-1----:R-:W-:Y:S05]  /*ea30*/  @!P4 NANOSLEEP.SYNCS 0x989680 ;  /* 0x009896800000c95d */ /* 0x002fea0003900000 */
[----:B------:R-:W1:Y:S02]  /*ea40*/  @!P4 SYNCS.PHASECHK.TRANS64 P4, [R12+URZ+0x80], R13 ;  /* 0x0000800d0c00c5a7 */ /* 0x000e64000808007f */
[----:B-1----:R-:W-:Y:S05]  /*ea50*/  @!P4 BRA `(.L_x_84) ;  /* 0xfffffffc00f0c947 */ /* 0x002fea000383ffff */
[----:B------:R-:W-:Y:S05]  /*ea60*/  BRA `(.L_x_242) ;  /* 0xffffff9000807947 */ /* 0x000fea000383ffff */
.L_x_95:
[----:B--2---:R2:W3:Y:S02]  /*ea70*/  SYNCS.PHASECHK.TRANS64.TRYWAIT P4, [R12+URZ+0x80], R13 ;  /* 0x0000800d0c0075a7 */ /* 0x0044e4000808017f */
[----:B---3--:R-:W-:Y:S05]  /*ea80*/  @!P4 NANOSLEEP.SYNCS 0x989680 ;  /* 0x009896800000c95d */ /* 0x008fea0003900000 */
[----:B------:R-:W3:Y:S02]  /*ea90*/  @!P4 SYNCS.PHASECHK.TRANS64 P4, [R12+URZ+0x80], R13 ;  /* 0x0000800d0c00c5a7 */ /* 0x000ee4000808007f */
[----:B---3--:R-:W-:Y:S05]  /*eaa0*/  @!P4 BRA `(.L_x_95) ;  /* 0xfffffffc00f0c947 */ /* 0x008fea000383ffff */
[----:B------:R-:W-:Y:S05]  /*eab0*/  BRA `(.L_x_243) ;  /* 0xffffff9c000c7947 */ /* 0x000fea000383ffff */
.L_x_106:
[----:B--2---:R2:W3:Y:S02]  /*eac0*/  SYNCS.PHASECHK.TRANS64.TRYWAIT P4, [R12+URZ+0x80], R13 ;  /* 0x0000800d0c0075a7 */ /* 0x0044e4000808017f */
[----:B---3--:R-:W-:Y:S05]  /*ead0*/  @!P4 NANOSLEEP.SYNCS 0x989680 ;  /* 0x009896800000c95d */ /* 0x008fea0003900000 */
[----:B------:R-:W3:Y:S02]  /*eae0*/  @!P4 SYNCS.PHASECHK.TRANS64 P4, [R12+URZ+0x80], R13 ;  /* 0x0000800d0c00c5a7 */ /* 0x000ee4000808007f */
[----:B---3--:R-:W-:Y:S05]  /*eaf0*/  @!P4 BRA `(.L_x_106) ;  /* 0xfffffffc00f0c947 */ /* 0x008fea000383ffff */
[----:B------:R-:W-:Y:S05]  /*eb00*/  BRA `(.L_x_244) ;  /* 0xffffffa400647947 */ /* 0x000fea000383ffff */
.L_x_117:
[----:B--2---:R2:W3:Y:S02]  /*eb10*/  SYNCS.PHASECHK.TRANS64.TRYWAIT P4, [R12+URZ+0x80], R13 ;  /* 0x0000800d0c0075a7 */ /* 0x0044e4000808017f */
[----:B---3--:R-:W-:Y:S05]  /*eb20*/  @!P4 NANOSLEEP.SYNCS 0x989680 ;  /* 0x009896800000c95d */ /* 0x008fea0003900000 */
[----:B------:R-:W3:Y:S02]  /*eb30*/  @!P4 SYNCS.PHASECHK.TRANS64 P4, [R12+URZ+0x80], R13 ;  /* 0x0000800d0c00c5a7 */ /* 0x000ee4000808007f */
[----:B---3--:R-:W-:Y:S05]  /*eb40*/  @!P4 BRA `(.L_x_117) ;  /* 0xfffffffc00f0c947 */ /* 0x008fea000383ffff */
[----:B------:R-:W-:Y:S05]  /*eb50*/  BRA `(.L_x_245) ;  /* 0xffffffac00fc7947 */ /* 0x000fea000383ffff */
.L_x_128:
[----:B--2---:R2:W3:Y:S02]  /*eb60*/  SYNCS.PHASECHK.TRANS64.TRYWAIT P1, [R13+URZ+0x80], R12 ;  /* 0x0000800c0d0075a7 */ /* 0x0044e4000802017f */
[----:B---3--:R-:W-:Y:S05]  /*eb70*/  @!P1 NANOSLEEP.SYNCS 0x989680 ;  /* 0x009896800000995d */ /* 0x008fea0003900000 */
[----:B------:R-:W3:Y:S02]  /*eb80*/  @!P1 SYNCS.PHASECHK.TRANS64 P1, [R13+URZ+0x80], R12 ;  /* 0x0000800c0d0095a7 */ /* 0x000ee4000802007f */
[----:B---3--:R-:W-:Y:S05]  /*eb90*/  @!P1 BRA `(.L_x_128) ;  /* 0xfffffffc00f09947 */ /* 0x008fea000383ffff */
[----:B------:R-:W-:Y:S05]  /*eba0*/  BRA `(.L_x_246) ;  /* 0xffffffb800547947 */ /* 0x000fea000383ffff */
.L_x_144:
[----:B-1----:R-:W-:-:S04]  /*ebb0*/  MOV R5, UR4 ;  /* 0x0000000400057c02 */ /* 0x002fc80008000f00 */
[----:B------:R1:W2:Y:S03]  /*ebc0*/  SYNCS.PHASECHK.TRANS64.TRYWAIT P0, [R5+URZ+0xc8], R0 ;  /* 0x0000c800050075a7 */ /* 0x0002a6000800017f */
[----:B--2---:R-:W-:Y:S05]  /*ebd0*/  @!P0 NANOSLEEP.SYNCS 0x989680 ;  /* 0x009896800000895d */ /* 0x004fea0003900000 */
[----:B------:R-:W2:Y:S02]  /*ebe0*/  @!P0 SYNCS.PHASECHK.TRANS64 P0, [R5+URZ+0xc8], R0 ;  /* 0x0000c800050085a7 */ /* 0x000ea4000800007f */
[----:B--2---:R-:W-:Y:S05]  /*ebf0*/  @!P0 BRA `(.L_x_144) ;  /* 0xfffffffc00ec8947 */ /* 0x004fea000383ffff */
[----:B------:R-:W-:Y:S05]  /*ec00*/  BRA `(.L_x_143) ;  /* 0xffffffd000647947 */ /* 0x000fea000383ffff */
.L_x_153:
[----:B-1----:R-:W-:-:S04]  /*ec10*/  MOV R3, UR13 ;  /* 0x0000000d00037c02 */ /* 0x002fc80008000f00 */
[----:B------:R1:W2:Y:S03]  /*ec20*/  SYNCS.PHASECHK.TRANS64.TRYWAIT P2, [R3+URZ+0xa0], R2 ;  /* 0x0000a002030075a7 */ /* 0x0002a6000804017f */
[----:B--2---:R-:W-:Y:S05]  /*ec30*/  @!P2 NANOSLEEP.SYNCS 0x989680 ;  /* 0x009896800000a95d */ /* 0x004fea0003900000 */
[----:B------:R-:W2:Y:S02]  /*ec40*/  @!P2 SYNCS.PHASECHK.TRANS64 P2, [R3+URZ+0xa0], R2 ;  /* 0x0000a0020300a5a7 */ /* 0x000ea4000804007f */
[----:B--2---:R-:W-:Y:S05]  /*ec50*/  @!P2 BRA `(.L_x_153) ;  /* 0xfffffffc00eca947 */ /* 0x004fea000383ffff */
[----:B------:R-:W-:Y:S05]  /*ec60*/  BRA `(.L_x_247) ;  /* 0xffffffd4004c7947 */ /* 0x000fea000383ffff */
.L_x_159:
[----:B-12---:R-:W-:-:S04]  /*ec70*/  IMAD.U32 R3, RZ, RZ, UR13 ;  /* 0x0000000dff037e24 */ /* 0x006fc8000f8e00ff */
[----:B------:R1:W2:Y:S03]  /*ec80*/  SYNCS.PHASECHK.TRANS64.TRYWAIT P2, [R3+URZ+0xa8], R2 ;  /* 0x0000a802030075a7 */ /* 0x0002a6000804017f */
[----:B--2---:R-:W-:Y:S05]  /*ec90*/  @!P2 NANOSLEEP.SYNCS 0x989680 ;  /* 0x009896800000a95d */ /* 0x004fea0003900000 */
[----:B------:R-:W2:Y:S02]  /*eca0*/  @!P2 SYNCS.PHASECHK.TRANS64 P2, [R3+URZ+0xa8], R2 ;  /* 0x0000a8020300a5a7 */ /* 0x000ea4000804007f */
[----:B--2---:R-:W-:Y:S05]  /*ecb0*/  @!P2 BRA `(.L_x_159) ;  /* 0xfffffffc00eca947 */ /* 0x004fea000383ffff */
[----:B------:R-:W-:Y:S05]  /*ecc0*/  BRA `(.L_x_248) ;  /* 0xffffffd400947947 */ /* 0x000fea000383ffff */
.L_x_165:
[----:B-123--:R-:W-:-:S04]  /*ecd0*/  MOV R3, UR13 ;  /* 0x0000000d00037c02 */ /* 0x00efc80008000f00 */
[----:B------:R1:W2:Y:S03]  /*ece0*/  SYNCS.PHASECHK.TRANS64.TRYWAIT P2, [R3+URZ+0xb0], R2 ;  /* 0x0000b002030075a7 */ /* 0x0002a6000804017f */
[----:B--2---:R-:W-:Y:S05]  /*ecf0*/  @!P2 NANOSLEEP.SYNCS 0x989680 ;  /* 0x009896800000a95d */ /* 0x004fea0003900000 */
[----:B------:R-:W2:Y:S02]  /*ed00*/  @!P2 SYNCS.PHASECHK.TRANS64 P2, [R3+URZ+0xb0], R2 ;  /* 0x0000b0020300a5a7 */ /* 0x000ea4000804007f */
[----:B--2---:R-:W-:Y:S05]  /*ed10*/  @!P2 BRA `(.L_x_165) ;  /* 0xfffffffc00eca947 */ /* 0x004fea000383ffff */
[----:B------:R-:W-:Y:S05]  /*ed20*/  BRA `(.L_x_249) ;  /* 0xffffffd400e87947 */ /* 0x000fea000383ffff */
.L_x_171:
[----:B-1234-:R-:W-:-:S04]  /*ed30*/  MOV R3, UR13 ;  /* 0x0000000d00037c02 */ /* 0x01efc80008000f00 */
[----:B------:R1:W2:Y:S03]  /*ed40*/  SYNCS.PHASECHK.TRANS64.TRYWAIT P2, [R3+URZ+0xb8], R2 ;  /* 0x0000b802030075a7 */ /* 0x0002a6000804017f */
[----:B--2---:R-:W-:Y:S05]  /*ed50*/  @!P2 NANOSLEEP.SYNCS 0x989680 ;  /* 0x009896800000a95d */ /* 0x004fea0003900000 */
[----:B------:R-:W2:Y:S02]  /*ed60*/  @!P2 SYNCS.PHASECHK.TRANS64 P2, [R3+URZ+0xb8], R2 ;  /* 0x0000b8020300a5a7 */ /* 0x000ea4000804007f */
[----:B--2---:R-:W-:Y:S05]  /*ed70*/  @!P2 BRA `(.L_x_171) ;  /* 0xfffffffc00eca947 */ /* 0x004fea000383ffff */
[----:B------:R-:W-:Y:S05]  /*ed80*/  BRA `(.L_x_250) ;  /* 0xffffffd800347947 */ /* 0x000fea000383ffff */
.L_x_177:
[----:B-1234-:R-:W-:-:S04]  /*ed90*/  IMAD.U32 R3, RZ, RZ, UR13 ;  /* 0x0000000dff037e24 */ /* 0x01efc8000f8e00ff */
[----:B------:R1:W2:Y:S03]  /*eda0*/  SYNCS.PHASECHK.TRANS64.TRYWAIT P2, [R3+URZ+0xa0], R2 ;  /* 0x0000a002030075a7 */ /* 0x0002a6000804017f */
[----:B--2---:R-:W-:Y:S05]  /*edb0*/  @!P2 NANOSLEEP.SYNCS 0x989680 ;  /* 0x009896800000a95d */ /* 0x004fea0003900000 */
[----:B------:R-:W2:Y:S02]  /*edc0*/  @!P2 SYNCS.PHASECHK.TRANS64 P2, [R3+URZ+0xa0], R2 ;  /* 0x0000a0020300a5a7 */ /* 0x000ea4000804007f */
[----:B--2---:R-:W-:Y:S05]  /*edd0*/  @!P2 BRA `(.L_x_177) ;  /* 0xfffffffc00eca947 */ /* 0x004fea000383ffff */
[----:B------:R-:W-:Y:S05]  /*ede0*/  BRA `(.L_x_251) ;  /* 0xffffffd800887947 */ /* 0x000fea000383ffff */
.L_x_183:
[----:B-1234-:R-:W-:-:S04]  /*edf0*/  MOV R3, UR13 ;  /* 0x0000000d00037c02 */ /* 0x01efc80008000f00 */
[----:B------:R1:W2:Y:S03]  /*ee00*/  SYNCS.PHASECHK.TRANS64.TRYWAIT P2, [R3+URZ+0xa8], R2 ;  /* 0x0000a802030075a7 */ /* 0x0002a6000804017f */
[----:B--2---:R-:W-:Y:S05]  /*ee10*/  @!P2 NANOSLEEP.SYNCS 0x989680 ;  /* 0x009896800000a95d */ /* 0x004fea0003900000 */
[----:B------:R-:W2:Y:S02]  /*ee20*/  @!P2 SYNCS.PHASECHK.TRANS64 P2, [R3+URZ+0xa8], R2 ;  /* 0x0000a8020300a5a7 */ /* 0x000ea4000804007f */
[----:B--2---:R-:W-:Y:S05]  /*ee30*/  @!P2 BRA `(.L_x_183) ;  /* 0xfffffffc00eca947 */ /* 0x004fea000383ffff */
[----:B------:R-:W-:Y:S05]  /*ee40*/  BRA `(.L_x_252) ;  /* 0xffffffd800c87947 */ /* 0x000fea000383ffff */
.L_x_189:
[----:B-1234-:R-:W-:-:S04]  /*ee50*/  MOV R3, UR13 ;  /* 0x0000000d00037c02 */ /* 0x01efc80008000f00 */
[----:B------:R1:W2:Y:S03]  /*ee60*/  SYNCS.PHASECHK.TRANS64.TRYWAIT P2, [R3+URZ+0xb0], R2 ;  /* 0x0000b002030075a7 */ /* 0x0002a6000804017f */
[----:B--2---:R-:W-:Y:S05]  /*ee70*/  @!P2 NANOSLEEP.SYNCS 0x989680 ;  /* 0x009896800000a95d */ /* 0x004fea0003900000 */
[----:B------:R-:W2:Y:S02]  /*ee80*/  @!P2 SYNCS.PHASECHK.TRANS64 P2, [R3+URZ+0xb0], R2 ;  /* 0x0000b0020300a5a7 */ /* 0x000ea4000804007f */
[----:B--2---:R-:W-:Y:S05]  /*ee90*/  @!P2 BRA `(.L_x_189) ;  /* 0xfffffffc00eca947 */ /* 0x004fea000383ffff */
[----:B------:R-:W-:Y:S05]  /*eea0*/  BRA `(.L_x_253) ;  /* 0xffffffdc00107947 */ /* 0x000fea000383ffff */
.L_x_195:
[----:B-1234-:R-:W-:-:S04]  /*eeb0*/  IMAD.U32 R3, RZ, RZ, UR13 ;  /* 0x0000000dff037e24 */ /* 0x01efc8000f8e00ff */
[----:B------:R1:W2:Y:S03]  /*eec0*/  SYNCS.PHASECHK.TRANS64.TRYWAIT P2, [R3+URZ+0xb8], R2 ;  /* 0x0000b802030075a7 */ /* 0x0002a6000804017f */
[----:B--2---:R-:W-:Y:S05]  /*eed0*/  @!P2 NANOSLEEP.SYNCS 0x989680 ;  /* 0x009896800000a95d */ /* 0x004fea0003900000 */
[----:B------:R-:W2:Y:S02]  /*eee0*/  @!P2 SYNCS.PHASECHK.TRANS64 P2, [R3+URZ+0xb8], R2 ;  /* 0x0000b8020300a5a7 */ /* 0x000ea4000804007f */
[----:B--2---:R-:W-:Y:S05]  /*eef0*/  @!P2 BRA `(.L_x_195) ;  /* 0xfffffffc00eca947 */ /* 0x004fea000383ffff */
[----:B------:R-:W-:Y:S05]  /*ef00*/  BRA `(.L_x_254) ;  /* 0xffffffdc004c7947 */ /* 0x000fea000383ffff */
.L_x_207:
[----:B-1----:R1:W2:Y:S02]  /*ef10*/  SYNCS.PHASECHK.TRANS64.TRYWAIT P1, [R0+URZ+0xa0], R3 ;  /* 0x0000a003000075a7 */ /* 0x0022a4000802017f */
[----:B--2---:R-:W-:Y:S05]  /*ef20*/  @!P1 NANOSLEEP.SYNCS 0x989680 ;  /* 0x009896800000995d */ /* 0x004fea0003900000 */
[----:B------:R-:W2:Y:S02]  /*ef30*/  @!P1 SYNCS.PHASECHK.TRANS64 P1, [R0+URZ+0xa0], R3 ;  /* 0x0000a003000095a7 */ /* 0x000ea4000802007f */
[----:B--2---:R-:W-:Y:S05]  /*ef40*/  @!P1 BRA `(.L_x_207) ;  /* 0xfffffffc00f09947 */ /* 0x004fea000383ffff */
[----:B------:R-:W-:Y:S05]  /*ef50*/  BRA `(.L_x_255) ;  /* 0xffffffe400587947 */ /* 0x000fea000383ffff */
.L_x_209:
[----:B--2---:R2:W3:Y:S02]  /*ef60*/  SYNCS.PHASECHK.TRANS64.TRYWAIT P1, [R0+URZ+0xa8], R3 ;  /* 0x0000a803000075a7 */ /* 0x0044e4000802017f */
[----:B---3--:R-:W-:Y:S05]  /*ef70*/  @!P1 NANOSLEEP.SYNCS 0x989680 ;  /* 0x009896800000995d */ /* 0x008fea0003900000 */
[----:B------:R-:W3:Y:S02]  /*ef80*/  @!P1 SYNCS.PHASECHK.TRANS64 P1, [R0+URZ+0xa8], R3 ;  /* 0x0000a803000095a7 */ /* 0x000ee4000802007f */
[----:B---3--:R-:W-:Y:S05]  /*ef90*/  @!P1 BRA `(.L_x_209) ;  /* 0xfffffffc00f09947 */ /* 0x008fea000383ffff */
[----:B------:R-:W-:Y:S05]  /*efa0*/  BRA `(.L_x_256) ;  /* 0xffffffe400547947 */ /* 0x000fea000383ffff */
.L_x_211:
[----:B---3--:R3:W4:Y:S02]  /*efb0*/  SYNCS.PHASECHK.TRANS64.TRYWAIT P1, [R0+URZ+0xb0], R3 ;  /* 0x0000b003000075a7 */ /* 0x008724000802017f */
[----:B----4-:R-:W-:Y:S05]  /*efc0*/  @!P1 NANOSLEEP.SYNCS 0x989680 ;  /* 0x009896800000995d */ /* 0x010fea0003900000 */
[----:B------:R-:W4:Y:S02]  /*efd0*/  @!P1 SYNCS.PHASECHK.TRANS64 P1, [R0+URZ+0xb0], R3 ;  /* 0x0000b003000095a7 */ /* 0x000f24000802007f */
[----:B----4-:R-:W-:Y:S05]  /*efe0*/  @!P1 BRA `(.L_x_211) ;  /* 0xfffffffc00f09947 */ /* 0x010fea000383ffff */
[----:B------:R-:W-:Y:S05]  /*eff0*/  BRA `(.L_x_257) ;  /* 0xffffffe400507947 */ /* 0x000fea000383ffff */
.L_x_215:
[----:B------:R-:W-:Y:S01]  /*f000*/  BSSY B1, `(.L_x_258) ;  /* 0x0000006000017945 */ /* 0x000fe20003800000 */
[----:B------:R-:W-:-:S07]  /*f010*/  MOV R15, 0xffffffff ;  /* 0xffffffff000f7802 */ /* 0x000fce0000000f00 */
[----:B------:R-:W-:Y:S05]  /*f020*/  WARPSYNC.COLLECTIVE R15, `(.L_x_259) ;  /* 0x000000000f0c7348 */ /* 0x000fea0003c00000 */
[----:B------:R-:W-:Y:S02]  /*f030*/  ELECT P6, UR62, PT ;  /* 0x00000000003e782f */ /* 0x000fe400038c0000 */
[----:B------:R-:W-:Y:S01]  /*f040*/  MOV R14, UR62 ;  /* 0x0000003e000e7c02 */ /* 0x000fe20008000f00 */
[----:B------:R-:W-:Y:S10]  /*f050*/  ENDCOLLECTIVE ;  /* 0x000000000000791b */ /* 0x000ff40003800000 */
.L_x_259:
[----:B------:R-:W-:Y:S05]  /*f060*/  BSYNC B1 ;  /* 0x0000000000017941 */ /* 0x000fea0003800000 */
.L_x_258:
[----:B------:R-:W-:Y:S01]  /*f070*/  PLOP3.LUT P0, PT, P6, PT, PT, 0x80, 0x0 ;  /* 0x000000000000781c */ /* 0x000fe2000370f070 */
[----:B------:R-:W-:-:S12]  /*f080*/  BRA `(.L_x_260) ;  /* 0xffffffe400cc7947 */ /* 0x000fd8000383ffff */
.L_x_218:
[----:B--2---:R2:W3:Y:S02]  /*f090*/  SYNCS.PHASECHK.TRANS64.TRYWAIT P0, [R10+URZ+0x40], R5 ;  /* 0x000040050a0075a7 */ /* 0x0044e4000800017f */
[----:B---3--:R-:W-:Y:S05]  /*f0a0*/  @!P0 NANOSLEEP.SYNCS 0x989680 ;  /* 0x009896800000895d */ /* 0x008fea0003900000 */
[----:B------:R-:W3:Y:S02]  /*f0b0*/  @!P0 SYNCS.PHASECHK.TRANS64 P0, [R10+URZ+0x40], R5 ;  /* 0x000040050a0085a7 */ /* 0x000ee4000800007f */
[----:B---3--:R-:W-:Y:S05]  /*f0c0*/  @!P0 BRA `(.L_x_218) ;  /* 0xfffffffc00f08947 */ /* 0x008fea000383ffff */
[----:B------:R-:W-:Y:S05]  /*f0d0*/  BRA `(.L_x_261) ;  /* 0xffffffe800007947 */ /* 0x000fea000383ffff */
.L_x_227:
[----:B------:R-:W-:Y:S01]  /*f0e0*/  BSSY B0, `(.L_x_262) ;  /* 0x0000006000007945 */ /* 0x000fe20003800000 */
[----:B------:R-:W-:-:S07]  /*f0f0*/  MOV R15, 0xffffffff ;  /* 0xffffffff000f7802 */ /* 0x000fce0000000f00 */
[----:B------:R-:W-:Y:S05]  /*f100*/  WARPSYNC.COLLECTIVE R15, `(.L_x_263) ;  /* 0x000000000f0c7348 */ /* 0x000fea0003c00000 */
[----:B------:R-:W-:Y:S02]  /*f110*/  ELECT P6, UR62, PT ;  /* 0x00000000003e782f */ /* 0x000fe400038c0000 */
[----:B------:R-:W-:Y:S01]  /*f120*/  MOV R14, UR62 ;  /* 0x0000003e000e7c02 */ /* 0x000fe20008000f00 */
[----:B------:R-:W-:Y:S10]  /*f130*/  ENDCOLLECTIVE ;  /* 0x000000000000791b */ /* 0x000ff40003800000 */
.L_x_263:
[----:B------:R-:W-:Y:S05]  /*f140*/  BSYNC B0 ;  /* 0x0000000000007941 */ /* 0x000fea0003800000 */
.L_x_262:
[----:B------:R-:W-:Y:S01]  /*f150*/  PLOP3.LUT P0, PT, P6, PT, PT, 0x80, 0x0 ;  /* 0x000000000000781c */ /* 0x000fe2000370f070 */
[----:B------:R-:W-:-:S12]  /*f160*/  BRA `(.L_x_264) ;  /* 0xfffffff000787947 */ /* 0x000fd8000383ffff */
.L_x_231:
[----:B-1----:R1:W2:Y:S02]  /*f170*/  SYNCS.PHASECHK.TRANS64.TRYWAIT P0, [R7+URZ], R2 ;  /* 0x00000002070075a7 */ /* 0x0022a4000800017f */
[----:B--2---:R-:W-:Y:S05]  /*f180*/  @!P0 NANOSLEEP.SYNCS 0x989680 ;  /* 0x009896800000895d */ /* 0x004fea0003900000 */
[----:B------:R-:W2:Y:S02]  /*f190*/  @!P0 SYNCS.PHASECHK.TRANS64 P0, [R7+URZ], R2 ;  /* 0x00000002070085a7 */ /* 0x000ea4000800007f */
[----:B--2---:R-:W-:Y:S05]  /*f1a0*/  @!P0 BRA `(.L_x_231) ;  /* 0xfffffffc00f08947 */ /* 0x004fea000383ffff */
[----:B------:R-:W-:Y:S05]  /*f1b0*/  BRA `(.L_x_265) ;  /* 0xfffffff000bc7947 */ /* 0x000fea000383ffff */
.L_x_232:
[----:B-1----:R1:W2:Y:S02]  /*f1c0*/  SYNCS.PHASECHK.TRANS64.TRYWAIT P0, [R9+URZ], R4 ;  /* 0x00000004090075a7 */ /* 0x0022a4000800017f */
[----:B--2---:R-:W-:Y:S05]  /*f1d0*/  @!P0 NANOSLEEP.SYNCS 0x989680 ;  /* 0x009896800000895d */ /* 0x004fea0003900000 */
[----:B------:R-:W2:Y:S02]  /*f1e0*/  @!P0 SYNCS.PHASECHK.TRANS64 P0, [R9+URZ], R4 ;  /* 0x00000004090085a7 */ /* 0x000ea4000800007f */
[----:B--2---:R-:W-:Y:S05]  /*f1f0*/  @!P0 BRA `(.L_x_232) ;  /* 0xfffffffc00f08947 */ /* 0x004fea000383ffff */
[----:B------:R-:W-:Y:S05]  /*f200*/  BRA `(.L_x_266) ;  /* 0xfffffff000cc7947 */ /* 0x000fea000383ffff */
.L_x_233:
[----:B-1----:R1:W2:Y:S02]  /*f210*/  SYNCS.PHASECHK.TRANS64.TRYWAIT P0, [R6+URZ], R5 ;  /* 0x00000005060075a7 */ /* 0x0022a4000800017f */
[----:B--2---:R-:W-:Y:S05]  /*f220*/  @!P0 NANOSLEEP.SYNCS 0x989680 ;  /* 0x009896800000895d */ /* 0x004fea0003900000 */
[----:B------:R-:W2:Y:S02]  /*f230*/  @!P0 SYNCS.PHASECHK.TRANS64 P0, [R6+URZ], R5 ;  /* 0x00000005060085a7 */ /* 0x000ea4000800007f */
[----:B--2---:R-:W-:Y:S05]  /*f240*/  @!P0 BRA `(.L_x_233) ;  /* 0xfffffffc00f08947 */ /* 0x004fea000383ffff */
[----:B------:R-:W-:Y:S05]  /*f250*/  BRA `(.L_x_267) ;  /* 0xfffffff000dc7947 */ /* 0x000fea000383ffff */
.L_x_234:
[----:B-1----:R1:W2:Y:S02]  /*f260*/  SYNCS.PHASECHK.TRANS64.TRYWAIT P0, [R9+URZ], R4 ;  /* 0x00000004090075a7 */ /* 0x0022a4000800017f */
[----:B--2---:R-:W-:Y:S05]  /*f270*/  @!P0 NANOSLEEP.SYNCS 0x989680 ;  /* 0x009896800000895d */ /* 0x004fea0003900000 */
[----:B------:R-:W2:Y:S02]  /*f280*/  @!P0 SYNCS.PHASECHK.TRANS64 P0, [R9+URZ], R4 ;  /* 0x00000004090085a7 */ /* 0x000ea4000800007f */
[----:B--2---:R-:W-:Y:S05]  /*f290*/  @!P0 BRA `(.L_x_234) ;  /* 0xfffffffc00f08947 */ /* 0x004fea000383ffff */
[----:B------:R-:W-:Y:S05]  /*f2a0*/  BRA `(.L_x_268) ;  /* 0xfffffff000ec7947 */ /* 0x000fea000383ffff */
.L_x_235:
[----:B-1----:R1:W2:Y:S02]  /*f2b0*/  SYNCS.PHASECHK.TRANS64.TRYWAIT P0, [R6+URZ], R5 ;  /* 0x00000005060075a7 */ /* 0x0022a4000800017f */
[----:B--2---:R-:W-:Y:S05]  /*f2c0*/  @!P0 NANOSLEEP.SYNCS 0x989680 ;  /* 0x009896800000895d */ /* 0x004fea0003900000 */
[----:B------:R-:W2:Y:S02]  /*f2d0*/  @!P0 SYNCS.PHASECHK.TRANS64 P0, [R6+URZ], R5 ;  /* 0x00000005060085a7 */ /* 0x000ea4000800007f */
[----:B--2---:R-:W-:Y:S05]  /*f2e0*/  @!P0 BRA `(.L_x_235) ;  /* 0xfffffffc00f08947 */ /* 0x004fea000383ffff */
[----:B------:R-:W-:Y:S05]  /*f2f0*/  BRA `(.L_x_269) ;  /* 0xfffffff000fc7947 */ /* 0x000fea000383ffff */
.L_x_236:
[----:B-1----:R1:W2:Y:S02]  /*f300*/  SYNCS.PHASECHK.TRANS64.TRYWAIT P0, [R9+URZ], R4 ;  /* 0x00000004090075a7 */ /* 0x0022a4000800017f */
[----:B--2---:R-:W-:Y:S05]  /*f310*/  @!P0 NANOSLEEP.SYNCS 0x989680 ;  /* 0x009896800000895d */ /* 0x004fea0003900000 */
[----:B------:R-:W2:Y:S02]  /*f320*/  @!P0 SYNCS.PHASECHK.TRANS64 P0, [R9+URZ], R4 ;  /* 0x00000004090085a7 */ /* 0x000ea4000800007f */
[----:B--2---:R-:W-:Y:S05]  /*f330*/  @!P0 BRA `(.L_x_236) ;  /* 0xfffffffc00f08947 */ /* 0x004fea000383ffff */
[----:B------:R-:W-:Y:S05]  /*f340*/  BRA `(.L_x_270) ;  /* 0xfffffff4000c7947 */ /* 0x000fea000383ffff */
.L_x_237:
[----:B--2---:R2:W3:Y:S02]  /*f350*/  SYNCS.PHASECHK.TRANS64.TRYWAIT P0, [R6+URZ], R5 ;  /* 0x00000005060075a7 */ /* 0x0044e4000800017f */
[----:B---3--:R-:W-:Y:S05]  /*f360*/  @!P0 NANOSLEEP.SYNCS 0x989680 ;  /* 0x009896800000895d */ /* 0x008fea0003900000 */
[----:B------:R-:W3:Y:S02]  /*f370*/  @!P0 SYNCS.PHASECHK.TRANS64 P0, [R6+URZ], R5 ;  /* 0x00000005060085a7 */ /* 0x000ee4000800007f */
[----:B---3--:R-:W-:Y:S05]  /*f380*/  @!P0 BRA `(.L_x_237) ;  /* 0xfffffffc00f08947 */ /* 0x008fea000383ffff */
[----:B------:R-:W-:Y:S05]  /*f390*/  BRA `(.L_x_271) ;  /* 0xfffffff400147947 */ /* 0x000fea000383ffff */
.L_x_272:
[----:B------:R-:W-:-:S00]  /*f3a0*/  BRA `(.L_x_272) ;  /* 0xfffffffc00fc7947 */ /* 0x000fc0000383ffff */
[----:B------:R-:W-:-:S00]  /*f3b0*/  NOP ;  /* 0x0000000000007918 */ /* 0x000fc00000000000 */
        /* <DEDUP_REMOVED lines=12> */
.L_x_273:


//--------------------- .nv.global.init           --------------------------
	.section	.nv.global.init,"aw",@progbits
.nv.global.init:
	.type		$str$24,@object
	.size		$str$24,($str$25 - $str$24)
$str$24:
        /*0000*/ 	.byte	0x28, 0x61, 0x64, 0x64, 0x72, 0x65, 0x73, 0x73, 0x20, 0x26, 0x20, 0x6d, 0x61, 0x73, 0x6b, 0x29
        /*0010*/ 	.byte	0x20, 0x3d, 0x3d, 0x20, 0x30, 0x00
	.type		$str$25,@object
	.size		$str$25,(__unnamed_1 - $str$25)
$str$25:
        /*0016*/ 	.byte	0x2f, 0x74, 0x6d, 0x70, 0x2f, 0x63, 0x75, 0x74, 0x6c, 0x61, 0x73, 0x73, 0x5f, 0x73, 0x77, 0x65
        /*0026*/ 	.byte	0x65, 0x70, 0x5f, 0x73, 0x72, 0x63, 0x2f, 0x69, 0x6e, 0x63, 0x6c, 0x75, 0x64, 0x65, 0x2f, 0x63
        /*0036*/ 	.byte	0x75, 0x74, 0x65, 0x2f, 0x70, 0x6f, 0x69, 0x6e, 0x74, 0x65, 0x72, 0x5f, 0x66, 0x6c, 0x61, 0x67
        /*0046*/ 	.byte	0x67, 0x65, 0x64, 0x2e, 0x68, 0x70, 0x70, 0x00
	.type		__unnamed_1,@object
	.size		__unnamed_1,(__unnamed_2 - __unnamed_1)
__unnamed_1:
        /* <DEDUP_REMOVED lines=28> */
        /*020e*/ 	.byte	0x3a, 0x43, 0x3c, 0x34, 0x30, 0x39, 0x36, 0x3e, 0x3e, 0x3e, 0x3e, 0x3e, 0x5d, 0x00
	.type		__unnamed_2,@object
	.size		__unnamed_2,(.L_1 - __unnamed_2)
__unnamed_2:
        /* <DEDUP_REMOVED lines=29> */
.L_1:


//--------------------- .nv.shared._ZN7cutlass13device_kernelINS_4gemm6kernel13GemmUniversalIN4cute5tupleIJiiiiEEENS1_10collective13CollectiveMmaINS1_37MainloopSm90TmaGmmaWarpSpecializedFP8ILi8ENS5_IJNS4_1CILi1EEESB_SB_EEENS1_35KernelTmaWarpSpecializedCooperativeEEENS5_IJNSA_ILi256EEENSA_ILi128EEENSA_ILi64EEEEEENS_12float_e4m3_tENS5_IJlSB_lEEESJ_SK_NS4_8TiledMMAINS4_8MMA_AtomIJNS4_4SM904GMMA31MMA_64x128x32_F32E4M3E4M3_SS_TNILNSO_7ScaleInE1ELSQ_1EEEEEENS4_6LayoutINS5_IJNSA_ILi2EEESB_SB_EEENS5_IJSB_NSA_ILi0EEESW_EEEEENS5_IJNS4_10UnderscoreESZ_SZ_EEEEENS4_13SM90_TMA_LOADENS4_14ComposedLayoutINS4_7SwizzleILi2ELi4ELi3EEENS4_18smem_ptr_flag_bitsILi8EEENST_INS5_IJNSA_ILi8EEESH_EEENS5_IJSH_SB_EEEEEEEvNS4_8identityES12_S1C_vS1D_EENS_8epilogue10collective18CollectiveEpilogueINS1F_22Sm90TmaWarpSpecializedILi4ELi2ELi16ELb0ELb0EEEJSI_NS5_IJSG_NSA_ILi32EEEEEESJ_SK_SJ_SK_NS1F_6fusion15FusionCallbacksIS1J_NS1M_17LinearCombinationISJ_fSJ_fLNS_15FloatRoundStyleE2EEESI_S1L_JEEES12_NS13_INS14_ILi1ELi4ELi3EEES17_NST_INS5_IJS18_S1K_EEENS5_IJS1K_SB_EEEEEEENS4_39AutoVectorizingCopyWithAssumedAlignmentILi128EEENS4_14SM90_TMA_STOREES1W_S1Y_NS4_9Copy_AtomIJNS4_17SM90_U32x4_STSM_NENS_6half_tEEEEvEEEvvEEEEvNT_6ParamsE --------------------------
	.section	.nv.shared._ZN7cutlass13device_kernelINS_4gemm6kernel13GemmUniversalIN4cute5tupleIJiiiiEEENS1_10collective13CollectiveMmaINS1_37MainloopSm90TmaGmmaWarpSpecializedFP8ILi8ENS5_IJNS4_1CILi1EEESB_SB_EEENS1_35KernelTmaWarpSpecializedCooperativeEEENS5_IJNSA_ILi256EEENSA_ILi128EEENSA_ILi64EEEEEENS_12float_e4m3_tENS5_IJlSB_lEEESJ_SK_NS4_8TiledMMAINS4_8MMA_AtomIJNS4_4SM904GMMA31MMA_64x128x32_F32E4M3E4M3_SS_TNILNSO_7ScaleInE1ELSQ_1EEEEEENS4_6LayoutINS5_IJNSA_ILi2EEESB_SB_EEENS5_IJSB_NSA_ILi0EEESW_EEEEENS5_IJNS4_10UnderscoreESZ_SZ_EEEEENS4_13SM90_TMA_LOADENS4_14ComposedLayoutINS4_7SwizzleILi2ELi4ELi3EEENS4_18smem_ptr_flag_bitsILi8EEENST_INS5_IJNSA_ILi8EEESH_EEENS5_IJSH_SB_EEEEEEEvNS4_8identityES12_S1C_vS1D_EENS_8epilogue10collective18CollectiveEpilogueINS1F_22Sm90TmaWarpSpecializedILi4ELi2ELi16ELb0ELb0EEEJSI_NS5_IJSG_NSA_ILi32EEEEEESJ_SK_SJ_SK_NS1F_6fusion15FusionCallbacksIS1J_NS1M_17LinearCombinationISJ_fSJ_fLNS_15FloatRoundStyleE2EEESI_S1L_JEEES12_NS13_INS14_ILi1ELi4ELi3EEES17_NST_INS5_IJS18_S1K_EEENS5_IJS1K_SB_EEEEEEENS4_39AutoVectorizingCopyWithAssumedAlignmentILi128EEENS4_14SM90_TMA_STOREES1W_S1Y_NS4_9Copy_AtomIJNS4_17SM90_U32x4_STSM_NENS_6half_tEEEEvEEEvvEEEEvNT_6ParamsE,"aw",@nobits
	.sectionflags	@""
	.align	16
	.zero		1024


//--------------------- .nv.shared.reserved.0     --------------------------
	.section	.nv.shared.reserved.0,"aw",@nobits
	.weak		__nv_reservedSMEM_offset_0_alias
	.size		__nv_reservedSMEM_offset_0_alias, 0, 0
	.other		__nv_reservedSMEM_offset_0_alias,@"STO_CUDA_RESERVED_SHARED STV_DEFAULT"
__nv_reservedSMEM_offset_0_alias:
	.zero		0


//--------------------- .nv.global                --------------------------
	.section	.nv.global,"aw",@nobits
.nv.global:
	.type		_ZN39_INTERNAL_7003104c_4_k_cu_d983bab5_26404cute1_E,@object
	.size		_ZN39_INTERNAL_7003104c_4_k_cu_d983bab5_26404cute1_E,(_ZN39_INTERNAL_7003104c_4_k_cu_d983bab5_26404cuda3std3__45__cpo6cbeginE - _ZN39_INTERNAL_7003104c_4_k_cu_d983bab5_26404cute1_E)
_ZN39_INTERNAL_7003104c_4_k_cu_d983bab5_26404cute1_E:
	.zero		1
	.type		_ZN39_INTERNAL_7003104c_4_k_cu_d983bab5_26404cuda3std3__45__cpo6cbeginE,@object
	.size		_ZN39_INTERNAL_7003104c_4_k_cu_d983bab5_26404cuda3std3__45__cpo6cbeginE,(_ZN39_INTERNAL_7003104c_4_k_cu_d983bab5_26404cuda3std3__48in_placeE - _ZN39_INTERNAL_7003104c_4_k_cu_d983bab5_26404cuda3std3__45__cpo6cbeginE)
_ZN39_INTERNAL_7003104c_4_k_cu_d983bab5_26404cuda3std3__45__cpo6cbeginE:
	.zero		1
	.type		_ZN39_INTERNAL_7003104c_4_k_cu_d983bab5_26404cuda3std3__48in_placeE,@object
	.size		_ZN39_INTERNAL_7003104c_4_k_cu_d983bab5_26404cuda3std3__48in_placeE,(_ZN39_INTERNAL_7003104c_4_k_cu_d983bab5_26404cuda3std6ranges3__45__cpo9iter_moveE - _ZN39_INTERNAL_7003104c_4_k_cu_d983bab5_26404cuda3std3__48in_placeE)
_ZN39_INTERNAL_7003104c_4_k_cu_d983bab5_26404cuda3std3__48in_placeE:
	.zero		1
	.type		_ZN39_INTERNAL_7003104c_4_k_cu_d983bab5_26404cuda3std6ranges3__45__cpo9iter_moveE,@object
	.size		_ZN39_INTERNAL_7003104c_4_k_cu_d983bab5_26404cuda3std6ranges3__45__cpo9iter_moveE,(_ZN39_INTERNAL_7003104c_4_k_cu_d983bab5_26404cuda3std3__45__cpo5beginE - _ZN39_INTERNAL_7003104c_4_k_cu_d983bab5_26404cuda3std6ranges3__45__cpo9iter_moveE)
_ZN39_INTERNAL_7003104c_4_k_cu_d983bab5_26404cuda3std6ranges3__45__cpo9iter_moveE:
	.zero		1
	.type		_ZN39_INTERNAL_7003104c_4_k_cu_d983bab5_26404cuda3std3__45__cpo5beginE,@object
	.size		_ZN39_INTERNAL_7003104c_4_k_cu_d983bab5_26404cuda3std3__45__cpo5beginE,(_ZN39_INTERNAL_7003104c_4_k_cu_d983bab5_26404cuda3std3__441_GLOBAL__N__7003104c_4_k_cu_d983bab5_26406ignoreE - _ZN39_INTERNAL_7003104c_4_k_cu_d983bab5_26404cuda3std3__45__cpo5beginE)
_ZN39_INTERNAL_7003104c_4_k_cu_d983bab5_26404cuda3std3__45__cpo5beginE:
	.zero		1
	.type		_ZN39_INTERNAL_7003104c_4_k_cu_d983bab5_26404cuda3std3__441_GLOBAL__N__7003104c_4_k_cu_d983bab5_26406ignoreE,@object
	.size		_ZN39_INTERNAL_7003104c_4_k_cu_d983bab5_26404cuda3std3__441_GLOBAL__N__7003104c_4_k_cu_d983bab5_26406ignoreE,(_ZN39_INTERNAL_7003104c_4_k_cu_d983bab5_26404cute7productE - _ZN39_INTERNAL_7003104c_4_k_cu_d983bab5_26404cuda3std3__441_GLOBAL__N__7003104c_4_k_cu_d983bab5_26406ignoreE)
_ZN39_INTERNAL_7003104c_4_k_cu_d983bab5_26404cuda3std3__441_GLOBAL__N__7003104c_4_k_cu_d983bab5_26406ignoreE:
	.zero		1
	.type		_ZN39_INTERNAL_7003104c_4_k_cu_d983bab5_26404cute7productE,@object
	.size		_ZN39_INTERNAL_7003104c_4_k_cu_d983bab5_26404cute7productE,(_ZN39_INTERNAL_7003104c_4_k_cu_d983bab5_26404cuda3std3__45__cpo3endE - _ZN39_INTERNAL_7003104c_4_k_cu_d983bab5_26404cute7productE)
_ZN39_INTERNAL_7003104c_4_k_cu_d983bab5_26404cute7productE:
	.zero		1
	.type		_ZN39_INTERNAL_7003104c_4_k_cu_d983bab5_26404cuda3std3__45__cpo3endE,@object
	.size		_ZN39_INTERNAL_7003104c_4_k_cu_d983bab5_26404cuda3std3__45__cpo3endE,(_ZN39_INTERNAL_7003104c_4_k_cu_d983bab5_26404cuda3std3__419piecewise_constructE - _ZN39_INTERNAL_7003104c_4_k_cu_d983bab5_26404cuda3std3__45__cpo3endE)
_ZN39_INTERNAL_7003104c_4_k_cu_d983bab5_26404cuda3std3__45__cpo3endE:
	.zero		1
	.type		_ZN39_INTERNAL_7003104c_4_k_cu_d983bab5_26404cuda3std3__419piecewise_constructE,@object
	.size		_ZN39_INTERNAL_7003104c_4_k_cu_d983bab5_26404cuda3std3__419piecewise_constructE,(_ZN39_INTERNAL_7003104c_4_k_cu_d983bab5_26404cuda3std3__45__cpo4cendE - _ZN39_INTERNAL_7003104c_4_k_cu_d983bab5_26404cuda3std3__419piecewise_constructE)
_ZN39_INTERNAL_7003104c_4_k_cu_d983bab5_26404cuda3std3__419piecewise_constructE:
	.zero		1
	.type		_ZN39_INTERNAL_7003104c_4_k_cu_d983bab5_26404cuda3std3__45__cpo4cendE,@object
	.size		_ZN39_INTERNAL_7003104c_4_k_cu_d983bab5_26404cuda3std3__45__cpo4cendE,(_ZN39_INTERNAL_7003104c_4_k_cu_d983bab5_26404cuda3std6ranges3__45__cpo4swapE - _ZN39_INTERNAL_7003104c_4_k_cu_d983bab5_26404cuda3std3__45__cpo4cendE)
_ZN39_INTERNAL_7003104c_4_k_cu_d983bab5_26404cuda3std3__45__cpo4cendE:
	.zero		1
	.type		_ZN39_INTERNAL_7003104c_4_k_cu_d983bab5_26404cuda3std6ranges3__45__cpo4swapE,@object
	.size		_ZN39_INTERNAL_7003104c_4_k_cu_d983bab5_26404cuda3std6ranges3__45__cpo4swapE,(.L_9 - _ZN39_INTERNAL_7003104c_4_k_cu_d983bab5_26404cuda3std6ranges3__45__cpo4swapE)
_ZN39_INTERNAL_7003104c_4_k_cu_d983bab5_26404cuda3std6ranges3__45__cpo4swapE:
	.zero		1
.L_9:


//--------------------- .nv.constant0._ZN7cutlass13device_kernelINS_4gemm6kernel13GemmUniversalIN4cute5tupleIJiiiiEEENS1_10collective13CollectiveMmaINS1_37MainloopSm90TmaGmmaWarpSpecializedFP8ILi8ENS5_IJNS4_1CILi1EEESB_SB_EEENS1_35KernelTmaWarpSpecializedCooperativeEEENS5_IJNSA_ILi256EEENSA_ILi128EEENSA_ILi64EEEEEENS_12float_e4m3_tENS5_IJlSB_lEEESJ_SK_NS4_8TiledMMAINS4_8MMA_AtomIJNS4_4SM904GMMA31MMA_64x128x32_F32E4M3E4M3_SS_TNILNSO_7ScaleInE1ELSQ_1EEEEEENS4_6LayoutINS5_IJNSA_ILi2EEESB_SB_EEENS5_IJSB_NSA_ILi0EEESW_EEEEENS5_IJNS4_10UnderscoreESZ_SZ_EEEEENS4_13SM90_TMA_LOADENS4_14ComposedLayoutINS4_7SwizzleILi2ELi4ELi3EEENS4_18smem_ptr_flag_bitsILi8EEENST_INS5_IJNSA_ILi8EEESH_EEENS5_IJSH_SB_EEEEEEEvNS4_8identityES12_S1C_vS1D_EENS_8epilogue10collective18CollectiveEpilogueINS1F_22Sm90TmaWarpSpecializedILi4ELi2ELi16ELb0ELb0EEEJSI_NS5_IJSG_NSA_ILi32EEEEEESJ_SK_SJ_SK_NS1F_6fusion15FusionCallbacksIS1J_NS1M_17LinearCombinationISJ_fSJ_fLNS_15FloatRoundStyleE2EEESI_S1L_JEEES12_NS13_INS14_ILi1ELi4ELi3EEES17_NST_INS5_IJS18_S1K_EEENS5_IJS1K_SB_EEEEEEENS4_39AutoVectorizingCopyWithAssumedAlignmentILi128EEENS4_14SM90_TMA_STOREES1W_S1Y_NS4_9Copy_AtomIJNS4_17SM90_U32x4_STSM_NENS_6half_tEEEEvEEEvvEEEEvNT_6ParamsE --------------------------
	.section	.nv.constant0._ZN7cutlass13device_kernelINS_4gemm6kernel13GemmUniversalIN4cute5tupleIJiiiiEEENS1_10collective13CollectiveMmaINS1_37MainloopSm90TmaGmmaWarpSpecializedFP8ILi8ENS5_IJNS4_1CILi1EEESB_SB_EEENS1_35KernelTmaWarpSpecializedCooperativeEEENS5_IJNSA_ILi256EEENSA_ILi128EEENSA_ILi64EEEEEENS_12float_e4m3_tENS5_IJlSB_lEEESJ_SK_NS4_8TiledMMAINS4_8MMA_AtomIJNS4_4SM904GMMA31MMA_64x128x32_F32E4M3E4M3_SS_TNILNSO_7ScaleInE1ELSQ_1EEEEEENS4_6LayoutINS5_IJNSA_ILi2EEESB_SB_EEENS5_IJSB_NSA_ILi0EEESW_EEEEENS5_IJNS4_10UnderscoreESZ_SZ_EEEEENS4_13SM90_TMA_LOADENS4_14ComposedLayoutINS4_7SwizzleILi2ELi4ELi3EEENS4_18smem_ptr_flag_bitsILi8EEENST_INS5_IJNSA_ILi8EEESH_EEENS5_IJSH_SB_EEEEEEEvNS4_8identityES12_S1C_vS1D_EENS_8epilogue10collective18CollectiveEpilogueINS1F_22Sm90TmaWarpSpecializedILi4ELi2ELi16ELb0ELb0EEEJSI_NS5_IJSG_NSA_ILi32EEEEEESJ_SK_SJ_SK_NS1F_6fusion15FusionCallbacksIS1J_NS1M_17LinearCombinationISJ_fSJ_fLNS_15FloatRoundStyleE2EEESI_S1L_JEEES12_NS13_INS14_ILi1ELi4ELi3EEES17_NST_INS5_IJS18_S1K_EEENS5_IJS1K_SB_EEEEEEENS4_39AutoVectorizingCopyWithAssumedAlignmentILi128EEENS4_14SM90_TMA_STOREES1W_S1Y_NS4_9Copy_AtomIJNS4_17SM90_U32x4_STSM_NENS_6half_tEEEEvEEEvvEEEEvNT_6ParamsE,"a",@progbits
	.sectionflags	@""
	.align	4
.nv.constant0._ZN7cutlass13device_kernelINS_4gemm6kernel13GemmUniversalIN4cute5tupleIJiiiiEEENS1_10collective13CollectiveMmaINS1_37MainloopSm90TmaGmmaWarpSpecializedFP8ILi8ENS5_IJNS4_1CILi1EEESB_SB_EEENS1_35KernelTmaWarpSpecializedCooperativeEEENS5_IJNSA_ILi256EEENSA_ILi128EEENSA_ILi64EEEEEENS_12float_e4m3_tENS5_IJlSB_lEEESJ_SK_NS4_8TiledMMAINS4_8MMA_AtomIJNS4_4SM904GMMA31MMA_64x128x32_F32E4M3E4M3_SS_TNILNSO_7ScaleInE1ELSQ_1EEEEEENS4_6LayoutINS5_IJNSA_ILi2EEESB_SB_EEENS5_IJSB_NSA_ILi0EEESW_EEEEENS5_IJNS4_10UnderscoreESZ_SZ_EEEEENS4_13SM90_TMA_LOADENS4_14ComposedLayoutINS4_7SwizzleILi2ELi4ELi3EEENS4_18smem_ptr_flag_bitsILi8EEENST_INS5_IJNSA_ILi8EEESH_EEENS5_IJSH_SB_EEEEEEEvNS4_8identityES12_S1C_vS1D_EENS_8epilogue10collective18CollectiveEpilogueINS1F_22Sm90TmaWarpSpecializedILi4ELi2ELi16ELb0ELb0EEEJSI_NS5_IJSG_NSA_ILi32EEEEEESJ_SK_SJ_SK_NS1F_6fusion15FusionCallbacksIS1J_NS1M_17LinearCombinationISJ_fSJ_fLNS_15FloatRoundStyleE2EEESI_S1L_JEEES12_NS13_INS14_ILi1ELi4ELi3EEES17_NST_INS5_IJS18_S1K_EEENS5_IJS1K_SB_EEEEEEENS4_39AutoVectorizingCopyWithAssumedAlignmentILi128EEENS4_14SM90_TMA_STOREES1W_S1Y_NS4_9Copy_AtomIJNS4_17SM90_U32x4_STSM_NENS_6half_tEEEEvEEEvvEEEEvNT_6ParamsE:
	.zero		2432


//--------------------- SYMBOLS --------------------------

	.type		.nv.reservedSmem.offset0,@object
	.size		.nv.reservedSmem.offset0,0x4
	.type		__assertfail,@function
